	.target	sm_103a

	.elftype	@"ET_EXEC"


//--------------------- .note.nv.tkinfo           --------------------------
	.section	.note.nv.tkinfo,"",@"SHT_NOTE"
	.sectionflags	@"SHF_NOTE_NV_TKINFO"
	.tkinfo
        /*0018*/ 	.word	0x00000002
        /*0030*/ 	.string	""
        /*0030*/ 	.string	"ptxas"
        /*0030*/ 	.string	"Cuda compilation tools, release 13.0, V13.0.88"
        /*0030*/ 	.string	"Build cuda_13.0.r13.0/compiler.36424714_0"
        /*0030*/ 	.string	"-arch sm_103a -m 64 "



//--------------------- .note.nv.cuinfo           --------------------------
	.section	.note.nv.cuinfo,"",@"SHT_NOTE"
	.sectionflags	@"SHF_NOTE_NV_CUINFO"
        /*0018*/ 	.short	0x0002
        /*001a*/ 	.short	0x0067
        /*001c*/ 	.short	0x0082
	.zero		2


//--------------------- .nv.info                  --------------------------
	.section	.nv.info,"",@"SHT_CUDA_INFO"
	.align	4


	//----- nvinfo : EIATTR_REGCOUNT
	.align		4
        /*0000*/ 	.byte	0x04, 0x2f
        /*0002*/ 	.short	(.L_1 - .L_0)
	.align		4
.L_0:
        /*0004*/ 	.word	index@(_ZN13group_norm_v214gn_cuda_kernelI6__halfLi480ELi2ELi16ELi60ELi4096ELb1ELi32ELi960ELi960ELi4ELb1ELi2ELb0ELb0ENS_16CompileConditionILi1000EEEEEvPT_PKS4_S7_S7_flPfS8_Pj)
        /*0008*/ 	.word	0x00000004


	//----- nvinfo : EIATTR_FRAME_SIZE
	.align		4
.L_1:
        /*000c*/ 	.byte	0x04, 0x11
        /*000e*/ 	.short	(.L_3 - .L_2)
	.align		4
.L_2:
        /*0010*/ 	.word	index@(_ZN13group_norm_v214gn_cuda_kernelI6__halfLi480ELi2ELi16ELi60ELi4096ELb1ELi32ELi960ELi960ELi4ELb1ELi2ELb0ELb0ENS_16CompileConditionILi1000EEEEEvPT_PKS4_S7_S7_flPfS8_Pj)
        /*0014*/ 	.word	0x00000000


	//----- nvinfo : EIATTR_REGCOUNT
	.align		4
.L_3:
        /*0018*/ 	.byte	0x04, 0x2f
        /*001a*/ 	.short	(.L_5 - .L_4)
	.align		4
.L_4:
        /*001c*/ 	.word	index@(_ZN13group_norm_v214gn_cuda_kernelI6__halfLi480ELi3ELi16ELi60ELi4096ELb1ELi16ELi960ELi960ELi4ELb1ELi1ELb0ELb0ENS_16CompileConditionILi1000EEEEEvPT_PKS4_S7_S7_flPfS8_Pj)
        /*0020*/ 	.word	0x00000004


	//----- nvinfo : EIATTR_FRAME_SIZE
	.align		4
.L_5:
        /*0024*/ 	.byte	0x04, 0x11
        /*0026*/ 	.short	(.L_7 - .L_6)
	.align		4
.L_6:
        /*0028*/ 	.word	index@(_ZN13group_norm_v214gn_cuda_kernelI6__halfLi480ELi3ELi16ELi60ELi4096ELb1ELi16ELi960ELi960ELi4ELb1ELi1ELb0ELb0ENS_16CompileConditionILi1000EEEEEvPT_PKS4_S7_S7_flPfS8_Pj)
        /*002c*/ 	.word	0x00000000


	//----- nvinfo : EIATTR_REGCOUNT
	.align		4
.L_7:
        /*0030*/ 	.byte	0x04, 0x2f
        /*0032*/ 	.short	(.L_9 - .L_8)
	.align		4
.L_8:
        /*0034*/ 	.word	index@(_ZN13group_norm_v214gn_cuda_kernelI6__halfLi480ELi1ELi16ELi60ELi4096ELb1ELi64ELi960ELi960ELi4ELb1ELi2ELb0ELb0ENS_16CompileConditionILi1000EEEEEvPT_PKS4_S7_S7_flPfS8_Pj)
        /*0038*/ 	.word	0x00000004


	//----- nvinfo : EIATTR_FRAME_SIZE
	.align		4
.L_9:
        /*003c*/ 	.byte	0x04, 0x11
        /*003e*/ 	.short	(.L_11 - .L_10)
	.align		4
.L_10:
        /*0040*/ 	.word	index@(_ZN13group_norm_v214gn_cuda_kernelI6__halfLi480ELi1ELi16ELi60ELi4096ELb1ELi64ELi960ELi960ELi4ELb1ELi2ELb0ELb0ENS_16CompileConditionILi1000EEEEEvPT_PKS4_S7_S7_flPfS8_Pj)
        /*0044*/ 	.word	0x00000000


	//----- nvinfo : EIATTR_REGCOUNT
	.align		4
.L_11:
        /*0048*/ 	.byte	0x04, 0x2f
        /*004a*/ 	.short	(.L_13 - .L_12)
	.align		4
.L_12:
        /*004c*/ 	.word	index@(_ZN13group_norm_v214gn_cuda_kernelI6__halfLi480ELi1ELi16ELi60ELi4096ELb1ELi32ELi960ELi960ELi4ELb1ELi1ELb0ELb0ENS_16CompileConditionILi1000EEEEEvPT_PKS4_S7_S7_flPfS8_Pj)
        /*0050*/ 	.word	0x00000004


	//----- nvinfo : EIATTR_FRAME_SIZE
	.align		4
.L_13:
        /*0054*/ 	.byte	0x04, 0x11
        /*0056*/ 	.short	(.L_15 - .L_14)
	.align		4
.L_14:
        /*0058*/ 	.word	index@(_ZN13group_norm_v214gn_cuda_kernelI6__halfLi480ELi1ELi16ELi60ELi4096ELb1ELi32ELi960ELi960ELi4ELb1ELi1ELb0ELb0ENS_16CompileConditionILi1000EEEEEvPT_PKS4_S7_S7_flPfS8_Pj)
        /*005c*/ 	.word	0x00000000


	//----- nvinfo : EIATTR_REGCOUNT
	.align		4
.L_15:
        /*0060*/ 	.byte	0x04, 0x2f
        /*0062*/ 	.short	(.L_17 - .L_16)
	.align		4
.L_16:
        /*0064*/ 	.word	index@(_ZN13group_norm_v214gn_cuda_kernelI6__halfLi480ELi2ELi32ELi30ELi4096ELb0ELi32ELi960ELi960ELi4ELb1ELi2ELb0ELb0ENS_16CompileConditionILi1000EEEEEvPT_PKS4_S7_S7_flPfS8_Pj)
        /*0068*/ 	.word	0x00000004


	//----- nvinfo : EIATTR_FRAME_SIZE
	.align		4
.L_17:
        /*006c*/ 	.byte	0x04, 0x11
        /*006e*/ 	.short	(.L_19 - .L_18)
	.align		4
.L_18:
        /*0070*/ 	.word	index@(_ZN13group_norm_v214gn_cuda_kernelI6__halfLi480ELi2ELi32ELi30ELi4096ELb0ELi32ELi960ELi960ELi4ELb1ELi2ELb0ELb0ENS_16CompileConditionILi1000EEEEEvPT_PKS4_S7_S7_flPfS8_Pj)
        /*0074*/ 	.word	0x00000000


	//----- nvinfo : EIATTR_REGCOUNT
	.align		4
.L_19:
        /*0078*/ 	.byte	0x04, 0x2f
        /*007a*/ 	.short	(.L_21 - .L_20)
	.align		4
.L_20:
        /*007c*/ 	.word	index@(_ZN13group_norm_v214gn_cuda_kernelI6__halfLi480ELi3ELi32ELi30ELi4096ELb0ELi16ELi960ELi960ELi4ELb1ELi1ELb0ELb0ENS_16CompileConditionILi1000EEEEEvPT_PKS4_S7_S7_flPfS8_Pj)
        /*0080*/ 	.word	0x00000004


	//----- nvinfo : EIATTR_FRAME_SIZE
	.align		4
.L_21:
        /*0084*/ 	.byte	0x04, 0x11
        /*0086*/ 	.short	(.L_23 - .L_22)
	.align		4
.L_22:
        /*0088*/ 	.word	index@(_ZN13group_norm_v214gn_cuda_kernelI6__halfLi480ELi3ELi32ELi30ELi4096ELb0ELi16ELi960ELi960ELi4ELb1ELi1ELb0ELb0ENS_16CompileConditionILi1000EEEEEvPT_PKS4_S7_S7_flPfS8_Pj)
        /*008c*/ 	.word	0x00000000


	//----- nvinfo : EIATTR_REGCOUNT
	.align		4
.L_23:
        /*0090*/ 	.byte	0x04, 0x2f
        /*0092*/ 	.short	(.L_25 - .L_24)
	.align		4
.L_24:
        /*0094*/ 	.word	index@(_ZN13group_norm_v214gn_cuda_kernelI6__halfLi480ELi1ELi32ELi30ELi4096ELb0ELi64ELi960ELi960ELi4ELb1ELi2ELb0ELb0ENS_16CompileConditionILi1000EEEEEvPT_PKS4_S7_S7_flPfS8_Pj)
        /*0098*/ 	.word	0x00000004


	//----- nvinfo : EIATTR_FRAME_SIZE
	.align		4
.L_25:
        /*009c*/ 	.byte	0x04, 0x11
        /*009e*/ 	.short	(.L_27 - .L_26)
	.align		4
.L_26:
        /*00a0*/ 	.word	index@(_ZN13group_norm_v214gn_cuda_kernelI6__halfLi480ELi1ELi32ELi30ELi4096ELb0ELi64ELi960ELi960ELi4ELb1ELi2ELb0ELb0ENS_16CompileConditionILi1000EEEEEvPT_PKS4_S7_S7_flPfS8_Pj)
        /*00a4*/ 	.word	0x00000000


	//----- nvinfo : EIATTR_REGCOUNT
	.align		4
.L_27:
        /*00a8*/ 	.byte	0x04, 0x2f
        /*00aa*/ 	.short	(.L_29 - .L_28)
	.align		4
.L_28:
        /*00ac*/ 	.word	index@(_ZN13group_norm_v214gn_cuda_kernelI6__halfLi480ELi1ELi32ELi30ELi4096ELb0ELi32ELi960ELi960ELi4ELb1ELi1ELb0ELb0ENS_16CompileConditionILi1000EEEEEvPT_PKS4_S7_S7_flPfS8_Pj)
        /*00b0*/ 	.word	0x00000004


	//----- nvinfo : EIATTR_FRAME_SIZE
	.align		4
.L_29:
        /*00b4*/ 	.byte	0x04, 0x11
        /*00b6*/ 	.short	(.L_31 - .L_30)
	.align		4
.L_30:
        /*00b8*/ 	.word	index@(_ZN13group_norm_v214gn_cuda_kernelI6__halfLi480ELi1ELi32ELi30ELi4096ELb0ELi32ELi960ELi960ELi4ELb1ELi1ELb0ELb0ENS_16CompileConditionILi1000EEEEEvPT_PKS4_S7_S7_flPfS8_Pj)
        /*00bc*/ 	.word	0x00000000


	//----- nvinfo : EIATTR_REGCOUNT
	.align		4
.L_31:
        /*00c0*/ 	.byte	0x04, 0x2f
        /*00c2*/ 	.short	(.L_33 - .L_32)
	.align		4
.L_32:
        /*00c4*/ 	.word	index@(_ZN13group_norm_v218gn_bwd_cuda_kernelI6__halfLi480ELi2ELi16ELi60ELi4096ELb1ELb1ELi16ELi960ELi960ELi4ELb1ELi1ELb0ELb0ELNS_15WgradSyncMethodE3ENS_16CompileConditionILi1000EEEEEvPT_S6_S6_PKS5_S8_S8_S8_PKfflPfPj)
        /*00c8*/ 	.word	0x00000004


	//----- nvinfo : EIATTR_FRAME_SIZE
	.align		4
.L_33:
        /*00cc*/ 	.byte	0x04, 0x11
        /*00ce*/ 	.short	(.L_35 - .L_34)
	.align		4
.L_34:
        /*00d0*/ 	.word	index@(_ZN13group_norm_v218gn_bwd_cuda_kernelI6__halfLi480ELi2ELi16ELi60ELi4096ELb1ELb1ELi16ELi960ELi960ELi4ELb1ELi1ELb0ELb0ELNS_15WgradSyncMethodE3ENS_16CompileConditionILi1000EEEEEvPT_S6_S6_PKS5_S8_S8_S8_PKfflPfPj)
        /*00d4*/ 	.word	0x00000000


	//----- nvinfo : EIATTR_REGCOUNT
	.align		4
.L_35:
        /*00d8*/ 	.byte	0x04, 0x2f
        /*00da*/ 	.short	(.L_37 - .L_36)
	.align		4
.L_36:
        /*00dc*/ 	.word	index@(_ZN13group_norm_v218gn_bwd_cuda_kernelI6__halfLi480ELi3ELi16ELi60ELi4096ELb1ELb1ELi256ELi960ELi960ELi4ELb1ELi21ELb1ELb0ELNS_15WgradSyncMethodE3ENS_16CompileConditionILi1000EEEEEvPT_S6_S6_PKS5_S8_S8_S8_PKfflPfPj)
        /*00e0*/ 	.word	0x00000004


	//----- nvinfo : EIATTR_FRAME_SIZE
	.align		4
.L_37:
        /*00e4*/ 	.byte	0x04, 0x11
        /*00e6*/ 	.short	(.L_39 - .L_38)
	.align		4
.L_38:
        /*00e8*/ 	.word	index@(_ZN13group_norm_v218gn_bwd_cuda_kernelI6__halfLi480ELi3ELi16ELi60ELi4096ELb1ELb1ELi256ELi960ELi960ELi4ELb1ELi21ELb1ELb0ELNS_15WgradSyncMethodE3ENS_16CompileConditionILi1000EEEEEvPT_S6_S6_PKS5_S8_S8_S8_PKfflPfPj)
        /*00ec*/ 	.word	0x00000000


	//----- nvinfo : EIATTR_REGCOUNT
	.align		4
.L_39:
        /*00f0*/ 	.byte	0x04, 0x2f
        /*00f2*/ 	.short	(.L_41 - .L_40)
	.align		4
.L_40:
        /*00f4*/ 	.word	index@(_ZN13group_norm_v218gn_bwd_cuda_kernelI6__halfLi480ELi3ELi16ELi60ELi4096ELb1ELb1ELi128ELi960ELi960ELi4ELb1ELi10ELb1ELb0ELNS_15WgradSyncMethodE3ENS_16CompileConditionILi1000EEEEEvPT_S6_S6_PKS5_S8_S8_S8_PKfflPfPj)
        /*00f8*/ 	.word	0x00000004


	//----- nvinfo : EIATTR_FRAME_SIZE
	.align		4
.L_41:
        /*00fc*/ 	.byte	0x04, 0x11
        /*00fe*/ 	.short	(.L_43 - .L_42)
	.align		4
.L_42:
        /*0100*/ 	.word	index@(_ZN13group_norm_v218gn_bwd_cuda_kernelI6__halfLi480ELi3ELi16ELi60ELi4096ELb1ELb1ELi128ELi960ELi960ELi4ELb1ELi10ELb1ELb0ELNS_15WgradSyncMethodE3ENS_16CompileConditionILi1000EEEEEvPT_S6_S6_PKS5_S8_S8_S8_PKfflPfPj)
        /*0104*/ 	.word	0x00000000


	//----- nvinfo : EIATTR_REGCOUNT
	.align		4
.L_43:
        /*0108*/ 	.byte	0x04, 0x2f
        /*010a*/ 	.short	(.L_45 - .L_44)
	.align		4
.L_44:
        /*010c*/ 	.word	index@(_ZN13group_norm_v218gn_bwd_cuda_kernelI6__halfLi480ELi3ELi16ELi60ELi4096ELb1ELb1ELi64ELi960ELi960ELi4ELb1ELi5ELb1ELb0ELNS_15WgradSyncMethodE3ENS_16CompileConditionILi1000EEEEEvPT_S6_S6_PKS5_S8_S8_S8_PKfflPfPj)
        /*0110*/ 	.word	0x00000004


	//----- nvinfo : EIATTR_FRAME_SIZE
	.align		4
.L_45:
        /*0114*/ 	.byte	0x04, 0x11
        /*0116*/ 	.short	(.L_47 - .L_46)
	.align		4
.L_46:
        /*0118*/ 	.word	index@(_ZN13group_norm_v218gn_bwd_cuda_kernelI6__halfLi480ELi3ELi16ELi60ELi4096ELb1ELb1ELi64ELi960ELi960ELi4ELb1ELi5ELb1ELb0ELNS_15WgradSyncMethodE3ENS_16CompileConditionILi1000EEEEEvPT_S6_S6_PKS5_S8_S8_S8_PKfflPfPj)
        /*011c*/ 	.word	0x00000000


	//----- nvinfo : EIATTR_REGCOUNT
	.align		4
.L_47:
        /*0120*/ 	.byte	0x04, 0x2f
        /*0122*/ 	.short	(.L_49 - .L_48)
	.align		4
.L_48:
        /*0124*/ 	.word	index@(_ZN13group_norm_v218gn_bwd_cuda_kernelI6__halfLi480ELi3ELi16ELi60ELi4096ELb1ELb1ELi32ELi960ELi960ELi4ELb1ELi2ELb1ELb0ELNS_15WgradSyncMethodE3ENS_16CompileConditionILi1000EEEEEvPT_S6_S6_PKS5_S8_S8_S8_PKfflPfPj)
        /*0128*/ 	.word	0x00000004


	//----- nvinfo : EIATTR_FRAME_SIZE
	.align		4
.L_49:
        /*012c*/ 	.byte	0x04, 0x11
        /*012e*/ 	.short	(.L_51 - .L_50)
	.align		4
.L_50:
        /*0130*/ 	.word	index@(_ZN13group_norm_v218gn_bwd_cuda_kernelI6__halfLi480ELi3ELi16ELi60ELi4096ELb1ELb1ELi32ELi960ELi960ELi4ELb1ELi2ELb1ELb0ELNS_15WgradSyncMethodE3ENS_16CompileConditionILi1000EEEEEvPT_S6_S6_PKS5_S8_S8_S8_PKfflPfPj)
        /*0134*/ 	.word	0x00000000


	//----- nvinfo : EIATTR_REGCOUNT
	.align		4
.L_51:
        /*0138*/ 	.byte	0x04, 0x2f
        /*013a*/ 	.short	(.L_53 - .L_52)
	.align		4
.L_52:
        /*013c*/ 	.word	index@(_ZN13group_norm_v218gn_bwd_cuda_kernelI6__halfLi480ELi1ELi16ELi60ELi4096ELb1ELb1ELi32ELi960ELi960ELi4ELb1ELi1ELb0ELb0ELNS_15WgradSyncMethodE3ENS_16CompileConditionILi1000EEEEEvPT_S6_S6_PKS5_S8_S8_S8_PKfflPfPj)
        /*0140*/ 	.word	0x00000004


	//----- nvinfo : EIATTR_FRAME_SIZE
	.align		4
.L_53:
        /*0144*/ 	.byte	0x04, 0x11
        /*0146*/ 	.short	(.L_55 - .L_54)
	.align		4
.L_54:
        /*0148*/ 	.word	index@(_ZN13group_norm_v218gn_bwd_cuda_kernelI6__halfLi480ELi1ELi16ELi60ELi4096ELb1ELb1ELi32ELi960ELi960ELi4ELb1ELi1ELb0ELb0ELNS_15WgradSyncMethodE3ENS_16CompileConditionILi1000EEEEEvPT_S6_S6_PKS5_S8_S8_S8_PKfflPfPj)
        /*014c*/ 	.word	0x00000000


	//----- nvinfo : EIATTR_REGCOUNT
	.align		4
.L_55:
        /*0150*/ 	.byte	0x04, 0x2f
        /*0152*/ 	.short	(.L_57 - .L_56)
	.align		4
.L_56:
        /*0154*/ 	.word	index@(_ZN13group_norm_v218gn_bwd_cuda_kernelI6__halfLi480ELi3ELi16ELi60ELi4096ELb1ELb1ELi16ELi960ELi960ELi4ELb1ELi1ELb1ELb0ELNS_15WgradSyncMethodE3ENS_16CompileConditionILi1000EEEEEvPT_S6_S6_PKS5_S8_S8_S8_PKfflPfPj)
        /*0158*/ 	.word	0x00000004


	//----- nvinfo : EIATTR_FRAME_SIZE
	.align		4
.L_57:
        /*015c*/ 	.byte	0x04, 0x11
        /*015e*/ 	.short	(.L_59 - .L_58)
	.align		4
.L_58:
        /*0160*/ 	.word	index@(_ZN13group_norm_v218gn_bwd_cuda_kernelI6__halfLi480ELi3ELi16ELi60ELi4096ELb1ELb1ELi16ELi960ELi960ELi4ELb1ELi1ELb1ELb0ELNS_15WgradSyncMethodE3ENS_16CompileConditionILi1000EEEEEvPT_S6_S6_PKS5_S8_S8_S8_PKfflPfPj)
        /*0164*/ 	.word	0x00000000


	//----- nvinfo : EIATTR_REGCOUNT
	.align		4
.L_59:
        /*0168*/ 	.byte	0x04, 0x2f
        /*016a*/ 	.short	(.L_61 - .L_60)
	.align		4
.L_60:
        /*016c*/ 	.word	index@(_ZN13group_norm_v218gn_bwd_cuda_kernelI6__halfLi480ELi2ELi32ELi30ELi4096ELb0ELb1ELi16ELi960ELi960ELi4ELb1ELi1ELb0ELb0ELNS_15WgradSyncMethodE3ENS_16CompileConditionILi1000EEEEEvPT_S6_S6_PKS5_S8_S8_S8_PKfflPfPj)
        /*0170*/ 	.word	0x00000004


	//----- nvinfo : EIATTR_FRAME_SIZE
	.align		4
.L_61:
        /*0174*/ 	.byte	0x04, 0x11
        /*0176*/ 	.short	(.L_63 - .L_62)
	.align		4
.L_62:
        /*0178*/ 	.word	index@(_ZN13group_norm_v218gn_bwd_cuda_kernelI6__halfLi480ELi2ELi32ELi30ELi4096ELb0ELb1ELi16ELi960ELi960ELi4ELb1ELi1ELb0ELb0ELNS_15WgradSyncMethodE3ENS_16CompileConditionILi1000EEEEEvPT_S6_S6_PKS5_S8_S8_S8_PKfflPfPj)
        /*017c*/ 	.word	0x00000000


	//----- nvinfo : EIATTR_REGCOUNT
	.align		4
.L_63:
        /*0180*/ 	.byte	0x04, 0x2f
        /*0182*/ 	.short	(.L_65 - .L_64)
	.align		4
.L_64:
        /*0184*/ 	.word	index@(_ZN13group_norm_v218gn_bwd_cuda_kernelI6__halfLi480ELi3ELi32ELi30ELi4096ELb0ELb1ELi256ELi960ELi960ELi4ELb1ELi21ELb1ELb0ELNS_15WgradSyncMethodE3ENS_16CompileConditionILi1000EEEEEvPT_S6_S6_PKS5_S8_S8_S8_PKfflPfPj)
        /*0188*/ 	.word	0x00000004


	//----- nvinfo : EIATTR_FRAME_SIZE
	.align		4
.L_65:
        /*018c*/ 	.byte	0x04, 0x11
        /*018e*/ 	.short	(.L_67 - .L_66)
	.align		4
.L_66:
        /*0190*/ 	.word	index@(_ZN13group_norm_v218gn_bwd_cuda_kernelI6__halfLi480ELi3ELi32ELi30ELi4096ELb0ELb1ELi256ELi960ELi960ELi4ELb1ELi21ELb1ELb0ELNS_15WgradSyncMethodE3ENS_16CompileConditionILi1000EEEEEvPT_S6_S6_PKS5_S8_S8_S8_PKfflPfPj)
        /*0194*/ 	.word	0x00000000


	//----- nvinfo : EIATTR_REGCOUNT
	.align		4
.L_67:
        /*0198*/ 	.byte	0x04, 0x2f
        /*019a*/ 	.short	(.L_69 - .L_68)
	.align		4
.L_68:
        /*019c*/ 	.word	index@(_ZN13group_norm_v218gn_bwd_cuda_kernelI6__halfLi480ELi3ELi32ELi30ELi4096ELb0ELb1ELi128ELi960ELi960ELi4ELb1ELi10ELb1ELb0ELNS_15WgradSyncMethodE3ENS_16CompileConditionILi1000EEEEEvPT_S6_S6_PKS5_S8_S8_S8_PKfflPfPj)
        /*01a0*/ 	.word	0x00000004


	//----- nvinfo : EIATTR_FRAME_SIZE
	.align		4
.L_69:
        /*01a4*/ 	.byte	0x04, 0x11
        /*01a6*/ 	.short	(.L_71 - .L_70)
	.align		4
.L_70:
        /*01a8*/ 	.word	index@(_ZN13group_norm_v218gn_bwd_cuda_kernelI6__halfLi480ELi3ELi32ELi30ELi4096ELb0ELb1ELi128ELi960ELi960ELi4ELb1ELi10ELb1ELb0ELNS_15WgradSyncMethodE3ENS_16CompileConditionILi1000EEEEEvPT_S6_S6_PKS5_S8_S8_S8_PKfflPfPj)
        /*01ac*/ 	.word	0x00000000


	//----- nvinfo : EIATTR_REGCOUNT
	.align		4
.L_71:
        /*01b0*/ 	.byte	0x04, 0x2f
        /*01b2*/ 	.short	(.L_73 - .L_72)
	.align		4
.L_72:
        /*01b4*/ 	.word	index@(_ZN13group_norm_v218gn_bwd_cuda_kernelI6__halfLi480ELi3ELi32ELi30ELi4096ELb0ELb1ELi64ELi960ELi960ELi4ELb1ELi5ELb1ELb0ELNS_15WgradSyncMethodE3ENS_16CompileConditionILi1000EEEEEvPT_S6_S6_PKS5_S8_S8_S8_PKfflPfPj)
        /*01b8*/ 	.word	0x00000004


	//----- nvinfo : EIATTR_FRAME_SIZE
	.align		4
.L_73:
        /*01bc*/ 	.byte	0x04, 0x11
        /*01be*/ 	.short	(.L_75 - .L_74)
	.align		4
.L_74:
        /*01c0*/ 	.word	index@(_ZN13group_norm_v218gn_bwd_cuda_kernelI6__halfLi480ELi3ELi32ELi30ELi4096ELb0ELb1ELi64ELi960ELi960ELi4ELb1ELi5ELb1ELb0ELNS_15WgradSyncMethodE3ENS_16CompileConditionILi1000EEEEEvPT_S6_S6_PKS5_S8_S8_S8_PKfflPfPj)
        /*01c4*/ 	.word	0x00000000


	//----- nvinfo : EIATTR_REGCOUNT
	.align		4
.L_75:
        /*01c8*/ 	.byte	0x04, 0x2f
        /*01ca*/ 	.short	(.L_77 - .L_76)
	.align		4
.L_76:
        /*01cc*/ 	.word	index@(_ZN13group_norm_v218gn_bwd_cuda_kernelI6__halfLi480ELi3ELi32ELi30ELi4096ELb0ELb1ELi32ELi960ELi960ELi4ELb1ELi2ELb1ELb0ELNS_15WgradSyncMethodE3ENS_16CompileConditionILi1000EEEEEvPT_S6_S6_PKS5_S8_S8_S8_PKfflPfPj)
        /*01d0*/ 	.word	0x00000004


	//----- nvinfo : EIATTR_FRAME_SIZE
	.align		4
.L_77:
        /*01d4*/ 	.byte	0x04, 0x11
        /*01d6*/ 	.short	(.L_79 - .L_78)
	.align		4
.L_78:
        /*01d8*/ 	.word	index@(_ZN13group_norm_v218gn_bwd_cuda_kernelI6__halfLi480ELi3ELi32ELi30ELi4096ELb0ELb1ELi32ELi960ELi960ELi4ELb1ELi2ELb1ELb0ELNS_15WgradSyncMethodE3ENS_16CompileConditionILi1000EEEEEvPT_S6_S6_PKS5_S8_S8_S8_PKfflPfPj)
        /*01dc*/ 	.word	0x00000000


	//----- nvinfo : EIATTR_REGCOUNT
	.align		4
.L_79:
        /*01e0*/ 	.byte	0x04, 0x2f
        /*01e2*/ 	.short	(.L_81 - .L_80)
	.align		4
.L_80:
        /*01e4*/ 	.word	index@(_ZN13group_norm_v218gn_bwd_cuda_kernelI6__halfLi480ELi1ELi32ELi30ELi4096ELb0ELb1ELi32ELi960ELi960ELi4ELb1ELi1ELb0ELb0ELNS_15WgradSyncMethodE3ENS_16CompileConditionILi1000EEEEEvPT_S6_S6_PKS5_S8_S8_S8_PKfflPfPj)
        /*01e8*/ 	.word	0x00000004


	//----- nvinfo : EIATTR_FRAME_SIZE
	.align		4
.L_81:
        /*01ec*/ 	.byte	0x04, 0x11
        /*01ee*/ 	.short	(.L_83 - .L_82)
	.align		4
.L_82:
        /*01f0*/ 	.word	index@(_ZN13group_norm_v218gn_bwd_cuda_kernelI6__halfLi480ELi1ELi32ELi30ELi4096ELb0ELb1ELi32ELi960ELi960ELi4ELb1ELi1ELb0ELb0ELNS_15WgradSyncMethodE3ENS_16CompileConditionILi1000EEEEEvPT_S6_S6_PKS5_S8_S8_S8_PKfflPfPj)
        /*01f4*/ 	.word	0x00000000


	//----- nvinfo : EIATTR_REGCOUNT
	.align		4
.L_83:
        /*01f8*/ 	.byte	0x04, 0x2f
        /*01fa*/ 	.short	(.L_85 - .L_84)
	.align		4
.L_84:
        /*01fc*/ 	.word	index@(_ZN13group_norm_v218gn_bwd_cuda_kernelI6__halfLi480ELi3ELi32ELi30ELi4096ELb0ELb1ELi16ELi960ELi960ELi4ELb1ELi1ELb1ELb0ELNS_15WgradSyncMethodE3ENS_16CompileConditionILi1000EEEEEvPT_S6_S6_PKS5_S8_S8_S8_PKfflPfPj)
        /*0200*/ 	.word	0x00000004


	//----- nvinfo : EIATTR_FRAME_SIZE
	.align		4
.L_85:
        /*0204*/ 	.byte	0x04, 0x11
        /*0206*/ 	.short	(.L_87 - .L_86)
	.align		4
.L_86:
        /*0208*/ 	.word	index@(_ZN13group_norm_v218gn_bwd_cuda_kernelI6__halfLi480ELi3ELi32ELi30ELi4096ELb0ELb1ELi16ELi960ELi960ELi4ELb1ELi1ELb1ELb0ELNS_15WgradSyncMethodE3ENS_16CompileConditionILi1000EEEEEvPT_S6_S6_PKS5_S8_S8_S8_PKfflPfPj)
        /*020c*/ 	.word	0x00000000


	//----- nvinfo : EIATTR_REGCOUNT
	.align		4
.L_87:
        /*0210*/ 	.byte	0x04, 0x2f
        /*0212*/ 	.short	(.L_89 - .L_88)
	.align		4
.L_88:
        /*0214*/ 	.word	index@(_ZN13group_norm_v214gn_cuda_kernelI13__nv_bfloat16Li480ELi2ELi16ELi60ELi4096ELb1ELi32ELi960ELi960ELi4ELb1ELi2ELb0ELb0ENS_16CompileConditionILi1000EEEEEvPT_PKS4_S7_S7_flPfS8_Pj)
        /*0218*/ 	.word	0x00000004


	//----- nvinfo : EIATTR_FRAME_SIZE
	.align		4
.L_89:
        /*021c*/ 	.byte	0x04, 0x11
        /*021e*/ 	.short	(.L_91 - .L_90)
	.align		4
.L_90:
        /*0220*/ 	.word	index@(_ZN13group_norm_v214gn_cuda_kernelI13__nv_bfloat16Li480ELi2ELi16ELi60ELi4096ELb1ELi32ELi960ELi960ELi4ELb1ELi2ELb0ELb0ENS_16CompileConditionILi1000EEEEEvPT_PKS4_S7_S7_flPfS8_Pj)
        /*0224*/ 	.word	0x00000000


	//----- nvinfo : EIATTR_REGCOUNT
	.align		4
.L_91:
        /*0228*/ 	.byte	0x04, 0x2f
        /*022a*/ 	.short	(.L_93 - .L_92)
	.align		4
.L_92:
        /*022c*/ 	.word	index@(_ZN13group_norm_v214gn_cuda_kernelI13__nv_bfloat16Li480ELi3ELi16ELi60ELi4096ELb1ELi16ELi960ELi960ELi4ELb1ELi1ELb0ELb0ENS_16CompileConditionILi1000EEEEEvPT_PKS4_S7_S7_flPfS8_Pj)
        /*0230*/ 	.word	0x00000004


	//----- nvinfo : EIATTR_FRAME_SIZE
	.align		4
.L_93:
        /*0234*/ 	.byte	0x04, 0x11
        /*0236*/ 	.short	(.L_95 - .L_94)
	.align		4
.L_94:
        /*0238*/ 	.word	index@(_ZN13group_norm_v214gn_cuda_kernelI13__nv_bfloat16Li480ELi3ELi16ELi60ELi4096ELb1ELi16ELi960ELi960ELi4ELb1ELi1ELb0ELb0ENS_16CompileConditionILi1000EEEEEvPT_PKS4_S7_S7_flPfS8_Pj)
        /*023c*/ 	.word	0x00000000


	//----- nvinfo : EIATTR_REGCOUNT
	.align		4
.L_95:
        /*0240*/ 	.byte	0x04, 0x2f
        /*0242*/ 	.short	(.L_97 - .L_96)
	.align		4
.L_96:
        /*0244*/ 	.word	index@(_ZN13group_norm_v214gn_cuda_kernelI13__nv_bfloat16Li480ELi1ELi16ELi60ELi4096ELb1ELi64ELi960ELi960ELi4ELb1ELi2ELb0ELb0ENS_16CompileConditionILi1000EEEEEvPT_PKS4_S7_S7_flPfS8_Pj)
        /*0248*/ 	.word	0x00000004


	//----- nvinfo : EIATTR_FRAME_SIZE
	.align		4
.L_97:
        /*024c*/ 	.byte	0x04, 0x11
        /*024e*/ 	.short	(.L_99 - .L_98)
	.align		4
.L_98:
        /*0250*/ 	.word	index@(_ZN13group_norm_v214gn_cuda_kernelI13__nv_bfloat16Li480ELi1ELi16ELi60ELi4096ELb1ELi64ELi960ELi960ELi4ELb1ELi2ELb0ELb0ENS_16CompileConditionILi1000EEEEEvPT_PKS4_S7_S7_flPfS8_Pj)
        /*0254*/ 	.word	0x00000000


	//----- nvinfo : EIATTR_REGCOUNT
	.align		4
.L_99:
        /*0258*/ 	.byte	0x04, 0x2f
        /*025a*/ 	.short	(.L_101 - .L_100)
	.align		4
.L_100:
        /*025c*/ 	.word	index@(_ZN13group_norm_v214gn_cuda_kernelI13__nv_bfloat16Li480ELi1ELi16ELi60ELi4096ELb1ELi32ELi960ELi960ELi4ELb1ELi1ELb0ELb0ENS_16CompileConditionILi1000EEEEEvPT_PKS4_S7_S7_flPfS8_Pj)
        /*0260*/ 	.word	0x00000004


	//----- nvinfo : EIATTR_FRAME_SIZE
	.align		4
.L_101:
        /*0264*/ 	.byte	0x04, 0x11
        /*0266*/ 	.short	(.L_103 - .L_102)
	.align		4
.L_102:
        /*0268*/ 	.word	index@(_ZN13group_norm_v214gn_cuda_kernelI13__nv_bfloat16Li480ELi1ELi16ELi60ELi4096ELb1ELi32ELi960ELi960ELi4ELb1ELi1ELb0ELb0ENS_16CompileConditionILi1000EEEEEvPT_PKS4_S7_S7_flPfS8_Pj)
        /*026c*/ 	.word	0x00000000


	//----- nvinfo : EIATTR_REGCOUNT
	.align		4
.L_103:
        /*0270*/ 	.byte	0x04, 0x2f
        /*0272*/ 	.short	(.L_105 - .L_104)
	.align		4
.L_104:
        /*0274*/ 	.word	index@(_ZN13group_norm_v214gn_cuda_kernelI13__nv_bfloat16Li480ELi2ELi32ELi30ELi4096ELb0ELi32ELi960ELi960ELi4ELb1ELi2ELb0ELb0ENS_16CompileConditionILi1000EEEEEvPT_PKS4_S7_S7_flPfS8_Pj)
        /*0278*/ 	.word	0x00000004


	//----- nvinfo : EIATTR_FRAME_SIZE
	.align		4
.L_105:
        /*027c*/ 	.byte	0x04, 0x11
        /*027e*/ 	.short	(.L_107 - .L_106)
	.align		4
.L_106:
        /*0280*/ 	.word	index@(_ZN13group_norm_v214gn_cuda_kernelI13__nv_bfloat16Li480ELi2ELi32ELi30ELi4096ELb0ELi32ELi960ELi960ELi4ELb1ELi2ELb0ELb0ENS_16CompileConditionILi1000EEEEEvPT_PKS4_S7_S7_flPfS8_Pj)
        /*0284*/ 	.word	0x00000000


	//----- nvinfo : EIATTR_REGCOUNT
	.align		4
.L_107:
        /*0288*/ 	.byte	0x04, 0x2f
        /*028a*/ 	.short	(.L_109 - .L_108)
	.align		4
.L_108:
        /*028c*/ 	.word	index@(_ZN13group_norm_v214gn_cuda_kernelI13__nv_bfloat16Li480ELi3ELi32ELi30ELi4096ELb0ELi16ELi960ELi960ELi4ELb1ELi1ELb0ELb0ENS_16CompileConditionILi1000EEEEEvPT_PKS4_S7_S7_flPfS8_Pj)
        /*0290*/ 	.word	0x00000004


	//----- nvinfo : EIATTR_FRAME_SIZE
	.align		4
.L_109:
        /*0294*/ 	.byte	0x04, 0x11
        /*0296*/ 	.short	(.L_111 - .L_110)
	.align		4
.L_110:
        /*0298*/ 	.word	index@(_ZN13group_norm_v214gn_cuda_kernelI13__nv_bfloat16Li480ELi3ELi32ELi30ELi4096ELb0ELi16ELi960ELi960ELi4ELb1ELi1ELb0ELb0ENS_16CompileConditionILi1000EEEEEvPT_PKS4_S7_S7_flPfS8_Pj)
        /*029c*/ 	.word	0x00000000


	//----- nvinfo : EIATTR_REGCOUNT
	.align		4
.L_111:
        /*02a0*/ 	.byte	0x04, 0x2f
        /*02a2*/ 	.short	(.L_113 - .L_112)
	.align		4
.L_112:
        /*02a4*/ 	.word	index@(_ZN13group_norm_v214gn_cuda_kernelI13__nv_bfloat16Li480ELi1ELi32ELi30ELi4096ELb0ELi64ELi960ELi960ELi4ELb1ELi2ELb0ELb0ENS_16CompileConditionILi1000EEEEEvPT_PKS4_S7_S7_flPfS8_Pj)
        /*02a8*/ 	.word	0x00000004


	//----- nvinfo : EIATTR_FRAME_SIZE
	.align		4
.L_113:
        /*02ac*/ 	.byte	0x04, 0x11
        /*02ae*/ 	.short	(.L_115 - .L_114)
	.align		4
.L_114:
        /*02b0*/ 	.word	index@(_ZN13group_norm_v214gn_cuda_kernelI13__nv_bfloat16Li480ELi1ELi32ELi30ELi4096ELb0ELi64ELi960ELi960ELi4ELb1ELi2ELb0ELb0ENS_16CompileConditionILi1000EEEEEvPT_PKS4_S7_S7_flPfS8_Pj)
        /*02b4*/ 	.word	0x00000000


	//----- nvinfo : EIATTR_REGCOUNT
	.align		4
.L_115:
        /*02b8*/ 	.byte	0x04, 0x2f
        /*02ba*/ 	.short	(.L_117 - .L_116)
	.align		4
.L_116:
        /*02bc*/ 	.word	index@(_ZN13group_norm_v214gn_cuda_kernelI13__nv_bfloat16Li480ELi1ELi32ELi30ELi4096ELb0ELi32ELi960ELi960ELi4ELb1ELi1ELb0ELb0ENS_16CompileConditionILi1000EEEEEvPT_PKS4_S7_S7_flPfS8_Pj)
        /*02c0*/ 	.word	0x00000004


	//----- nvinfo : EIATTR_FRAME_SIZE
	.align		4
.L_117:
        /*02c4*/ 	.byte	0x04, 0x11
        /*02c6*/ 	.short	(.L_119 - .L_118)
	.align		4
.L_118:
        /*02c8*/ 	.word	index@(_ZN13group_norm_v214gn_cuda_kernelI13__nv_bfloat16Li480ELi1ELi32ELi30ELi4096ELb0ELi32ELi960ELi960ELi4ELb1ELi1ELb0ELb0ENS_16CompileConditionILi1000EEEEEvPT_PKS4_S7_S7_flPfS8_Pj)
        /*02cc*/ 	.word	0x00000000


	//----- nvinfo : EIATTR_REGCOUNT
	.align		4
.L_119:
        /*02d0*/ 	.byte	0x04, 0x2f
        /*02d2*/ 	.short	(.L_121 - .L_120)
	.align		4
.L_120:
        /*02d4*/ 	.word	index@(_ZN13group_norm_v218gn_bwd_cuda_kernelI13__nv_bfloat16Li480ELi2ELi16ELi60ELi4096ELb1ELb1ELi16ELi960ELi960ELi4ELb1ELi1ELb0ELb0ELNS_15WgradSyncMethodE3ENS_16CompileConditionILi1000EEEEEvPT_S6_S6_PKS5_S8_S8_S8_PKfflPfPj)
        /*02d8*/ 	.word	0x00000004


	//----- nvinfo : EIATTR_FRAME_SIZE
	.align		4
.L_121:
        /*02dc*/ 	.byte	0x04, 0x11
        /*02de*/ 	.short	(.L_123 - .L_122)
	.align		4
.L_122:
        /*02e0*/ 	.word	index@(_ZN13group_norm_v218gn_bwd_cuda_kernelI13__nv_bfloat16Li480ELi2ELi16ELi60ELi4096ELb1ELb1ELi16ELi960ELi960ELi4ELb1ELi1ELb0ELb0ELNS_15WgradSyncMethodE3ENS_16CompileConditionILi1000EEEEEvPT_S6_S6_PKS5_S8_S8_S8_PKfflPfPj)
        /*02e4*/ 	.word	0x00000000


	//----- nvinfo : EIATTR_REGCOUNT
	.align		4
.L_123:
        /*02e8*/ 	.byte	0x04, 0x2f
        /*02ea*/ 	.short	(.L_125 - .L_124)
	.align		4
.L_124:
        /*02ec*/ 	.word	index@(_ZN13group_norm_v218gn_bwd_cuda_kernelI13__nv_bfloat16Li480ELi3ELi16ELi60ELi4096ELb1ELb1ELi256ELi960ELi960ELi4ELb1ELi21ELb1ELb0ELNS_15WgradSyncMethodE3ENS_16CompileConditionILi1000EEEEEvPT_S6_S6_PKS5_S8_S8_S8_PKfflPfPj)
        /*02f0*/ 	.word	0x00000004


	//----- nvinfo : EIATTR_FRAME_SIZE
	.align		4
.L_125:
        /*02f4*/ 	.byte	0x04, 0x11
        /*02f6*/ 	.short	(.L_127 - .L_126)
	.align		4
.L_126:
        /*02f8*/ 	.word	index@(_ZN13group_norm_v218gn_bwd_cuda_kernelI13__nv_bfloat16Li480ELi3ELi16ELi60ELi4096ELb1ELb1ELi256ELi960ELi960ELi4ELb1ELi21ELb1ELb0ELNS_15WgradSyncMethodE3ENS_16CompileConditionILi1000EEEEEvPT_S6_S6_PKS5_S8_S8_S8_PKfflPfPj)
        /*02fc*/ 	.word	0x00000000


	//----- nvinfo : EIATTR_REGCOUNT
	.align		4
.L_127:
        /*0300*/ 	.byte	0x04, 0x2f
        /*0302*/ 	.short	(.L_129 - .L_128)
	.align		4
.L_128:
        /*0304*/ 	.word	index@(_ZN13group_norm_v218gn_bwd_cuda_kernelI13__nv_bfloat16Li480ELi3ELi16ELi60ELi4096ELb1ELb1ELi128ELi960ELi960ELi4ELb1ELi10ELb1ELb0ELNS_15WgradSyncMethodE3ENS_16CompileConditionILi1000EEEEEvPT_S6_S6_PKS5_S8_S8_S8_PKfflPfPj)
        /*0308*/ 	.word	0x00000004


	//----- nvinfo : EIATTR_FRAME_SIZE
	.align		4
.L_129:
        /*030c*/ 	.byte	0x04, 0x11
        /*030e*/ 	.short	(.L_131 - .L_130)
	.align		4
.L_130:
        /*0310*/ 	.word	index@(_ZN13group_norm_v218gn_bwd_cuda_kernelI13__nv_bfloat16Li480ELi3ELi16ELi60ELi4096ELb1ELb1ELi128ELi960ELi960ELi4ELb1ELi10ELb1ELb0ELNS_15WgradSyncMethodE3ENS_16CompileConditionILi1000EEEEEvPT_S6_S6_PKS5_S8_S8_S8_PKfflPfPj)
        /*0314*/ 	.word	0x00000000


	//----- nvinfo : EIATTR_REGCOUNT
	.align		4
.L_131:
        /*0318*/ 	.byte	0x04, 0x2f
        /*031a*/ 	.short	(.L_133 - .L_132)
	.align		4
.L_132:
        /*031c*/ 	.word	index@(_ZN13group_norm_v218gn_bwd_cuda_kernelI13__nv_bfloat16Li480ELi3ELi16ELi60ELi4096ELb1ELb1ELi64ELi960ELi960ELi4ELb1ELi5ELb1ELb0ELNS_15WgradSyncMethodE3ENS_16CompileConditionILi1000EEEEEvPT_S6_S6_PKS5_S8_S8_S8_PKfflPfPj)
        /*0320*/ 	.word	0x00000004


	//----- nvinfo : EIATTR_FRAME_SIZE
	.align		4
.L_133:
        /*0324*/ 	.byte	0x04, 0x11
        /*0326*/ 	.short	(.L_135 - .L_134)
	.align		4
.L_134:
        /*0328*/ 	.word	index@(_ZN13group_norm_v218gn_bwd_cuda_kernelI13__nv_bfloat16Li480ELi3ELi16ELi60ELi4096ELb1ELb1ELi64ELi960ELi960ELi4ELb1ELi5ELb1ELb0ELNS_15WgradSyncMethodE3ENS_16CompileConditionILi1000EEEEEvPT_S6_S6_PKS5_S8_S8_S8_PKfflPfPj)
        /*032c*/ 	.word	0x00000000


	//----- nvinfo : EIATTR_REGCOUNT
	.align		4
.L_135:
        /*0330*/ 	.byte	0x04, 0x2f
        /*0332*/ 	.short	(.L_137 - .L_136)
	.align		4
.L_136:
        /*0334*/ 	.word	index@(_ZN13group_norm_v218gn_bwd_cuda_kernelI13__nv_bfloat16Li480ELi3ELi16ELi60ELi4096ELb1ELb1ELi32ELi960ELi960ELi4ELb1ELi2ELb1ELb0ELNS_15WgradSyncMethodE3ENS_16CompileConditionILi1000EEEEEvPT_S6_S6_PKS5_S8_S8_S8_PKfflPfPj)
        /*0338*/ 	.word	0x00000004


	//----- nvinfo : EIATTR_FRAME_SIZE
	.align		4
.L_137:
        /*033c*/ 	.byte	0x04, 0x11
        /*033e*/ 	.short	(.L_139 - .L_138)
	.align		4
.L_138:
        /*0340*/ 	.word	index@(_ZN13group_norm_v218gn_bwd_cuda_kernelI13__nv_bfloat16Li480ELi3ELi16ELi60ELi4096ELb1ELb1ELi32ELi960ELi960ELi4ELb1ELi2ELb1ELb0ELNS_15WgradSyncMethodE3ENS_16CompileConditionILi1000EEEEEvPT_S6_S6_PKS5_S8_S8_S8_PKfflPfPj)
        /*0344*/ 	.word	0x00000000


	//----- nvinfo : EIATTR_REGCOUNT
	.align		4
.L_139:
        /*0348*/ 	.byte	0x04, 0x2f
        /*034a*/ 	.short	(.L_141 - .L_140)
	.align		4
.L_140:
        /*034c*/ 	.word	index@(_ZN13group_norm_v218gn_bwd_cuda_kernelI13__nv_bfloat16Li480ELi1ELi16ELi60ELi4096ELb1ELb1ELi32ELi960ELi960ELi4ELb1ELi1ELb0ELb0ELNS_15WgradSyncMethodE3ENS_16CompileConditionILi1000EEEEEvPT_S6_S6_PKS5_S8_S8_S8_PKfflPfPj)
        /*0350*/ 	.word	0x00000004


	//----- nvinfo : EIATTR_FRAME_SIZE
	.align		4
.L_141:
        /*0354*/ 	.byte	0x04, 0x11
        /*0356*/ 	.short	(.L_143 - .L_142)
	.align		4
.L_142:
        /*0358*/ 	.word	index@(_ZN13group_norm_v218gn_bwd_cuda_kernelI13__nv_bfloat16Li480ELi1ELi16ELi60ELi4096ELb1ELb1ELi32ELi960ELi960ELi4ELb1ELi1ELb0ELb0ELNS_15WgradSyncMethodE3ENS_16CompileConditionILi1000EEEEEvPT_S6_S6_PKS5_S8_S8_S8_PKfflPfPj)
        /*035c*/ 	.word	0x00000000


	//----- nvinfo : EIATTR_REGCOUNT
	.align		4
.L_143:
        /*0360*/ 	.byte	0x04, 0x2f
        /*0362*/ 	.short	(.L_145 - .L_144)
	.align		4
.L_144:
        /*0364*/ 	.word	index@(_ZN13group_norm_v218gn_bwd_cuda_kernelI13__nv_bfloat16Li480ELi3ELi16ELi60ELi4096ELb1ELb1ELi16ELi960ELi960ELi4ELb1ELi1ELb1ELb0ELNS_15WgradSyncMethodE3ENS_16CompileConditionILi1000EEEEEvPT_S6_S6_PKS5_S8_S8_S8_PKfflPfPj)
        /*0368*/ 	.word	0x00000004


	//----- nvinfo : EIATTR_FRAME_SIZE
	.align		4
.L_145:
        /*036c*/ 	.byte	0x04, 0x11
        /*036e*/ 	.short	(.L_147 - .L_146)
	.align		4
.L_146:
        /*0370*/ 	.word	index@(_ZN13group_norm_v218gn_bwd_cuda_kernelI13__nv_bfloat16Li480ELi3ELi16ELi60ELi4096ELb1ELb1ELi16ELi960ELi960ELi4ELb1ELi1ELb1ELb0ELNS_15WgradSyncMethodE3ENS_16CompileConditionILi1000EEEEEvPT_S6_S6_PKS5_S8_S8_S8_PKfflPfPj)
        /*0374*/ 	.word	0x00000000


	//----- nvinfo : EIATTR_REGCOUNT
	.align		4
.L_147:
        /*0378*/ 	.byte	0x04, 0x2f
        /*037a*/ 	.short	(.L_149 - .L_148)
	.align		4
.L_148:
        /*037c*/ 	.word	index@(_ZN13group_norm_v218gn_bwd_cuda_kernelI13__nv_bfloat16Li480ELi2ELi32ELi30ELi4096ELb0ELb1ELi16ELi960ELi960ELi4ELb1ELi1ELb0ELb0ELNS_15WgradSyncMethodE3ENS_16CompileConditionILi1000EEEEEvPT_S6_S6_PKS5_S8_S8_S8_PKfflPfPj)
        /*0380*/ 	.word	0x00000004


	//----- nvinfo : EIATTR_FRAME_SIZE
	.align		4
.L_149:
        /*0384*/ 	.byte	0x04, 0x11
        /*0386*/ 	.short	(.L_151 - .L_150)
	.align		4
.L_150:
        /*0388*/ 	.word	index@(_ZN13group_norm_v218gn_bwd_cuda_kernelI13__nv_bfloat16Li480ELi2ELi32ELi30ELi4096ELb0ELb1ELi16ELi960ELi960ELi4ELb1ELi1ELb0ELb0ELNS_15WgradSyncMethodE3ENS_16CompileConditionILi1000EEEEEvPT_S6_S6_PKS5_S8_S8_S8_PKfflPfPj)
        /*038c*/ 	.word	0x00000000


	//----- nvinfo : EIATTR_REGCOUNT
	.align		4
.L_151:
        /*0390*/ 	.byte	0x04, 0x2f
        /*0392*/ 	.short	(.L_153 - .L_152)
	.align		4
.L_152:
        /*0394*/ 	.word	index@(_ZN13group_norm_v218gn_bwd_cuda_kernelI13__nv_bfloat16Li480ELi3ELi32ELi30ELi4096ELb0ELb1ELi256ELi960ELi960ELi4ELb1ELi21ELb1ELb0ELNS_15WgradSyncMethodE3ENS_16CompileConditionILi1000EEEEEvPT_S6_S6_PKS5_S8_S8_S8_PKfflPfPj)
        /*0398*/ 	.word	0x00000004


	//----- nvinfo : EIATTR_FRAME_SIZE
	.align		4
.L_153:
        /*039c*/ 	.byte	0x04, 0x11
        /*039e*/ 	.short	(.L_155 - .L_154)
	.align		4
.L_154:
        /*03a0*/ 	.word	index@(_ZN13group_norm_v218gn_bwd_cuda_kernelI13__nv_bfloat16Li480ELi3ELi32ELi30ELi4096ELb0ELb1ELi256ELi960ELi960ELi4ELb1ELi21ELb1ELb0ELNS_15WgradSyncMethodE3ENS_16CompileConditionILi1000EEEEEvPT_S6_S6_PKS5_S8_S8_S8_PKfflPfPj)
        /*03a4*/ 	.word	0x00000000


	//----- nvinfo : EIATTR_REGCOUNT
	.align		4
.L_155:
        /*03a8*/ 	.byte	0x04, 0x2f
        /*03aa*/ 	.short	(.L_157 - .L_156)
	.align		4
.L_156:
        /*03ac*/ 	.word	index@(_ZN13group_norm_v218gn_bwd_cuda_kernelI13__nv_bfloat16Li480ELi3ELi32ELi30ELi4096ELb0ELb1ELi128ELi960ELi960ELi4ELb1ELi10ELb1ELb0ELNS_15WgradSyncMethodE3ENS_16CompileConditionILi1000EEEEEvPT_S6_S6_PKS5_S8_S8_S8_PKfflPfPj)
        /*03b0*/ 	.word	0x00000004


	//----- nvinfo : EIATTR_FRAME_SIZE
	.align		4
.L_157:
        /*03b4*/ 	.byte	0x04, 0x11
        /*03b6*/ 	.short	(.L_159 - .L_158)
	.align		4
.L_158:
        /*03b8*/ 	.word	index@(_ZN13group_norm_v218gn_bwd_cuda_kernelI13__nv_bfloat16Li480ELi3ELi32ELi30ELi4096ELb0ELb1ELi128ELi960ELi960ELi4ELb1ELi10ELb1ELb0ELNS_15WgradSyncMethodE3ENS_16CompileConditionILi1000EEEEEvPT_S6_S6_PKS5_S8_S8_S8_PKfflPfPj)
        /*03bc*/ 	.word	0x00000000


	//----- nvinfo : EIATTR_REGCOUNT
	.align		4
.L_159:
        /*03c0*/ 	.byte	0x04, 0x2f
        /*03c2*/ 	.short	(.L_161 - .L_160)
	.align		4
.L_160:
        /*03c4*/ 	.word	index@(_ZN13group_norm_v218gn_bwd_cuda_kernelI13__nv_bfloat16Li480ELi3ELi32ELi30ELi4096ELb0ELb1ELi64ELi960ELi960ELi4ELb1ELi5ELb1ELb0ELNS_15WgradSyncMethodE3ENS_16CompileConditionILi1000EEEEEvPT_S6_S6_PKS5_S8_S8_S8_PKfflPfPj)
        /*03c8*/ 	.word	0x00000004


	//----- nvinfo : EIATTR_FRAME_SIZE
	.align		4
.L_161:
        /*03cc*/ 	.byte	0x04, 0x11
        /*03ce*/ 	.short	(.L_163 - .L_162)
	.align		4
.L_162:
        /*03d0*/ 	.word	index@(_ZN13group_norm_v218gn_bwd_cuda_kernelI13__nv_bfloat16Li480ELi3ELi32ELi30ELi4096ELb0ELb1ELi64ELi960ELi960ELi4ELb1ELi5ELb1ELb0ELNS_15WgradSyncMethodE3ENS_16CompileConditionILi1000EEEEEvPT_S6_S6_PKS5_S8_S8_S8_PKfflPfPj)
        /*03d4*/ 	.word	0x00000000


	//----- nvinfo : EIATTR_REGCOUNT
	.align		4
.L_163:
        /*03d8*/ 	.byte	0x04, 0x2f
        /*03da*/ 	.short	(.L_165 - .L_164)
	.align		4
.L_164:
        /*03dc*/ 	.word	index@(_ZN13group_norm_v218gn_bwd_cuda_kernelI13__nv_bfloat16Li480ELi3ELi32ELi30ELi4096ELb0ELb1ELi32ELi960ELi960ELi4ELb1ELi2ELb1ELb0ELNS_15WgradSyncMethodE3ENS_16CompileConditionILi1000EEEEEvPT_S6_S6_PKS5_S8_S8_S8_PKfflPfPj)
        /*03e0*/ 	.word	0x00000004


	//----- nvinfo : EIATTR_FRAME_SIZE
	.align		4
.L_165:
        /*03e4*/ 	.byte	0x04, 0x11
        /*03e6*/ 	.short	(.L_167 - .L_166)
	.align		4
.L_166:
        /*03e8*/ 	.word	index@(_ZN13group_norm_v218gn_bwd_cuda_kernelI13__nv_bfloat16Li480ELi3ELi32ELi30ELi4096ELb0ELb1ELi32ELi960ELi960ELi4ELb1ELi2ELb1ELb0ELNS_15WgradSyncMethodE3ENS_16CompileConditionILi1000EEEEEvPT_S6_S6_PKS5_S8_S8_S8_PKfflPfPj)
        /*03ec*/ 	.word	0x00000000


	//----- nvinfo : EIATTR_REGCOUNT
	.align		4
.L_167:
        /*03f0*/ 	.byte	0x04, 0x2f
        /*03f2*/ 	.short	(.L_169 - .L_168)
	.align		4
.L_168:
        /*03f4*/ 	.word	index@(_ZN13group_norm_v218gn_bwd_cuda_kernelI13__nv_bfloat16Li480ELi1ELi32ELi30ELi4096ELb0ELb1ELi32ELi960ELi960ELi4ELb1ELi1ELb0ELb0ELNS_15WgradSyncMethodE3ENS_16CompileConditionILi1000EEEEEvPT_S6_S6_PKS5_S8_S8_S8_PKfflPfPj)
        /*03f8*/ 	.word	0x00000004


	//----- nvinfo : EIATTR_FRAME_SIZE
	.align		4
.L_169:
        /*03fc*/ 	.byte	0x04, 0x11
        /*03fe*/ 	.short	(.L_171 - .L_170)
	.align		4
.L_170:
        /*0400*/ 	.word	index@(_ZN13group_norm_v218gn_bwd_cuda_kernelI13__nv_bfloat16Li480ELi1ELi32ELi30ELi4096ELb0ELb1ELi32ELi960ELi960ELi4ELb1ELi1ELb0ELb0ELNS_15WgradSyncMethodE3ENS_16CompileConditionILi1000EEEEEvPT_S6_S6_PKS5_S8_S8_S8_PKfflPfPj)
        /*0404*/ 	.word	0x00000000


	//----- nvinfo : EIATTR_REGCOUNT
	.align		4
.L_171:
        /*0408*/ 	.byte	0x04, 0x2f
        /*040a*/ 	.short	(.L_173 - .L_172)
	.align		4
.L_172:
        /*040c*/ 	.word	index@(_ZN13group_norm_v218gn_bwd_cuda_kernelI13__nv_bfloat16Li480ELi3ELi32ELi30ELi4096ELb0ELb1ELi16ELi960ELi960ELi4ELb1ELi1ELb1ELb0ELNS_15WgradSyncMethodE3ENS_16CompileConditionILi1000EEEEEvPT_S6_S6_PKS5_S8_S8_S8_PKfflPfPj)
        /*0410*/ 	.word	0x00000004


	//----- nvinfo : EIATTR_FRAME_SIZE
	.align		4
.L_173:
        /*0414*/ 	.byte	0x04, 0x11
        /*0416*/ 	.short	(.L_175 - .L_174)
	.align		4
.L_174:
        /*0418*/ 	.word	index@(_ZN13group_norm_v218gn_bwd_cuda_kernelI13__nv_bfloat16Li480ELi3ELi32ELi30ELi4096ELb0ELb1ELi16ELi960ELi960ELi4ELb1ELi1ELb1ELb0ELNS_15WgradSyncMethodE3ENS_16CompileConditionILi1000EEEEEvPT_S6_S6_PKS5_S8_S8_S8_PKfflPfPj)
        /*041c*/ 	.word	0x00000000


	//----- nvinfo : EIATTR_MIN_STACK_SIZE
	.align		4
.L_175:
        /*0420*/ 	.byte	0x04, 0x12
        /*0422*/ 	.short	(.L_177 - .L_176)
	.align		4
.L_176:
        /*0424*/ 	.word	index@(_ZN13group_norm_v218gn_bwd_cuda_kernelI13__nv_bfloat16Li480ELi3ELi32ELi30ELi4096ELb0ELb1ELi16ELi960ELi960ELi4ELb1ELi1ELb1ELb0ELNS_15WgradSyncMethodE3ENS_16CompileConditionILi1000EEEEEvPT_S6_S6_PKS5_S8_S8_S8_PKfflPfPj)
        /*0428*/ 	.word	0x00000000


	//----- nvinfo : EIATTR_MIN_STACK_SIZE
	.align		4
.L_177:
        /*042c*/ 	.byte	0x04, 0x12
        /*042e*/ 	.short	(.L_179 - .L_178)
	.align		4
.L_178:
        /*0430*/ 	.word	index@(_ZN13group_norm_v218gn_bwd_cuda_kernelI13__nv_bfloat16Li480ELi1ELi32ELi30ELi4096ELb0ELb1ELi32ELi960ELi960ELi4ELb1ELi1ELb0ELb0ELNS_15WgradSyncMethodE3ENS_16CompileConditionILi1000EEEEEvPT_S6_S6_PKS5_S8_S8_S8_PKfflPfPj)
        /*0434*/ 	.word	0x00000000


	//----- nvinfo : EIATTR_MIN_STACK_SIZE
	.align		4
.L_179:
        /*0438*/ 	.byte	0x04, 0x12
        /*043a*/ 	.short	(.L_181 - .L_180)
	.align		4
.L_180:
        /*043c*/ 	.word	index@(_ZN13group_norm_v218gn_bwd_cuda_kernelI13__nv_bfloat16Li480ELi3ELi32ELi30ELi4096ELb0ELb1ELi32ELi960ELi960ELi4ELb1ELi2ELb1ELb0ELNS_15WgradSyncMethodE3ENS_16CompileConditionILi1000EEEEEvPT_S6_S6_PKS5_S8_S8_S8_PKfflPfPj)
        /*0440*/ 	.word	0x00000000


	//----- nvinfo : EIATTR_MIN_STACK_SIZE
	.align		4
.L_181:
        /*0444*/ 	.byte	0x04, 0x12
        /*0446*/ 	.short	(.L_183 - .L_182)
	.align		4
.L_182:
        /*0448*/ 	.word	index@(_ZN13group_norm_v218gn_bwd_cuda_kernelI13__nv_bfloat16Li480ELi3ELi32ELi30ELi4096ELb0ELb1ELi64ELi960ELi960ELi4ELb1ELi5ELb1ELb0ELNS_15WgradSyncMethodE3ENS_16CompileConditionILi1000EEEEEvPT_S6_S6_PKS5_S8_S8_S8_PKfflPfPj)
        /*044c*/ 	.word	0x00000000


	//----- nvinfo : EIATTR_MIN_STACK_SIZE
	.align		4
.L_183:
        /*0450*/ 	.byte	0x04, 0x12
        /*0452*/ 	.short	(.L_185 - .L_184)
	.align		4
.L_184:
        /*0454*/ 	.word	index@(_ZN13group_norm_v218gn_bwd_cuda_kernelI13__nv_bfloat16Li480ELi3ELi32ELi30ELi4096ELb0ELb1ELi128ELi960ELi960ELi4ELb1ELi10ELb1ELb0ELNS_15WgradSyncMethodE3ENS_16CompileConditionILi1000EEEEEvPT_S6_S6_PKS5_S8_S8_S8_PKfflPfPj)
        /*0458*/ 	.word	0x00000000


	//----- nvinfo : EIATTR_MIN_STACK_SIZE
	.align		4
.L_185:
        /*045c*/ 	.byte	0x04, 0x12
        /*045e*/ 	.short	(.L_187 - .L_186)
	.align		4
.L_186:
        /*0460*/ 	.word	index@(_ZN13group_norm_v218gn_bwd_cuda_kernelI13__nv_bfloat16Li480ELi3ELi32ELi30ELi4096ELb0ELb1ELi256ELi960ELi960ELi4ELb1ELi21ELb1ELb0ELNS_15WgradSyncMethodE3ENS_16CompileConditionILi1000EEEEEvPT_S6_S6_PKS5_S8_S8_S8_PKfflPfPj)
        /*0464*/ 	.word	0x00000000


	//----- nvinfo : EIATTR_MIN_STACK_SIZE
	.align		4
.L_187:
        /*0468*/ 	.byte	0x04, 0x12
        /*046a*/ 	.short	(.L_189 - .L_188)
	.align		4
.L_188:
        /*046c*/ 	.word	index@(_ZN13group_norm_v218gn_bwd_cuda_kernelI13__nv_bfloat16Li480ELi2ELi32ELi30ELi4096ELb0ELb1ELi16ELi960ELi960ELi4ELb1ELi1ELb0ELb0ELNS_15WgradSyncMethodE3ENS_16CompileConditionILi1000EEEEEvPT_S6_S6_PKS5_S8_S8_S8_PKfflPfPj)
        /*0470*/ 	.word	0x00000000


	//----- nvinfo : EIATTR_MIN_STACK_SIZE
	.align		4
.L_189:
        /*0474*/ 	.byte	0x04, 0x12
        /*0476*/ 	.short	(.L_191 - .L_190)
	.align		4
.L_190:
        /*0478*/ 	.word	index@(_ZN13group_norm_v218gn_bwd_cuda_kernelI13__nv_bfloat16Li480ELi3ELi16ELi60ELi4096ELb1ELb1ELi16ELi960ELi960ELi4ELb1ELi1ELb1ELb0ELNS_15WgradSyncMethodE3ENS_16CompileConditionILi1000EEEEEvPT_S6_S6_PKS5_S8_S8_S8_PKfflPfPj)
        /*047c*/ 	.word	0x00000000


	//----- nvinfo : EIATTR_MIN_STACK_SIZE
	.align		4
.L_191:
        /*0480*/ 	.byte	0x04, 0x12
        /*0482*/ 	.short	(.L_193 - .L_192)
	.align		4
.L_192:
        /*0484*/ 	.word	index@(_ZN13group_norm_v218gn_bwd_cuda_kernelI13__nv_bfloat16Li480ELi1ELi16ELi60ELi4096ELb1ELb1ELi32ELi960ELi960ELi4ELb1ELi1ELb0ELb0ELNS_15WgradSyncMethodE3ENS_16CompileConditionILi1000EEEEEvPT_S6_S6_PKS5_S8_S8_S8_PKfflPfPj)
        /*0488*/ 	.word	0x00000000


	//----- nvinfo : EIATTR_MIN_STACK_SIZE
	.align		4
.L_193:
        /*048c*/ 	.byte	0x04, 0x12
        /*048e*/ 	.short	(.L_195 - .L_194)
	.align		4
.L_194:
        /*0490*/ 	.word	index@(_ZN13group_norm_v218gn_bwd_cuda_kernelI13__nv_bfloat16Li480ELi3ELi16ELi60ELi4096ELb1ELb1ELi32ELi960ELi960ELi4ELb1ELi2ELb1ELb0ELNS_15WgradSyncMethodE3ENS_16CompileConditionILi1000EEEEEvPT_S6_S6_PKS5_S8_S8_S8_PKfflPfPj)
        /*0494*/ 	.word	0x00000000


	//----- nvinfo : EIATTR_MIN_STACK_SIZE
	.align		4
.L_195:
        /*0498*/ 	.byte	0x04, 0x12
        /*049a*/ 	.short	(.L_197 - .L_196)
	.align		4
.L_196:
        /*049c*/ 	.word	index@(_ZN13group_norm_v218gn_bwd_cuda_kernelI13__nv_bfloat16Li480ELi3ELi16ELi60ELi4096ELb1ELb1ELi64ELi960ELi960ELi4ELb1ELi5ELb1ELb0ELNS_15WgradSyncMethodE3ENS_16CompileConditionILi1000EEEEEvPT_S6_S6_PKS5_S8_S8_S8_PKfflPfPj)
        /*04a0*/ 	.word	0x00000000


	//----- nvinfo : EIATTR_MIN_STACK_SIZE
	.align		4
.L_197:
        /*04a4*/ 	.byte	0x04, 0x12
        /*04a6*/ 	.short	(.L_199 - .L_198)
	.align		4
.L_198:
        /*04a8*/ 	.word	index@(_ZN13group_norm_v218gn_bwd_cuda_kernelI13__nv_bfloat16Li480ELi3ELi16ELi60ELi4096ELb1ELb1ELi128ELi960ELi960ELi4ELb1ELi10ELb1ELb0ELNS_15WgradSyncMethodE3ENS_16CompileConditionILi1000EEEEEvPT_S6_S6_PKS5_S8_S8_S8_PKfflPfPj)
        /*04ac*/ 	.word	0x00000000


	//----- nvinfo : EIATTR_MIN_STACK_SIZE
	.align		4
.L_199:
        /*04b0*/ 	.byte	0x04, 0x12
        /*04b2*/ 	.short	(.L_201 - .L_200)
	.align		4
.L_200:
        /*04b4*/ 	.word	index@(_ZN13group_norm_v218gn_bwd_cuda_kernelI13__nv_bfloat16Li480ELi3ELi16ELi60ELi4096ELb1ELb1ELi256ELi960ELi960ELi4ELb1ELi21ELb1ELb0ELNS_15WgradSyncMethodE3ENS_16CompileConditionILi1000EEEEEvPT_S6_S6_PKS5_S8_S8_S8_PKfflPfPj)
        /*04b8*/ 	.word	0x00000000


	//----- nvinfo : EIATTR_MIN_STACK_SIZE
	.align		4
.L_201:
        /*04bc*/ 	.byte	0x04, 0x12
        /*04be*/ 	.short	(.L_203 - .L_202)
	.align		4
.L_202:
        /*04c0*/ 	.word	index@(_ZN13group_norm_v218gn_bwd_cuda_kernelI13__nv_bfloat16Li480ELi2ELi16ELi60ELi4096ELb1ELb1ELi16ELi960ELi960ELi4ELb1ELi1ELb0ELb0ELNS_15WgradSyncMethodE3ENS_16CompileConditionILi1000EEEEEvPT_S6_S6_PKS5_S8_S8_S8_PKfflPfPj)
        /*04c4*/ 	.word	0x00000000


	//----- nvinfo : EIATTR_MIN_STACK_SIZE
	.align		4
.L_203:
        /*04c8*/ 	.byte	0x04, 0x12
        /*04ca*/ 	.short	(.L_205 - .L_204)
	.align		4
.L_204:
        /*04cc*/ 	.word	index@(_ZN13group_norm_v214gn_cuda_kernelI13__nv_bfloat16Li480ELi1ELi32ELi30ELi4096ELb0ELi32ELi960ELi960ELi4ELb1ELi1ELb0ELb0ENS_16CompileConditionILi1000EEEEEvPT_PKS4_S7_S7_flPfS8_Pj)
        /*04d0*/ 	.word	0x00000000


	//----- nvinfo : EIATTR_MIN_STACK_SIZE
	.align		4
.L_205:
        /*04d4*/ 	.byte	0x04, 0x12
        /*04d6*/ 	.short	(.L_207 - .L_206)
	.align		4
.L_206:
        /*04d8*/ 	.word	index@(_ZN13group_norm_v214gn_cuda_kernelI13__nv_bfloat16Li480ELi1ELi32ELi30ELi4096ELb0ELi64ELi960ELi960ELi4ELb1ELi2ELb0ELb0ENS_16CompileConditionILi1000EEEEEvPT_PKS4_S7_S7_flPfS8_Pj)
        /*04dc*/ 	.word	0x00000000


	//----- nvinfo : EIATTR_MIN_STACK_SIZE
	.align		4
.L_207:
        /*04e0*/ 	.byte	0x04, 0x12
        /*04e2*/ 	.short	(.L_209 - .L_208)
	.align		4
.L_208:
        /*04e4*/ 	.word	index@(_ZN13group_norm_v214gn_cuda_kernelI13__nv_bfloat16Li480ELi3ELi32ELi30ELi4096ELb0ELi16ELi960ELi960ELi4ELb1ELi1ELb0ELb0ENS_16CompileConditionILi1000EEEEEvPT_PKS4_S7_S7_flPfS8_Pj)
        /*04e8*/ 	.word	0x00000000


	//----- nvinfo : EIATTR_MIN_STACK_SIZE
	.align		4
.L_209:
        /*04ec*/ 	.byte	0x04, 0x12
        /*04ee*/ 	.short	(.L_211 - .L_210)
	.align		4
.L_210:
        /*04f0*/ 	.word	index@(_ZN13group_norm_v214gn_cuda_kernelI13__nv_bfloat16Li480ELi2ELi32ELi30ELi4096ELb0ELi32ELi960ELi960ELi4ELb1ELi2ELb0ELb0ENS_16CompileConditionILi1000EEEEEvPT_PKS4_S7_S7_flPfS8_Pj)
        /*04f4*/ 	.word	0x00000000


	//----- nvinfo : EIATTR_MIN_STACK_SIZE
	.align		4
.L_211:
        /*04f8*/ 	.byte	0x04, 0x12
        /*04fa*/ 	.short	(.L_213 - .L_212)
	.align		4
.L_212:
        /*04fc*/ 	.word	index@(_ZN13group_norm_v214gn_cuda_kernelI13__nv_bfloat16Li480ELi1ELi16ELi60ELi4096ELb1ELi32ELi960ELi960ELi4ELb1ELi1ELb0ELb0ENS_16CompileConditionILi1000EEEEEvPT_PKS4_S7_S7_flPfS8_Pj)
        /*0500*/ 	.word	0x00000000


	//----- nvinfo : EIATTR_MIN_STACK_SIZE
	.align		4
.L_213:
        /*0504*/ 	.byte	0x04, 0x12
        /*0506*/ 	.short	(.L_215 - .L_214)
	.align		4
.L_214:
        /*0508*/ 	.word	index@(_ZN13group_norm_v214gn_cuda_kernelI13__nv_bfloat16Li480ELi1ELi16ELi60ELi4096ELb1ELi64ELi960ELi960ELi4ELb1ELi2ELb0ELb0ENS_16CompileConditionILi1000EEEEEvPT_PKS4_S7_S7_flPfS8_Pj)
        /*050c*/ 	.word	0x00000000


	//----- nvinfo : EIATTR_MIN_STACK_SIZE
	.align		4
.L_215:
        /*0510*/ 	.byte	0x04, 0x12
        /*0512*/ 	.short	(.L_217 - .L_216)
	.align		4
.L_216:
        /*0514*/ 	.word	index@(_ZN13group_norm_v214gn_cuda_kernelI13__nv_bfloat16Li480ELi3ELi16ELi60ELi4096ELb1ELi16ELi960ELi960ELi4ELb1ELi1ELb0ELb0ENS_16CompileConditionILi1000EEEEEvPT_PKS4_S7_S7_flPfS8_Pj)
        /*0518*/ 	.word	0x00000000


	//----- nvinfo : EIATTR_MIN_STACK_SIZE
	.align		4
.L_217:
        /*051c*/ 	.byte	0x04, 0x12
        /*051e*/ 	.short	(.L_219 - .L_218)
	.align		4
.L_218:
        /*0520*/ 	.word	index@(_ZN13group_norm_v214gn_cuda_kernelI13__nv_bfloat16Li480ELi2ELi16ELi60ELi4096ELb1ELi32ELi960ELi960ELi4ELb1ELi2ELb0ELb0ENS_16CompileConditionILi1000EEEEEvPT_PKS4_S7_S7_flPfS8_Pj)
        /*0524*/ 	.word	0x00000000


	//----- nvinfo : EIATTR_MIN_STACK_SIZE
	.align		4
.L_219:
        /*0528*/ 	.byte	0x04, 0x12
        /*052a*/ 	.short	(.L_221 - .L_220)
	.align		4
.L_220:
        /*052c*/ 	.word	index@(_ZN13group_norm_v218gn_bwd_cuda_kernelI6__halfLi480ELi3ELi32ELi30ELi4096ELb0ELb1ELi16ELi960ELi960ELi4ELb1ELi1ELb1ELb0ELNS_15WgradSyncMethodE3ENS_16CompileConditionILi1000EEEEEvPT_S6_S6_PKS5_S8_S8_S8_PKfflPfPj)
        /*0530*/ 	.word	0x00000000


	//----- nvinfo : EIATTR_MIN_STACK_SIZE
	.align		4
.L_221:
        /*0534*/ 	.byte	0x04, 0x12
        /*0536*/ 	.short	(.L_223 - .L_222)
	.align		4
.L_222:
        /*0538*/ 	.word	index@(_ZN13group_norm_v218gn_bwd_cuda_kernelI6__halfLi480ELi1ELi32ELi30ELi4096ELb0ELb1ELi32ELi960ELi960ELi4ELb1ELi1ELb0ELb0ELNS_15WgradSyncMethodE3ENS_16CompileConditionILi1000EEEEEvPT_S6_S6_PKS5_S8_S8_S8_PKfflPfPj)
        /*053c*/ 	.word	0x00000000


	//----- nvinfo : EIATTR_MIN_STACK_SIZE
	.align		4
.L_223:
        /*0540*/ 	.byte	0x04, 0x12
        /*0542*/ 	.short	(.L_225 - .L_224)
	.align		4
.L_224:
        /*0544*/ 	.word	index@(_ZN13group_norm_v218gn_bwd_cuda_kernelI6__halfLi480ELi3ELi32ELi30ELi4096ELb0ELb1ELi32ELi960ELi960ELi4ELb1ELi2ELb1ELb0ELNS_15WgradSyncMethodE3ENS_16CompileConditionILi1000EEEEEvPT_S6_S6_PKS5_S8_S8_S8_PKfflPfPj)
        /*0548*/ 	.word	0x00000000


	//----- nvinfo : EIATTR_MIN_STACK_SIZE
	.align		4
.L_225:
        /*054c*/ 	.byte	0x04, 0x12
        /*054e*/ 	.short	(.L_227 - .L_226)
	.align		4
.L_226:
        /*0550*/ 	.word	index@(_ZN13group_norm_v218gn_bwd_cuda_kernelI6__halfLi480ELi3ELi32ELi30ELi4096ELb0ELb1ELi64ELi960ELi960ELi4ELb1ELi5ELb1ELb0ELNS_15WgradSyncMethodE3ENS_16CompileConditionILi1000EEEEEvPT_S6_S6_PKS5_S8_S8_S8_PKfflPfPj)
        /*0554*/ 	.word	0x00000000


	//----- nvinfo : EIATTR_MIN_STACK_SIZE
	.align		4
.L_227:
        /*0558*/ 	.byte	0x04, 0x12
        /*055a*/ 	.short	(.L_229 - .L_228)
	.align		4
.L_228:
        /*055c*/ 	.word	index@(_ZN13group_norm_v218gn_bwd_cuda_kernelI6__halfLi480ELi3ELi32ELi30ELi4096ELb0ELb1ELi128ELi960ELi960ELi4ELb1ELi10ELb1ELb0ELNS_15WgradSyncMethodE3ENS_16CompileConditionILi1000EEEEEvPT_S6_S6_PKS5_S8_S8_S8_PKfflPfPj)
        /*0560*/ 	.word	0x00000000


	//----- nvinfo : EIATTR_MIN_STACK_SIZE
	.align		4
.L_229:
        /*0564*/ 	.byte	0x04, 0x12
        /*0566*/ 	.short	(.L_231 - .L_230)
	.align		4
.L_230:
        /*0568*/ 	.word	index@(_ZN13group_norm_v218gn_bwd_cuda_kernelI6__halfLi480ELi3ELi32ELi30ELi4096ELb0ELb1ELi256ELi960ELi960ELi4ELb1ELi21ELb1ELb0ELNS_15WgradSyncMethodE3ENS_16CompileConditionILi1000EEEEEvPT_S6_S6_PKS5_S8_S8_S8_PKfflPfPj)
        /*056c*/ 	.word	0x00000000


	//----- nvinfo : EIATTR_MIN_STACK_SIZE
	.align		4
.L_231:
        /*0570*/ 	.byte	0x04, 0x12
        /*0572*/ 	.short	(.L_233 - .L_232)
	.align		4
.L_232:
        /*0574*/ 	.word	index@(_ZN13group_norm_v218gn_bwd_cuda_kernelI6__halfLi480ELi2ELi32ELi30ELi4096ELb0ELb1ELi16ELi960ELi960ELi4ELb1ELi1ELb0ELb0ELNS_15WgradSyncMethodE3ENS_16CompileConditionILi1000EEEEEvPT_S6_S6_PKS5_S8_S8_S8_PKfflPfPj)
        /*0578*/ 	.word	0x00000000


	//----- nvinfo : EIATTR_MIN_STACK_SIZE
	.align		4
.L_233:
        /*057c*/ 	.byte	0x04, 0x12
        /*057e*/ 	.short	(.L_235 - .L_234)
	.align		4
.L_234:
        /*0580*/ 	.word	index@(_ZN13group_norm_v218gn_bwd_cuda_kernelI6__halfLi480ELi3ELi16ELi60ELi4096ELb1ELb1ELi16ELi960ELi960ELi4ELb1ELi1ELb1ELb0ELNS_15WgradSyncMethodE3ENS_16CompileConditionILi1000EEEEEvPT_S6_S6_PKS5_S8_S8_S8_PKfflPfPj)
        /*0584*/ 	.word	0x00000000


	//----- nvinfo : EIATTR_MIN_STACK_SIZE
	.align		4
.L_235:
        /*0588*/ 	.byte	0x04, 0x12
        /*058a*/ 	.short	(.L_237 - .L_236)
	.align		4
.L_236:
        /*058c*/ 	.word	index@(_ZN13group_norm_v218gn_bwd_cuda_kernelI6__halfLi480ELi1ELi16ELi60ELi4096ELb1ELb1ELi32ELi960ELi960ELi4ELb1ELi1ELb0ELb0ELNS_15WgradSyncMethodE3ENS_16CompileConditionILi1000EEEEEvPT_S6_S6_PKS5_S8_S8_S8_PKfflPfPj)
        /*0590*/ 	.word	0x00000000


	//----- nvinfo : EIATTR_MIN_STACK_SIZE
	.align		4
.L_237:
        /*0594*/ 	.byte	0x04, 0x12
        /*0596*/ 	.short	(.L_239 - .L_238)
	.align		4
.L_238:
        /*0598*/ 	.word	index@(_ZN13group_norm_v218gn_bwd_cuda_kernelI6__halfLi480ELi3ELi16ELi60ELi4096ELb1ELb1ELi32ELi960ELi960ELi4ELb1ELi2ELb1ELb0ELNS_15WgradSyncMethodE3ENS_16CompileConditionILi1000EEEEEvPT_S6_S6_PKS5_S8_S8_S8_PKfflPfPj)
        /*059c*/ 	.word	0x00000000


	//----- nvinfo : EIATTR_MIN_STACK_SIZE
	.align		4
.L_239:
        /*05a0*/ 	.byte	0x04, 0x12
        /*05a2*/ 	.short	(.L_241 - .L_240)
	.align		4
.L_240:
        /*05a4*/ 	.word	index@(_ZN13group_norm_v218gn_bwd_cuda_kernelI6__halfLi480ELi3ELi16ELi60ELi4096ELb1ELb1ELi64ELi960ELi960ELi4ELb1ELi5ELb1ELb0ELNS_15WgradSyncMethodE3ENS_16CompileConditionILi1000EEEEEvPT_S6_S6_PKS5_S8_S8_S8_PKfflPfPj)
        /*05a8*/ 	.word	0x00000000


	//----- nvinfo : EIATTR_MIN_STACK_SIZE
	.align		4
.L_241:
        /*05ac*/ 	.byte	0x04, 0x12
        /*05ae*/ 	.short	(.L_243 - .L_242)
	.align		4
.L_242:
        /*05b0*/ 	.word	index@(_ZN13group_norm_v218gn_bwd_cuda_kernelI6__halfLi480ELi3ELi16ELi60ELi4096ELb1ELb1ELi128ELi960ELi960ELi4ELb1ELi10ELb1ELb0ELNS_15WgradSyncMethodE3ENS_16CompileConditionILi1000EEEEEvPT_S6_S6_PKS5_S8_S8_S8_PKfflPfPj)
        /*05b4*/ 	.word	0x00000000


	//----- nvinfo : EIATTR_MIN_STACK_SIZE
	.align		4
.L_243:
        /*05b8*/ 	.byte	0x04, 0x12
        /*05ba*/ 	.short	(.L_245 - .L_244)
	.align		4
.L_244:
        /*05bc*/ 	.word	index@(_ZN13group_norm_v218gn_bwd_cuda_kernelI6__halfLi480ELi3ELi16ELi60ELi4096ELb1ELb1ELi256ELi960ELi960ELi4ELb1ELi21ELb1ELb0ELNS_15WgradSyncMethodE3ENS_16CompileConditionILi1000EEEEEvPT_S6_S6_PKS5_S8_S8_S8_PKfflPfPj)
        /*05c0*/ 	.word	0x00000000


	//----- nvinfo : EIATTR_MIN_STACK_SIZE
	.align		4
.L_245:
        /*05c4*/ 	.byte	0x04, 0x12
        /*05c6*/ 	.short	(.L_247 - .L_246)
	.align		4
.L_246:
        /*05c8*/ 	.word	index@(_ZN13group_norm_v218gn_bwd_cuda_kernelI6__halfLi480ELi2ELi16ELi60ELi4096ELb1ELb1ELi16ELi960ELi960ELi4ELb1ELi1ELb0ELb0ELNS_15WgradSyncMethodE3ENS_16CompileConditionILi1000EEEEEvPT_S6_S6_PKS5_S8_S8_S8_PKfflPfPj)
        /*05cc*/ 	.word	0x00000000


	//----- nvinfo : EIATTR_MIN_STACK_SIZE
	.align		4
.L_247:
        /*05d0*/ 	.byte	0x04, 0x12
        /*05d2*/ 	.short	(.L_249 - .L_248)
	.align		4
.L_248:
        /*05d4*/ 	.word	index@(_ZN13group_norm_v214gn_cuda_kernelI6__halfLi480ELi1ELi32ELi30ELi4096ELb0ELi32ELi960ELi960ELi4ELb1ELi1ELb0ELb0ENS_16CompileConditionILi1000EEEEEvPT_PKS4_S7_S7_flPfS8_Pj)
        /*05d8*/ 	.word	0x00000000


	//----- nvinfo : EIATTR_MIN_STACK_SIZE
	.align		4
.L_249:
        /*05dc*/ 	.byte	0x04, 0x12
        /*05de*/ 	.short	(.L_251 - .L_250)
	.align		4
.L_250:
        /*05e0*/ 	.word	index@(_ZN13group_norm_v214gn_cuda_kernelI6__halfLi480ELi1ELi32ELi30ELi4096ELb0ELi64ELi960ELi960ELi4ELb1ELi2ELb0ELb0ENS_16CompileConditionILi1000EEEEEvPT_PKS4_S7_S7_flPfS8_Pj)
        /*05e4*/ 	.word	0x00000000


	//----- nvinfo : EIATTR_MIN_STACK_SIZE
	.align		4
.L_251:
        /*05e8*/ 	.byte	0x04, 0x12
        /*05ea*/ 	.short	(.L_253 - .L_252)
	.align		4
.L_252:
        /*05ec*/ 	.word	index@(_ZN13group_norm_v214gn_cuda_kernelI6__halfLi480ELi3ELi32ELi30ELi4096ELb0ELi16ELi960ELi960ELi4ELb1ELi1ELb0ELb0ENS_16CompileConditionILi1000EEEEEvPT_PKS4_S7_S7_flPfS8_Pj)
        /*05f0*/ 	.word	0x00000000


	//----- nvinfo : EIATTR_MIN_STACK_SIZE
	.align		4
.L_253:
        /*05f4*/ 	.byte	0x04, 0x12
        /*05f6*/ 	.short	(.L_255 - .L_254)
	.align		4
.L_254:
        /*05f8*/ 	.word	index@(_ZN13group_norm_v214gn_cuda_kernelI6__halfLi480ELi2ELi32ELi30ELi4096ELb0ELi32ELi960ELi960ELi4ELb1ELi2ELb0ELb0ENS_16CompileConditionILi1000EEEEEvPT_PKS4_S7_S7_flPfS8_Pj)
        /*05fc*/ 	.word	0x00000000


	//----- nvinfo : EIATTR_MIN_STACK_SIZE
	.align		4
.L_255:
        /*0600*/ 	.byte	0x04, 0x12
        /*0602*/ 	.short	(.L_257 - .L_256)
	.align		4
.L_256:
        /*0604*/ 	.word	index@(_ZN13group_norm_v214gn_cuda_kernelI6__halfLi480ELi1ELi16ELi60ELi4096ELb1ELi32ELi960ELi960ELi4ELb1ELi1ELb0ELb0ENS_16CompileConditionILi1000EEEEEvPT_PKS4_S7_S7_flPfS8_Pj)
        /*0608*/ 	.word	0x00000000


	//----- nvinfo : EIATTR_MIN_STACK_SIZE
	.align		4
.L_257:
        /*060c*/ 	.byte	0x04, 0x12
        /*060e*/ 	.short	(.L_259 - .L_258)
	.align		4
.L_258:
        /*0610*/ 	.word	index@(_ZN13group_norm_v214gn_cuda_kernelI6__halfLi480ELi1ELi16ELi60ELi4096ELb1ELi64ELi960ELi960ELi4ELb1ELi2ELb0ELb0ENS_16CompileConditionILi1000EEEEEvPT_PKS4_S7_S7_flPfS8_Pj)
        /*0614*/ 	.word	0x00000000


	//----- nvinfo : EIATTR_MIN_STACK_SIZE
	.align		4
.L_259:
        /*0618*/ 	.byte	0x04, 0x12
        /*061a*/ 	.short	(.L_261 - .L_260)
	.align		4
.L_260:
        /*061c*/ 	.word	index@(_ZN13group_norm_v214gn_cuda_kernelI6__halfLi480ELi3ELi16ELi60ELi4096ELb1ELi16ELi960ELi960ELi4ELb1ELi1ELb0ELb0ENS_16CompileConditionILi1000EEEEEvPT_PKS4_S7_S7_flPfS8_Pj)
        /*0620*/ 	.word	0x00000000


	//----- nvinfo : EIATTR_MIN_STACK_SIZE
	.align		4
.L_261:
        /*0624*/ 	.byte	0x04, 0x12
        /*0626*/ 	.short	(.L_263 - .L_262)
	.align		4
.L_262:
        /*0628*/ 	.word	index@(_ZN13group_norm_v214gn_cuda_kernelI6__halfLi480ELi2ELi16ELi60ELi4096ELb1ELi32ELi960ELi960ELi4ELb1ELi2ELb0ELb0ENS_16CompileConditionILi1000EEEEEvPT_PKS4_S7_S7_flPfS8_Pj)
        /*062c*/ 	.word	0x00000000
.L_263:


//--------------------- .nv.compat                --------------------------
	.section	.nv.compat,"",@"SHT_CUDA_COMPAT_INFO"
	.align	4
        /*0000*/ 	.byte	0x02, 0x09, 0x01, 0x00, 0x02, 0x02, 0x01, 0x00, 0x02, 0x05, 0x05, 0x00, 0x03, 0x07, 0x01, 0x01
        /*0010*/ 	.byte	0x02, 0x03, 0x00, 0x00, 0x02, 0x06, 0x01, 0x00, 0x04, 0x0b, 0x08, 0x00, 0x00, 0x00, 0x00, 0x00
        /*0020*/ 	.byte	0x00, 0x00, 0x00, 0x00


//--------------------- .nv.info._ZN13group_norm_v218gn_bwd_cuda_kernelI13__nv_bfloat16Li480ELi3ELi32ELi30ELi4096ELb0ELb1ELi16ELi960ELi960ELi4ELb1ELi1ELb1ELb0ELNS_15WgradSyncMethodE3ENS_16CompileConditionILi1000EEEEEvPT_S6_S6_PKS5_S8_S8_S8_PKfflPfPj --------------------------
	.section	.nv.info._ZN13group_norm_v218gn_bwd_cuda_kernelI13__nv_bfloat16Li480ELi3ELi32ELi30ELi4096ELb0ELb1ELi16ELi960ELi960ELi4ELb1ELi1ELb1ELb0ELNS_15WgradSyncMethodE3ENS_16CompileConditionILi1000EEEEEvPT_S6_S6_PKS5_S8_S8_S8_PKfflPfPj,"",@"SHT_CUDA_INFO"
	.sectionflags	@""
	.align	4


	//----- nvinfo : EIATTR_CUDA_API_VERSION
	.align		4
        /*0000*/ 	.byte	0x04, 0x37
        /*0002*/ 	.short	(.L_265 - .L_264)
.L_264:
        /*0004*/ 	.word	0x00000082


	//----- nvinfo : EIATTR_KPARAM_INFO
	.align		4
.L_265:
        /*0008*/ 	.byte	0x04, 0x17
        /*000a*/ 	.short	(.L_267 - .L_266)
.L_266:
        /*000c*/ 	.word	0x00000000
        /*0010*/ 	.short	0x000b
        /*0012*/ 	.short	0x0058
        /*0014*/ 	.byte	0x00, 0xf5, 0x21, 0x00


	//----- nvinfo : EIATTR_KPARAM_INFO
	.align		4
.L_267:
        /*0018*/ 	.byte	0x04, 0x17
        /*001a*/ 	.short	(.L_269 - .L_268)
.L_268:
        /*001c*/ 	.word	0x00000000
        /*0020*/ 	.short	0x000a
        /*0022*/ 	.short	0x0050
        /*0024*/ 	.byte	0x00, 0xf5, 0x21, 0x00


	//----- nvinfo : EIATTR_KPARAM_INFO
	.align		4
.L_269:
        /*0028*/ 	.byte	0x04, 0x17
        /*002a*/ 	.short	(.L_271 - .L_270)
.L_270:
        /*002c*/ 	.word	0x00000000
        /*0030*/ 	.short	0x0009
        /*0032*/ 	.short	0x0048
        /*0034*/ 	.byte	0x00, 0xf0, 0x21, 0x00


	//----- nvinfo : EIATTR_KPARAM_INFO
	.align		4
.L_271:
        /*0038*/ 	.byte	0x04, 0x17
        /*003a*/ 	.short	(.L_273 - .L_272)
.L_272:
        /*003c*/ 	.word	0x00000000
        /*0040*/ 	.short	0x0008
        /*0042*/ 	.short	0x0040
        /*0044*/ 	.byte	0x00, 0xf0, 0x11, 0x00


	//----- nvinfo : EIATTR_KPARAM_INFO
	.align		4
.L_273:
        /*0048*/ 	.byte	0x04, 0x17
        /*004a*/ 	.short	(.L_275 - .L_274)
.L_274:
        /*004c*/ 	.word	0x00000000
        /*0050*/ 	.short	0x0007
        /*0052*/ 	.short	0x0038
        /*0054*/ 	.byte	0x00, 0xf5, 0x21, 0x00


	//----- nvinfo : EIATTR_KPARAM_INFO
	.align		4
.L_275:
        /*0058*/ 	.byte	0x04, 0x17
        /*005a*/ 	.short	(.L_277 - .L_276)
.L_276:
        /*005c*/ 	.word	0x00000000
        /*0060*/ 	.short	0x0006
        /*0062*/ 	.short	0x0030
        /*0064*/ 	.byte	0x00, 0xf5, 0x21, 0x00


	//----- nvinfo : EIATTR_KPARAM_INFO
	.align		4
.L_277:
        /*0068*/ 	.byte	0x04, 0x17
        /*006a*/ 	.short	(.L_279 - .L_278)
.L_278:
        /*006c*/ 	.word	0x00000000
        /*0070*/ 	.short	0x0005
        /*0072*/ 	.short	0x0028
        /*0074*/ 	.byte	0x00, 0xf5, 0x21, 0x00


	//----- nvinfo : EIATTR_KPARAM_INFO
	.align		4
.L_279:
        /*0078*/ 	.byte	0x04, 0x17
        /*007a*/ 	.short	(.L_281 - .L_280)
.L_280:
        /*007c*/ 	.word	0x00000000
        /*0080*/ 	.short	0x0004
        /*0082*/ 	.short	0x0020
        /*0084*/ 	.byte	0x00, 0xf5, 0x21, 0x00


	//----- nvinfo : EIATTR_KPARAM_INFO
	.align		4
.L_281:
        /*0088*/ 	.byte	0x04, 0x17
        /*008a*/ 	.short	(.L_283 - .L_282)
.L_282:
        /*008c*/ 	.word	0x00000000
        /*0090*/ 	.short	0x0003
        /*0092*/ 	.short	0x0018
        /*0094*/ 	.byte	0x00, 0xf5, 0x21, 0x00


	//----- nvinfo : EIATTR_KPARAM_INFO
	.align		4
.L_283:
        /*0098*/ 	.byte	0x04, 0x17
        /*009a*/ 	.short	(.L_285 - .L_284)
.L_284:
        /*009c*/ 	.word	0x00000000
        /*00a0*/ 	.short	0x0002
        /*00a2*/ 	.short	0x0010
        /*00a4*/ 	.byte	0x00, 0xf5, 0x21, 0x00


	//----- nvinfo : EIATTR_KPARAM_INFO
	.align		4
.L_285:
        /*00a8*/ 	.byte	0x04, 0x17
        /*00aa*/ 	.short	(.L_287 - .L_286)
.L_286:
        /*00ac*/ 	.word	0x00000000
        /*00b0*/ 	.short	0x0001
        /*00b2*/ 	.short	0x0008
        /*00b4*/ 	.byte	0x00, 0xf5, 0x21, 0x00


	//----- nvinfo : EIATTR_KPARAM_INFO
	.align		4
.L_287:
        /*00b8*/ 	.byte	0x04, 0x17
        /*00ba*/ 	.short	(.L_289 - .L_288)
.L_288:
        /*00bc*/ 	.word	0x00000000
        /*00c0*/ 	.short	0x0000
        /*00c2*/ 	.short	0x0000
        /*00c4*/ 	.byte	0x00, 0xf5, 0x21, 0x00


	//----- nvinfo : EIATTR_SPARSE_MMA_MASK
	.align		4
.L_289:
        /*00c8*/ 	.byte	0x03, 0x50
        /*00ca*/ 	.short	0x0000


	//----- nvinfo : EIATTR_MAXREG_COUNT
	.align		4
        /*00cc*/ 	.byte	0x03, 0x1b
        /*00ce*/ 	.short	0x0028


	//----- nvinfo : EIATTR_MERCURY_ISA_VERSION
	.align		4
        /*00d0*/ 	.byte	0x03, 0x5f
        /*00d2*/ 	.short	0x0101


	//----- nvinfo : EIATTR_VRC_CTA_INIT_COUNT
	.align		4
        /*00d4*/ 	.byte	0x02, 0x4a
	.zero		1
	.zero		1


	//----- nvinfo : EIATTR_EXIT_INSTR_OFFSETS
	.align		4
        /*00d8*/ 	.byte	0x04, 0x1c
        /*00da*/ 	.short	(.L_291 - .L_290)


	//   ....[0]....
.L_290:
        /*00dc*/ 	.word	0x00000010


	//----- nvinfo : EIATTR_MAX_THREADS
	.align		4
.L_291:
        /*00e0*/ 	.byte	0x04, 0x05
        /*00e2*/ 	.short	(.L_293 - .L_292)
.L_292:
        /*00e4*/ 	.word	0x000001e0
        /*00e8*/ 	.word	0x00000001
        /*00ec*/ 	.word	0x00000001


	//----- nvinfo : EIATTR_CBANK_PARAM_SIZE
	.align		4
.L_293:
        /*00f0*/ 	.byte	0x03, 0x19
        /*00f2*/ 	.short	0x0060


	//----- nvinfo : EIATTR_PARAM_CBANK
	.align		4
        /*00f4*/ 	.byte	0x04, 0x0a
        /*00f6*/ 	.short	(.L_295 - .L_294)
	.align		4
.L_294:
        /*00f8*/ 	.word	index@(.nv.constant0._ZN13group_norm_v218gn_bwd_cuda_kernelI13__nv_bfloat16Li480ELi3ELi32ELi30ELi4096ELb0ELb1ELi16ELi960ELi960ELi4ELb1ELi1ELb1ELb0ELNS_15WgradSyncMethodE3ENS_16CompileConditionILi1000EEEEEvPT_S6_S6_PKS5_S8_S8_S8_PKfflPfPj)
        /*00fc*/ 	.short	0x0380
        /*00fe*/ 	.short	0x0060


	//----- nvinfo : EIATTR_SW_WAR
	.align		4
.L_295:
        /*0100*/ 	.byte	0x04, 0x36
        /*0102*/ 	.short	(.L_297 - .L_296)
.L_296:
        /*0104*/ 	.word	0x00000008
.L_297:


//--------------------- .nv.info._ZN13group_norm_v218gn_bwd_cuda_kernelI13__nv_bfloat16Li480ELi1ELi32ELi30ELi4096ELb0ELb1ELi32ELi960ELi960ELi4ELb1ELi1ELb0ELb0ELNS_15WgradSyncMethodE3ENS_16CompileConditionILi1000EEEEEvPT_S6_S6_PKS5_S8_S8_S8_PKfflPfPj --------------------------
	.section	.nv.info._ZN13group_norm_v218gn_bwd_cuda_kernelI13__nv_bfloat16Li480ELi1ELi32ELi30ELi4096ELb0ELb1ELi32ELi960ELi960ELi4ELb1ELi1ELb0ELb0ELNS_15WgradSyncMethodE3ENS_16CompileConditionILi1000EEEEEvPT_S6_S6_PKS5_S8_S8_S8_PKfflPfPj,"",@"SHT_CUDA_INFO"
	.sectionflags	@""
	.align	4


	//----- nvinfo : EIATTR_CUDA_API_VERSION
	.align		4
        /*0000*/ 	.byte	0x04, 0x37
        /*0002*/ 	.short	(.L_299 - .L_298)
.L_298:
        /*0004*/ 	.word	0x00000082


	//----- nvinfo : EIATTR_KPARAM_INFO
	.align		4
.L_299:
        /*0008*/ 	.byte	0x04, 0x17
        /*000a*/ 	.short	(.L_301 - .L_300)
.L_300:
        /*000c*/ 	.word	0x00000000
        /*0010*/ 	.short	0x000b
        /*0012*/ 	.short	0x0058
        /*0014*/ 	.byte	0x00, 0xf5, 0x21, 0x00


	//----- nvinfo : EIATTR_KPARAM_INFO
	.align		4
.L_301:
        /*0018*/ 	.byte	0x04, 0x17
        /*001a*/ 	.short	(.L_303 - .L_302)
.L_302:
        /*001c*/ 	.word	0x00000000
        /*0020*/ 	.short	0x000a
        /*0022*/ 	.short	0x0050
        /*0024*/ 	.byte	0x00, 0xf5, 0x21, 0x00


	//----- nvinfo : EIATTR_KPARAM_INFO
	.align		4
.L_303:
        /*0028*/ 	.byte	0x04, 0x17
        /*002a*/ 	.short	(.L_305 - .L_304)
.L_304:
        /*002c*/ 	.word	0x00000000
        /*0030*/ 	.short	0x0009
        /*0032*/ 	.short	0x0048
        /*0034*/ 	.byte	0x00, 0xf0, 0x21, 0x00


	//----- nvinfo : EIATTR_KPARAM_INFO
	.align		4
.L_305:
        /*0038*/ 	.byte	0x04, 0x17
        /*003a*/ 	.short	(.L_307 - .L_306)
.L_306:
        /*003c*/ 	.word	0x00000000
        /*0040*/ 	.short	0x0008
        /*0042*/ 	.short	0x0040
        /*0044*/ 	.byte	0x00, 0xf0, 0x11, 0x00


	//----- nvinfo : EIATTR_KPARAM_INFO
	.align		4
.L_307:
        /*0048*/ 	.byte	0x04, 0x17
        /*004a*/ 	.short	(.L_309 - .L_308)
.L_308:
        /*004c*/ 	.word	0x00000000
        /*0050*/ 	.short	0x0007
        /*0052*/ 	.short	0x0038
        /*0054*/ 	.byte	0x00, 0xf5, 0x21, 0x00


	//----- nvinfo : EIATTR_KPARAM_INFO
	.align		4
.L_309:
        /*0058*/ 	.byte	0x04, 0x17
        /*005a*/ 	.short	(.L_311 - .L_310)
.L_310:
        /*005c*/ 	.word	0x00000000
        /*0060*/ 	.short	0x0006
        /*0062*/ 	.short	0x0030
        /*0064*/ 	.byte	0x00, 0xf5, 0x21, 0x00


	//----- nvinfo : EIATTR_KPARAM_INFO
	.align		4
.L_311:
        /*0068*/ 	.byte	0x04, 0x17
        /*006a*/ 	.short	(.L_313 - .L_312)
.L_312:
        /*006c*/ 	.word	0x00000000
        /*0070*/ 	.short	0x0005
        /*0072*/ 	.short	0x0028
        /*0074*/ 	.byte	0x00, 0xf5, 0x21, 0x00


	//----- nvinfo : EIATTR_KPARAM_INFO
	.align		4
.L_313:
        /*0078*/ 	.byte	0x04, 0x17
        /*007a*/ 	.short	(.L_315 - .L_314)
.L_314:
        /*007c*/ 	.word	0x00000000
        /*0080*/ 	.short	0x0004
        /*0082*/ 	.short	0x0020
        /*0084*/ 	.byte	0x00, 0xf5, 0x21, 0x00


	//----- nvinfo : EIATTR_KPARAM_INFO
	.align		4
.L_315:
        /*0088*/ 	.byte	0x04, 0x17
        /*008a*/ 	.short	(.L_317 - .L_316)
.L_316:
        /*008c*/ 	.word	0x00000000
        /*0090*/ 	.short	0x0003
        /*0092*/ 	.short	0x0018
        /*0094*/ 	.byte	0x00, 0xf5, 0x21, 0x00


	//----- nvinfo : EIATTR_KPARAM_INFO
	.align		4
.L_317:
        /*0098*/ 	.byte	0x04, 0x17
        /*009a*/ 	.short	(.L_319 - .L_318)
.L_318:
        /*009c*/ 	.word	0x00000000
        /*00a0*/ 	.short	0x0002
        /*00a2*/ 	.short	0x0010
        /*00a4*/ 	.byte	0x00, 0xf5, 0x21, 0x00


	//----- nvinfo : EIATTR_KPARAM_INFO
	.align		4
.L_319:
        /*00a8*/ 	.byte	0x04, 0x17
        /*00aa*/ 	.short	(.L_321 - .L_320)
.L_320:
        /*00ac*/ 	.word	0x00000000
        /*00b0*/ 	.short	0x0001
        /*00b2*/ 	.short	0x0008
        /*00b4*/ 	.byte	0x00, 0xf5, 0x21, 0x00


	//----- nvinfo : EIATTR_KPARAM_INFO
	.align		4
.L_321:
        /*00b8*/ 	.byte	0x04, 0x17
        /*00ba*/ 	.short	(.L_323 - .L_322)
.L_322:
        /*00bc*/ 	.word	0x00000000
        /*00c0*/ 	.short	0x0000
        /*00c2*/ 	.short	0x0000
        /*00c4*/ 	.byte	0x00, 0xf5, 0x21, 0x00


	//----- nvinfo : EIATTR_SPARSE_MMA_MASK
	.align		4
.L_323:
        /*00c8*/ 	.byte	0x03, 0x50
        /*00ca*/ 	.short	0x0000


	//----- nvinfo : EIATTR_MAXREG_COUNT
	.align		4
        /*00cc*/ 	.byte	0x03, 0x1b
        /*00ce*/ 	.short	0x0080


	//----- nvinfo : EIATTR_MERCURY_ISA_VERSION
	.align		4
        /*00d0*/ 	.byte	0x03, 0x5f
        /*00d2*/ 	.short	0x0101


	//----- nvinfo : EIATTR_VRC_CTA_INIT_COUNT
	.align		4
        /*00d4*/ 	.byte	0x02, 0x4a
	.zero		1
	.zero		1


	//----- nvinfo : EIATTR_EXIT_INSTR_OFFSETS
	.align		4
        /*00d8*/ 	.byte	0x04, 0x1c
        /*00da*/ 	.short	(.L_325 - .L_324)


	//   ....[0]....
.L_324:
        /*00dc*/ 	.word	0x00000010


	//----- nvinfo : EIATTR_MAX_THREADS
	.align		4
.L_325:
        /*00e0*/ 	.byte	0x04, 0x05
        /*00e2*/ 	.short	(.L_327 - .L_326)
.L_326:
        /*00e4*/ 	.word	0x000001e0
        /*00e8*/ 	.word	0x00000001
        /*00ec*/ 	.word	0x00000001


	//----- nvinfo : EIATTR_CBANK_PARAM_SIZE
	.align		4
.L_327:
        /*00f0*/ 	.byte	0x03, 0x19
        /*00f2*/ 	.short	0x0060


	//----- nvinfo : EIATTR_PARAM_CBANK
	.align		4
        /*00f4*/ 	.byte	0x04, 0x0a
        /*00f6*/ 	.short	(.L_329 - .L_328)
	.align		4
.L_328:
        /*00f8*/ 	.word	index@(.nv.constant0._ZN13group_norm_v218gn_bwd_cuda_kernelI13__nv_bfloat16Li480ELi1ELi32ELi30ELi4096ELb0ELb1ELi32ELi960ELi960ELi4ELb1ELi1ELb0ELb0ELNS_15WgradSyncMethodE3ENS_16CompileConditionILi1000EEEEEvPT_S6_S6_PKS5_S8_S8_S8_PKfflPfPj)
        /*00fc*/ 	.short	0x0380
        /*00fe*/ 	.short	0x0060


	//----- nvinfo : EIATTR_SW_WAR
	.align		4
.L_329:
        /*0100*/ 	.byte	0x04, 0x36
        /*0102*/ 	.short	(.L_331 - .L_330)
.L_330:
        /*0104*/ 	.word	0x00000008
.L_331:


//--------------------- .nv.info._ZN13group_norm_v218gn_bwd_cuda_kernelI13__nv_bfloat16Li480ELi3ELi32ELi30ELi4096ELb0ELb1ELi32ELi960ELi960ELi4ELb1ELi2ELb1ELb0ELNS_15WgradSyncMethodE3ENS_16CompileConditionILi1000EEEEEvPT_S6_S6_PKS5_S8_S8_S8_PKfflPfPj --------------------------
	.section	.nv.info._ZN13group_norm_v218gn_bwd_cuda_kernelI13__nv_bfloat16Li480ELi3ELi32ELi30ELi4096ELb0ELb1ELi32ELi960ELi960ELi4ELb1ELi2ELb1ELb0ELNS_15WgradSyncMethodE3ENS_16CompileConditionILi1000EEEEEvPT_S6_S6_PKS5_S8_S8_S8_PKfflPfPj,"",@"SHT_CUDA_INFO"
	.sectionflags	@""
	.align	4


	//----- nvinfo : EIATTR_CUDA_API_VERSION
	.align		4
        /*0000*/ 	.byte	0x04, 0x37
        /*0002*/ 	.short	(.L_333 - .L_332)
.L_332:
        /*0004*/ 	.word	0x00000082


	//----- nvinfo : EIATTR_KPARAM_INFO
	.align		4
.L_333:
        /*0008*/ 	.byte	0x04, 0x17
        /*000a*/ 	.short	(.L_335 - .L_334)
.L_334:
        /*000c*/ 	.word	0x00000000
        /*0010*/ 	.short	0x000b
        /*0012*/ 	.short	0x0058
        /*0014*/ 	.byte	0x00, 0xf5, 0x21, 0x00


	//----- nvinfo : EIATTR_KPARAM_INFO
	.align		4
.L_335:
        /*0018*/ 	.byte	0x04, 0x17
        /*001a*/ 	.short	(.L_337 - .L_336)
.L_336:
        /*001c*/ 	.word	0x00000000
        /*0020*/ 	.short	0x000a
        /*0022*/ 	.short	0x0050
        /*0024*/ 	.byte	0x00, 0xf5, 0x21, 0x00


	//----- nvinfo : EIATTR_KPARAM_INFO
	.align		4
.L_337:
        /*0028*/ 	.byte	0x04, 0x17
        /*002a*/ 	.short	(.L_339 - .L_338)
.L_338:
        /*002c*/ 	.word	0x00000000
        /*0030*/ 	.short	0x0009
        /*0032*/ 	.short	0x0048
        /*0034*/ 	.byte	0x00, 0xf0, 0x21, 0x00


	//----- nvinfo : EIATTR_KPARAM_INFO
	.align		4
.L_339:
        /*0038*/ 	.byte	0x04, 0x17
        /*003a*/ 	.short	(.L_341 - .L_340)
.L_340:
        /*003c*/ 	.word	0x00000000
        /*0040*/ 	.short	0x0008
        /*0042*/ 	.short	0x0040
        /*0044*/ 	.byte	0x00, 0xf0, 0x11, 0x00


	//----- nvinfo : EIATTR_KPARAM_INFO
	.align		4
.L_341:
        /*0048*/ 	.byte	0x04, 0x17
        /*004a*/ 	.short	(.L_343 - .L_342)
.L_342:
        /*004c*/ 	.word	0x00000000
        /*0050*/ 	.short	0x0007
        /*0052*/ 	.short	0x0038
        /*0054*/ 	.byte	0x00, 0xf5, 0x21, 0x00


	//----- nvinfo : EIATTR_KPARAM_INFO
	.align		4
.L_343:
        /*0058*/ 	.byte	0x04, 0x17
        /*005a*/ 	.short	(.L_345 - .L_344)
.L_344:
        /*005c*/ 	.word	0x00000000
        /*0060*/ 	.short	0x0006
        /*0062*/ 	.short	0x0030
        /*0064*/ 	.byte	0x00, 0xf5, 0x21, 0x00


	//----- nvinfo : EIATTR_KPARAM_INFO
	.align		4
.L_345:
        /*0068*/ 	.byte	0x04, 0x17
        /*006a*/ 	.short	(.L_347 - .L_346)
.L_346:
        /*006c*/ 	.word	0x00000000
        /*0070*/ 	.short	0x0005
        /*0072*/ 	.short	0x0028
        /*0074*/ 	.byte	0x00, 0xf5, 0x21, 0x00


	//----- nvinfo : EIATTR_KPARAM_INFO
	.align		4
.L_347:
        /*0078*/ 	.byte	0x04, 0x17
        /*007a*/ 	.short	(.L_349 - .L_348)
.L_348:
        /*007c*/ 	.word	0x00000000
        /*0080*/ 	.short	0x0004
        /*0082*/ 	.short	0x0020
        /*0084*/ 	.byte	0x00, 0xf5, 0x21, 0x00


	//----- nvinfo : EIATTR_KPARAM_INFO
	.align		4
.L_349:
        /*0088*/ 	.byte	0x04, 0x17
        /*008a*/ 	.short	(.L_351 - .L_350)
.L_350:
        /*008c*/ 	.word	0x00000000
        /*0090*/ 	.short	0x0003
        /*0092*/ 	.short	0x0018
        /*0094*/ 	.byte	0x00, 0xf5, 0x21, 0x00


	//----- nvinfo : EIATTR_KPARAM_INFO
	.align		4
.L_351:
        /*0098*/ 	.byte	0x04, 0x17
        /*009a*/ 	.short	(.L_353 - .L_352)
.L_352:
        /*009c*/ 	.word	0x00000000
        /*00a0*/ 	.short	0x0002
        /*00a2*/ 	.short	0x0010
        /*00a4*/ 	.byte	0x00, 0xf5, 0x21, 0x00


	//----- nvinfo : EIATTR_KPARAM_INFO
	.align		4
.L_353:
        /*00a8*/ 	.byte	0x04, 0x17
        /*00aa*/ 	.short	(.L_355 - .L_354)
.L_354:
        /*00ac*/ 	.word	0x00000000
        /*00b0*/ 	.short	0x0001
        /*00b2*/ 	.short	0x0008
        /*00b4*/ 	.byte	0x00, 0xf5, 0x21, 0x00


	//----- nvinfo : EIATTR_KPARAM_INFO
	.align		4
.L_355:
        /*00b8*/ 	.byte	0x04, 0x17
        /*00ba*/ 	.short	(.L_357 - .L_356)
.L_356:
        /*00bc*/ 	.word	0x00000000
        /*00c0*/ 	.short	0x0000
        /*00c2*/ 	.short	0x0000
        /*00c4*/ 	.byte	0x00, 0xf5, 0x21, 0x00


	//----- nvinfo : EIATTR_SPARSE_MMA_MASK
	.align		4
.L_357:
        /*00c8*/ 	.byte	0x03, 0x50
        /*00ca*/ 	.short	0x0000


	//----- nvinfo : EIATTR_MAXREG_COUNT
	.align		4
        /*00cc*/ 	.byte	0x03, 0x1b
        /*00ce*/ 	.short	0x0028


	//----- nvinfo : EIATTR_MERCURY_ISA_VERSION
	.align		4
        /*00d0*/ 	.byte	0x03, 0x5f
        /*00d2*/ 	.short	0x0101


	//----- nvinfo : EIATTR_VRC_CTA_INIT_COUNT
	.align		4
        /*00d4*/ 	.byte	0x02, 0x4a
	.zero		1
	.zero		1


	//----- nvinfo : EIATTR_EXIT_INSTR_OFFSETS
	.align		4
        /*00d8*/ 	.byte	0x04, 0x1c
        /*00da*/ 	.short	(.L_359 - .L_358)


	//   ....[0]....
.L_358:
        /*00dc*/ 	.word	0x00000010


	//----- nvinfo : EIATTR_MAX_THREADS
	.align		4
.L_359:
        /*00e0*/ 	.byte	0x04, 0x05
        /*00e2*/ 	.short	(.L_361 - .L_360)
.L_360:
        /*00e4*/ 	.word	0x000001e0
        /*00e8*/ 	.word	0x00000001
        /*00ec*/ 	.word	0x00000001


	//----- nvinfo : EIATTR_CBANK_PARAM_SIZE
	.align		4
.L_361:
        /*00f0*/ 	.byte	0x03, 0x19
        /*00f2*/ 	.short	0x0060


	//----- nvinfo : EIATTR_PARAM_CBANK
	.align		4
        /*00f4*/ 	.byte	0x04, 0x0a
        /*00f6*/ 	.short	(.L_363 - .L_362)
	.align		4
.L_362:
        /*00f8*/ 	.word	index@(.nv.constant0._ZN13group_norm_v218gn_bwd_cuda_kernelI13__nv_bfloat16Li480ELi3ELi32ELi30ELi4096ELb0ELb1ELi32ELi960ELi960ELi4ELb1ELi2ELb1ELb0ELNS_15WgradSyncMethodE3ENS_16CompileConditionILi1000EEEEEvPT_S6_S6_PKS5_S8_S8_S8_PKfflPfPj)
        /*00fc*/ 	.short	0x0380
        /*00fe*/ 	.short	0x0060


	//----- nvinfo : EIATTR_SW_WAR
	.align		4
.L_363:
        /*0100*/ 	.byte	0x04, 0x36
        /*0102*/ 	.short	(.L_365 - .L_364)
.L_364:
        /*0104*/ 	.word	0x00000008
.L_365:


//--------------------- .nv.info._ZN13group_norm_v218gn_bwd_cuda_kernelI13__nv_bfloat16Li480ELi3ELi32ELi30ELi4096ELb0ELb1ELi64ELi960ELi960ELi4ELb1ELi5ELb1ELb0ELNS_15WgradSyncMethodE3ENS_16CompileConditionILi1000EEEEEvPT_S6_S6_PKS5_S8_S8_S8_PKfflPfPj --------------------------
	.section	.nv.info._ZN13group_norm_v218gn_bwd_cuda_kernelI13__nv_bfloat16Li480ELi3ELi32ELi30ELi4096ELb0ELb1ELi64ELi960ELi960ELi4ELb1ELi5ELb1ELb0ELNS_15WgradSyncMethodE3ENS_16CompileConditionILi1000EEEEEvPT_S6_S6_PKS5_S8_S8_S8_PKfflPfPj,"",@"SHT_CUDA_INFO"
	.sectionflags	@""
	.align	4


	//----- nvinfo : EIATTR_CUDA_API_VERSION
	.align		4
        /*0000*/ 	.byte	0x04, 0x37
        /*0002*/ 	.short	(.L_367 - .L_366)
.L_366:
        /*0004*/ 	.word	0x00000082


	//----- nvinfo : EIATTR_KPARAM_INFO
	.align		4
.L_367:
        /*0008*/ 	.byte	0x04, 0x17
        /*000a*/ 	.short	(.L_369 - .L_368)
.L_368:
        /*000c*/ 	.word	0x00000000
        /*0010*/ 	.short	0x000b
        /*0012*/ 	.short	0x0058
        /*0014*/ 	.byte	0x00, 0xf5, 0x21, 0x00


	//----- nvinfo : EIATTR_KPARAM_INFO
	.align		4
.L_369:
        /*0018*/ 	.byte	0x04, 0x17
        /*001a*/ 	.short	(.L_371 - .L_370)
.L_370:
        /*001c*/ 	.word	0x00000000
        /*0020*/ 	.short	0x000a
        /*0022*/ 	.short	0x0050
        /*0024*/ 	.byte	0x00, 0xf5, 0x21, 0x00


	//----- nvinfo : EIATTR_KPARAM_INFO
	.align		4
.L_371:
        /*0028*/ 	.byte	0x04, 0x17
        /*002a*/ 	.short	(.L_373 - .L_372)
.L_372:
        /*002c*/ 	.word	0x00000000
        /*0030*/ 	.short	0x0009
        /*0032*/ 	.short	0x0048
        /*0034*/ 	.byte	0x00, 0xf0, 0x21, 0x00


	//----- nvinfo : EIATTR_KPARAM_INFO
	.align		4
.L_373:
        /*0038*/ 	.byte	0x04, 0x17
        /*003a*/ 	.short	(.L_375 - .L_374)
.L_374:
        /*003c*/ 	.word	0x00000000
        /*0040*/ 	.short	0x0008
        /*0042*/ 	.short	0x0040
        /*0044*/ 	.byte	0x00, 0xf0, 0x11, 0x00


	//----- nvinfo : EIATTR_KPARAM_INFO
	.align		4
.L_375:
        /*0048*/ 	.byte	0x04, 0x17
        /*004a*/ 	.short	(.L_377 - .L_376)
.L_376:
        /*004c*/ 	.word	0x00000000
        /*0050*/ 	.short	0x0007
        /*0052*/ 	.short	0x0038
        /*0054*/ 	.byte	0x00, 0xf5, 0x21, 0x00


	//----- nvinfo : EIATTR_KPARAM_INFO
	.align		4
.L_377:
        /*0058*/ 	.byte	0x04, 0x17
        /*005a*/ 	.short	(.L_379 - .L_378)
.L_378:
        /*005c*/ 	.word	0x00000000
        /*0060*/ 	.short	0x0006
        /*0062*/ 	.short	0x0030
        /*0064*/ 	.byte	0x00, 0xf5, 0x21, 0x00


	//----- nvinfo : EIATTR_KPARAM_INFO
	.align		4
.L_379:
        /*0068*/ 	.byte	0x04, 0x17
        /*006a*/ 	.short	(.L_381 - .L_380)
.L_380:
        /*006c*/ 	.word	0x00000000
        /*0070*/ 	.short	0x0005
        /*0072*/ 	.short	0x0028
        /*0074*/ 	.byte	0x00, 0xf5, 0x21, 0x00


	//----- nvinfo : EIATTR_KPARAM_INFO
	.align		4
.L_381:
        /*0078*/ 	.byte	0x04, 0x17
        /*007a*/ 	.short	(.L_383 - .L_382)
.L_382:
        /*007c*/ 	.word	0x00000000
        /*0080*/ 	.short	0x0004
        /*0082*/ 	.short	0x0020
        /*0084*/ 	.byte	0x00, 0xf5, 0x21, 0x00


	//----- nvinfo : EIATTR_KPARAM_INFO
	.align		4
.L_383:
        /*0088*/ 	.byte	0x04, 0x17
        /*008a*/ 	.short	(.L_385 - .L_384)
.L_384:
        /*008c*/ 	.word	0x00000000
        /*0090*/ 	.short	0x0003
        /*0092*/ 	.short	0x0018
        /*0094*/ 	.byte	0x00, 0xf5, 0x21, 0x00


	//----- nvinfo : EIATTR_KPARAM_INFO
	.align		4
.L_385:
        /*0098*/ 	.byte	0x04, 0x17
        /*009a*/ 	.short	(.L_387 - .L_386)
.L_386:
        /*009c*/ 	.word	0x00000000
        /*00a0*/ 	.short	0x0002
        /*00a2*/ 	.short	0x0010
        /*00a4*/ 	.byte	0x00, 0xf5, 0x21, 0x00


	//----- nvinfo : EIATTR_KPARAM_INFO
	.align		4
.L_387:
        /*00a8*/ 	.byte	0x04, 0x17
        /*00aa*/ 	.short	(.L_389 - .L_388)
.L_388:
        /*00ac*/ 	.word	0x00000000
        /*00b0*/ 	.short	0x0001
        /*00b2*/ 	.short	0x0008
        /*00b4*/ 	.byte	0x00, 0xf5, 0x21, 0x00


	//----- nvinfo : EIATTR_KPARAM_INFO
	.align		4
.L_389:
        /*00b8*/ 	.byte	0x04, 0x17
        /*00ba*/ 	.short	(.L_391 - .L_390)
.L_390:
        /*00bc*/ 	.word	0x00000000
        /*00c0*/ 	.short	0x0000
        /*00c2*/ 	.short	0x0000
        /*00c4*/ 	.byte	0x00, 0xf5, 0x21, 0x00


	//----- nvinfo : EIATTR_SPARSE_MMA_MASK
	.align		4
.L_391:
        /*00c8*/ 	.byte	0x03, 0x50
        /*00ca*/ 	.short	0x0000


	//----- nvinfo : EIATTR_MAXREG_COUNT
	.align		4
        /*00cc*/ 	.byte	0x03, 0x1b
        /*00ce*/ 	.short	0x0028


	//----- nvinfo : EIATTR_MERCURY_ISA_VERSION
	.align		4
        /*00d0*/ 	.byte	0x03, 0x5f
        /*00d2*/ 	.short	0x0101


	//----- nvinfo : EIATTR_VRC_CTA_INIT_COUNT
	.align		4
        /*00d4*/ 	.byte	0x02, 0x4a
	.zero		1
	.zero		1


	//----- nvinfo : EIATTR_EXIT_INSTR_OFFSETS
	.align		4
        /*00d8*/ 	.byte	0x04, 0x1c
        /*00da*/ 	.short	(.L_393 - .L_392)


	//   ....[0]....
.L_392:
        /*00dc*/ 	.word	0x00000010


	//----- nvinfo : EIATTR_MAX_THREADS
	.align		4
.L_393:
        /*00e0*/ 	.byte	0x04, 0x05
        /*00e2*/ 	.short	(.L_395 - .L_394)
.L_394:
        /*00e4*/ 	.word	0x000001e0
        /*00e8*/ 	.word	0x00000001
        /*00ec*/ 	.word	0x00000001


	//----- nvinfo : EIATTR_CBANK_PARAM_SIZE
	.align		4
.L_395:
        /*00f0*/ 	.byte	0x03, 0x19
        /*00f2*/ 	.short	0x0060


	//----- nvinfo : EIATTR_PARAM_CBANK
	.align		4
        /*00f4*/ 	.byte	0x04, 0x0a
        /*00f6*/ 	.short	(.L_397 - .L_396)
	.align		4
.L_396:
        /*00f8*/ 	.word	index@(.nv.constant0._ZN13group_norm_v218gn_bwd_cuda_kernelI13__nv_bfloat16Li480ELi3ELi32ELi30ELi4096ELb0ELb1ELi64ELi960ELi960ELi4ELb1ELi5ELb1ELb0ELNS_15WgradSyncMethodE3ENS_16CompileConditionILi1000EEEEEvPT_S6_S6_PKS5_S8_S8_S8_PKfflPfPj)
        /*00fc*/ 	.short	0x0380
        /*00fe*/ 	.short	0x0060


	//----- nvinfo : EIATTR_SW_WAR
	.align		4
.L_397:
        /*0100*/ 	.byte	0x04, 0x36
        /*0102*/ 	.short	(.L_399 - .L_398)
.L_398:
        /*0104*/ 	.word	0x00000008
.L_399:


//--------------------- .nv.info._ZN13group_norm_v218gn_bwd_cuda_kernelI13__nv_bfloat16Li480ELi3ELi32ELi30ELi4096ELb0ELb1ELi128ELi960ELi960ELi4ELb1ELi10ELb1ELb0ELNS_15WgradSyncMethodE3ENS_16CompileConditionILi1000EEEEEvPT_S6_S6_PKS5_S8_S8_S8_PKfflPfPj --------------------------
	.section	.nv.info._ZN13group_norm_v218gn_bwd_cuda_kernelI13__nv_bfloat16Li480ELi3ELi32ELi30ELi4096ELb0ELb1ELi128ELi960ELi960ELi4ELb1ELi10ELb1ELb0ELNS_15WgradSyncMethodE3ENS_16CompileConditionILi1000EEEEEvPT_S6_S6_PKS5_S8_S8_S8_PKfflPfPj,"",@"SHT_CUDA_INFO"
	.sectionflags	@""
	.align	4


	//----- nvinfo : EIATTR_CUDA_API_VERSION
	.align		4
        /*0000*/ 	.byte	0x04, 0x37
        /*0002*/ 	.short	(.L_401 - .L_400)
.L_400:
        /*0004*/ 	.word	0x00000082


	//----- nvinfo : EIATTR_KPARAM_INFO
	.align		4
.L_401:
        /*0008*/ 	.byte	0x04, 0x17
        /*000a*/ 	.short	(.L_403 - .L_402)
.L_402:
        /*000c*/ 	.word	0x00000000
        /*0010*/ 	.short	0x000b
        /*0012*/ 	.short	0x0058
        /*0014*/ 	.byte	0x00, 0xf5, 0x21, 0x00


	//----- nvinfo : EIATTR_KPARAM_INFO
	.align		4
.L_403:
        /*0018*/ 	.byte	0x04, 0x17
        /*001a*/ 	.short	(.L_405 - .L_404)
.L_404:
        /*001c*/ 	.word	0x00000000
        /*0020*/ 	.short	0x000a
        /*0022*/ 	.short	0x0050
        /*0024*/ 	.byte	0x00, 0xf5, 0x21, 0x00


	//----- nvinfo : EIATTR_KPARAM_INFO
	.align		4
.L_405:
        /*0028*/ 	.byte	0x04, 0x17
        /*002a*/ 	.short	(.L_407 - .L_406)
.L_406:
        /*002c*/ 	.word	0x00000000
        /*0030*/ 	.short	0x0009
        /*0032*/ 	.short	0x0048
        /*0034*/ 	.byte	0x00, 0xf0, 0x21, 0x00


	//----- nvinfo : EIATTR_KPARAM_INFO
	.align		4
.L_407:
        /*0038*/ 	.byte	0x04, 0x17
        /*003a*/ 	.short	(.L_409 - .L_408)
.L_408:
        /*003c*/ 	.word	0x00000000
        /*0040*/ 	.short	0x0008
        /*0042*/ 	.short	0x0040
        /*0044*/ 	.byte	0x00, 0xf0, 0x11, 0x00


	//----- nvinfo : EIATTR_KPARAM_INFO
	.align		4
.L_409:
        /*0048*/ 	.byte	0x04, 0x17
        /*004a*/ 	.short	(.L_411 - .L_410)
.L_410:
        /*004c*/ 	.word	0x00000000
        /*0050*/ 	.short	0x0007
        /*0052*/ 	.short	0x0038
        /*0054*/ 	.byte	0x00, 0xf5, 0x21, 0x00


	//----- nvinfo : EIATTR_KPARAM_INFO
	.align		4
.L_411:
        /*0058*/ 	.byte	0x04, 0x17
        /*005a*/ 	.short	(.L_413 - .L_412)
.L_412:
        /*005c*/ 	.word	0x00000000
        /*0060*/ 	.short	0x0006
        /*0062*/ 	.short	0x0030
        /*0064*/ 	.byte	0x00, 0xf5, 0x21, 0x00


	//----- nvinfo : EIATTR_KPARAM_INFO
	.align		4
.L_413:
        /*0068*/ 	.byte	0x04, 0x17
        /*006a*/ 	.short	(.L_415 - .L_414)
.L_414:
        /*006c*/ 	.word	0x00000000
        /*0070*/ 	.short	0x0005
        /*0072*/ 	.short	0x0028
        /*0074*/ 	.byte	0x00, 0xf5, 0x21, 0x00


	//----- nvinfo : EIATTR_KPARAM_INFO
	.align		4
.L_415:
        /*0078*/ 	.byte	0x04, 0x17
        /*007a*/ 	.short	(.L_417 - .L_416)
.L_416:
        /*007c*/ 	.word	0x00000000
        /*0080*/ 	.short	0x0004
        /*0082*/ 	.short	0x0020
        /*0084*/ 	.byte	0x00, 0xf5, 0x21, 0x00


	//----- nvinfo : EIATTR_KPARAM_INFO
	.align		4
.L_417:
        /*0088*/ 	.byte	0x04, 0x17
        /*008a*/ 	.short	(.L_419 - .L_418)
.L_418:
        /*008c*/ 	.word	0x00000000
        /*0090*/ 	.short	0x0003
        /*0092*/ 	.short	0x0018
        /*0094*/ 	.byte	0x00, 0xf5, 0x21, 0x00


	//----- nvinfo : EIATTR_KPARAM_INFO
	.align		4
.L_419:
        /*0098*/ 	.byte	0x04, 0x17
        /*009a*/ 	.short	(.L_421 - .L_420)
.L_420:
        /*009c*/ 	.word	0x00000000
        /*00a0*/ 	.short	0x0002
        /*00a2*/ 	.short	0x0010
        /*00a4*/ 	.byte	0x00, 0xf5, 0x21, 0x00


	//----- nvinfo : EIATTR_KPARAM_INFO
	.align		4
.L_421:
        /*00a8*/ 	.byte	0x04, 0x17
        /*00aa*/ 	.short	(.L_423 - .L_422)
.L_422:
        /*00ac*/ 	.word	0x00000000
        /*00b0*/ 	.short	0x0001
        /*00b2*/ 	.short	0x0008
        /*00b4*/ 	.byte	0x00, 0xf5, 0x21, 0x00


	//----- nvinfo : EIATTR_KPARAM_INFO
	.align		4
.L_423:
        /*00b8*/ 	.byte	0x04, 0x17
        /*00ba*/ 	.short	(.L_425 - .L_424)
.L_424:
        /*00bc*/ 	.word	0x00000000
        /*00c0*/ 	.short	0x0000
        /*00c2*/ 	.short	0x0000
        /*00c4*/ 	.byte	0x00, 0xf5, 0x21, 0x00


	//----- nvinfo : EIATTR_SPARSE_MMA_MASK
	.align		4
.L_425:
        /*00c8*/ 	.byte	0x03, 0x50
        /*00ca*/ 	.short	0x0000


	//----- nvinfo : EIATTR_MAXREG_COUNT
	.align		4
        /*00cc*/ 	.byte	0x03, 0x1b
        /*00ce*/ 	.short	0x0028


	//----- nvinfo : EIATTR_MERCURY_ISA_VERSION
	.align		4
        /*00d0*/ 	.byte	0x03, 0x5f
        /*00d2*/ 	.short	0x0101


	//----- nvinfo : EIATTR_VRC_CTA_INIT_COUNT
	.align		4
        /*00d4*/ 	.byte	0x02, 0x4a
	.zero		1
	.zero		1


	//----- nvinfo : EIATTR_EXIT_INSTR_OFFSETS
	.align		4
        /*00d8*/ 	.byte	0x04, 0x1c
        /*00da*/ 	.short	(.L_427 - .L_426)


	//   ....[0]....
.L_426:
        /*00dc*/ 	.word	0x00000010


	//----- nvinfo : EIATTR_MAX_THREADS
	.align		4
.L_427:
        /*00e0*/ 	.byte	0x04, 0x05
        /*00e2*/ 	.short	(.L_429 - .L_428)
.L_428:
        /*00e4*/ 	.word	0x000001e0
        /*00e8*/ 	.word	0x00000001
        /*00ec*/ 	.word	0x00000001


	//----- nvinfo : EIATTR_CBANK_PARAM_SIZE
	.align		4
.L_429:
        /*00f0*/ 	.byte	0x03, 0x19
        /*00f2*/ 	.short	0x0060


	//----- nvinfo : EIATTR_PARAM_CBANK
	.align		4
        /*00f4*/ 	.byte	0x04, 0x0a
        /*00f6*/ 	.short	(.L_431 - .L_430)
	.align		4
.L_430:
        /*00f8*/ 	.word	index@(.nv.constant0._ZN13group_norm_v218gn_bwd_cuda_kernelI13__nv_bfloat16Li480ELi3ELi32ELi30ELi4096ELb0ELb1ELi128ELi960ELi960ELi4ELb1ELi10ELb1ELb0ELNS_15WgradSyncMethodE3ENS_16CompileConditionILi1000EEEEEvPT_S6_S6_PKS5_S8_S8_S8_PKfflPfPj)
        /*00fc*/ 	.short	0x0380
        /*00fe*/ 	.short	0x0060


	//----- nvinfo : EIATTR_SW_WAR
	.align		4
.L_431:
        /*0100*/ 	.byte	0x04, 0x36
        /*0102*/ 	.short	(.L_433 - .L_432)
.L_432:
        /*0104*/ 	.word	0x00000008
.L_433:


//--------------------- .nv.info._ZN13group_norm_v218gn_bwd_cuda_kernelI13__nv_bfloat16Li480ELi3ELi32ELi30ELi4096ELb0ELb1ELi256ELi960ELi960ELi4ELb1ELi21ELb1ELb0ELNS_15WgradSyncMethodE3ENS_16CompileConditionILi1000EEEEEvPT_S6_S6_PKS5_S8_S8_S8_PKfflPfPj --------------------------
	.section	.nv.info._ZN13group_norm_v218gn_bwd_cuda_kernelI13__nv_bfloat16Li480ELi3ELi32ELi30ELi4096ELb0ELb1ELi256ELi960ELi960ELi4ELb1ELi21ELb1ELb0ELNS_15WgradSyncMethodE3ENS_16CompileConditionILi1000EEEEEvPT_S6_S6_PKS5_S8_S8_S8_PKfflPfPj,"",@"SHT_CUDA_INFO"
	.sectionflags	@""
	.align	4


	//----- nvinfo : EIATTR_CUDA_API_VERSION
	.align		4
        /*0000*/ 	.byte	0x04, 0x37
        /*0002*/ 	.short	(.L_435 - .L_434)
.L_434:
        /*0004*/ 	.word	0x00000082


	//----- nvinfo : EIATTR_KPARAM_INFO
	.align		4
.L_435:
        /*0008*/ 	.byte	0x04, 0x17
        /*000a*/ 	.short	(.L_437 - .L_436)
.L_436:
        /*000c*/ 	.word	0x00000000
        /*0010*/ 	.short	0x000b
        /*0012*/ 	.short	0x0058
        /*0014*/ 	.byte	0x00, 0xf5, 0x21, 0x00


	//----- nvinfo : EIATTR_KPARAM_INFO
	.align		4
.L_437:
        /*0018*/ 	.byte	0x04, 0x17
        /*001a*/ 	.short	(.L_439 - .L_438)
.L_438:
        /*001c*/ 	.word	0x00000000
        /*0020*/ 	.short	0x000a
        /*0022*/ 	.short	0x0050
        /*0024*/ 	.byte	0x00, 0xf5, 0x21, 0x00


	//----- nvinfo : EIATTR_KPARAM_INFO
	.align		4
.L_439:
        /*0028*/ 	.byte	0x04, 0x17
        /*002a*/ 	.short	(.L_441 - .L_440)
.L_440:
        /*002c*/ 	.word	0x00000000
        /*0030*/ 	.short	0x0009
        /*0032*/ 	.short	0x0048
        /*0034*/ 	.byte	0x00, 0xf0, 0x21, 0x00


	//----- nvinfo : EIATTR_KPARAM_INFO
	.align		4
.L_441:
        /*0038*/ 	.byte	0x04, 0x17
        /*003a*/ 	.short	(.L_443 - .L_442)
.L_442:
        /*003c*/ 	.word	0x00000000
        /*0040*/ 	.short	0x0008
        /*0042*/ 	.short	0x0040
        /*0044*/ 	.byte	0x00, 0xf0, 0x11, 0x00


	//----- nvinfo : EIATTR_KPARAM_INFO
	.align		4
.L_443:
        /*0048*/ 	.byte	0x04, 0x17
        /*004a*/ 	.short	(.L_445 - .L_444)
.L_444:
        /*004c*/ 	.word	0x00000000
        /*0050*/ 	.short	0x0007
        /*0052*/ 	.short	0x0038
        /*0054*/ 	.byte	0x00, 0xf5, 0x21, 0x00


	//----- nvinfo : EIATTR_KPARAM_INFO
	.align		4
.L_445:
        /*0058*/ 	.byte	0x04, 0x17
        /*005a*/ 	.short	(.L_447 - .L_446)
.L_446:
        /*005c*/ 	.word	0x00000000
        /*0060*/ 	.short	0x0006
        /*0062*/ 	.short	0x0030
        /*0064*/ 	.byte	0x00, 0xf5, 0x21, 0x00


	//----- nvinfo : EIATTR_KPARAM_INFO
	.align		4
.L_447:
        /*0068*/ 	.byte	0x04, 0x17
        /*006a*/ 	.short	(.L_449 - .L_448)
.L_448:
        /*006c*/ 	.word	0x00000000
        /*0070*/ 	.short	0x0005
        /*0072*/ 	.short	0x0028
        /*0074*/ 	.byte	0x00, 0xf5, 0x21, 0x00


	//----- nvinfo : EIATTR_KPARAM_INFO
	.align		4
.L_449:
        /*0078*/ 	.byte	0x04, 0x17
        /*007a*/ 	.short	(.L_451 - .L_450)
.L_450:
        /*007c*/ 	.word	0x00000000
        /*0080*/ 	.short	0x0004
        /*0082*/ 	.short	0x0020
        /*0084*/ 	.byte	0x00, 0xf5, 0x21, 0x00


	//----- nvinfo : EIATTR_KPARAM_INFO
	.align		4
.L_451:
        /*0088*/ 	.byte	0x04, 0x17
        /*008a*/ 	.short	(.L_453 - .L_452)
.L_452:
        /*008c*/ 	.word	0x00000000
        /*0090*/ 	.short	0x0003
        /*0092*/ 	.short	0x0018
        /*0094*/ 	.byte	0x00, 0xf5, 0x21, 0x00


	//----- nvinfo : EIATTR_KPARAM_INFO
	.align		4
.L_453:
        /*0098*/ 	.byte	0x04, 0x17
        /*009a*/ 	.short	(.L_455 - .L_454)
.L_454:
        /*009c*/ 	.word	0x00000000
        /*00a0*/ 	.short	0x0002
        /*00a2*/ 	.short	0x0010
        /*00a4*/ 	.byte	0x00, 0xf5, 0x21, 0x00


	//----- nvinfo : EIATTR_KPARAM_INFO
	.align		4
.L_455:
        /*00a8*/ 	.byte	0x04, 0x17
        /*00aa*/ 	.short	(.L_457 - .L_456)
.L_456:
        /*00ac*/ 	.word	0x00000000
        /*00b0*/ 	.short	0x0001
        /*00b2*/ 	.short	0x0008
        /*00b4*/ 	.byte	0x00, 0xf5, 0x21, 0x00


	//----- nvinfo : EIATTR_KPARAM_INFO
	.align		4
.L_457:
        /*00b8*/ 	.byte	0x04, 0x17
        /*00ba*/ 	.short	(.L_459 - .L_458)
.L_458:
        /*00bc*/ 	.word	0x00000000
        /*00c0*/ 	.short	0x0000
        /*00c2*/ 	.short	0x0000
        /*00c4*/ 	.byte	0x00, 0xf5, 0x21, 0x00


	//----- nvinfo : EIATTR_SPARSE_MMA_MASK
	.align		4
.L_459:
        /*00c8*/ 	.byte	0x03, 0x50
        /*00ca*/ 	.short	0x0000


	//----- nvinfo : EIATTR_MAXREG_COUNT
	.align		4
        /*00cc*/ 	.byte	0x03, 0x1b
        /*00ce*/ 	.short	0x0028


	//----- nvinfo : EIATTR_MERCURY_ISA_VERSION
	.align		4
        /*00d0*/ 	.byte	0x03, 0x5f
        /*00d2*/ 	.short	0x0101


	//----- nvinfo : EIATTR_VRC_CTA_INIT_COUNT
	.align		4
        /*00d4*/ 	.byte	0x02, 0x4a
	.zero		1
	.zero		1


	//----- nvinfo : EIATTR_EXIT_INSTR_OFFSETS
	.align		4
        /*00d8*/ 	.byte	0x04, 0x1c
        /*00da*/ 	.short	(.L_461 - .L_460)


	//   ....[0]....
.L_460:
        /*00dc*/ 	.word	0x00000010


	//----- nvinfo : EIATTR_MAX_THREADS
	.align		4
.L_461:
        /*00e0*/ 	.byte	0x04, 0x05
        /*00e2*/ 	.short	(.L_463 - .L_462)
.L_462:
        /*00e4*/ 	.word	0x000001e0
        /*00e8*/ 	.word	0x00000001
        /*00ec*/ 	.word	0x00000001


	//----- nvinfo : EIATTR_CBANK_PARAM_SIZE
	.align		4
.L_463:
        /*00f0*/ 	.byte	0x03, 0x19
        /*00f2*/ 	.short	0x0060


	//----- nvinfo : EIATTR_PARAM_CBANK
	.align		4
        /*00f4*/ 	.byte	0x04, 0x0a
        /*00f6*/ 	.short	(.L_465 - .L_464)
	.align		4
.L_464:
        /*00f8*/ 	.word	index@(.nv.constant0._ZN13group_norm_v218gn_bwd_cuda_kernelI13__nv_bfloat16Li480ELi3ELi32ELi30ELi4096ELb0ELb1ELi256ELi960ELi960ELi4ELb1ELi21ELb1ELb0ELNS_15WgradSyncMethodE3ENS_16CompileConditionILi1000EEEEEvPT_S6_S6_PKS5_S8_S8_S8_PKfflPfPj)
        /*00fc*/ 	.short	0x0380
        /*00fe*/ 	.short	0x0060


	//----- nvinfo : EIATTR_SW_WAR
	.align		4
.L_465:
        /*0100*/ 	.byte	0x04, 0x36
        /*0102*/ 	.short	(.L_467 - .L_466)
.L_466:
        /*0104*/ 	.word	0x00000008
.L_467:


//--------------------- .nv.info._ZN13group_norm_v218gn_bwd_cuda_kernelI13__nv_bfloat16Li480ELi2ELi32ELi30ELi4096ELb0ELb1ELi16ELi960ELi960ELi4ELb1ELi1ELb0ELb0ELNS_15WgradSyncMethodE3ENS_16CompileConditionILi1000EEEEEvPT_S6_S6_PKS5_S8_S8_S8_PKfflPfPj --------------------------
	.section	.nv.info._ZN13group_norm_v218gn_bwd_cuda_kernelI13__nv_bfloat16Li480ELi2ELi32ELi30ELi4096ELb0ELb1ELi16ELi960ELi960ELi4ELb1ELi1ELb0ELb0ELNS_15WgradSyncMethodE3ENS_16CompileConditionILi1000EEEEEvPT_S6_S6_PKS5_S8_S8_S8_PKfflPfPj,"",@"SHT_CUDA_INFO"
	.sectionflags	@""
	.align	4


	//----- nvinfo : EIATTR_CUDA_API_VERSION
	.align		4
        /*0000*/ 	.byte	0x04, 0x37
        /*0002*/ 	.short	(.L_469 - .L_468)
.L_468:
        /*0004*/ 	.word	0x00000082


	//----- nvinfo : EIATTR_KPARAM_INFO
	.align		4
.L_469:
        /*0008*/ 	.byte	0x04, 0x17
        /*000a*/ 	.short	(.L_471 - .L_470)
.L_470:
        /*000c*/ 	.word	0x00000000
        /*0010*/ 	.short	0x000b
        /*0012*/ 	.short	0x0058
        /*0014*/ 	.byte	0x00, 0xf5, 0x21, 0x00


	//----- nvinfo : EIATTR_KPARAM_INFO
	.align		4
.L_471:
        /*0018*/ 	.byte	0x04, 0x17
        /*001a*/ 	.short	(.L_473 - .L_472)
.L_472:
        /*001c*/ 	.word	0x00000000
        /*0020*/ 	.short	0x000a
        /*0022*/ 	.short	0x0050
        /*0024*/ 	.byte	0x00, 0xf5, 0x21, 0x00


	//----- nvinfo : EIATTR_KPARAM_INFO
	.align		4
.L_473:
        /*0028*/ 	.byte	0x04, 0x17
        /*002a*/ 	.short	(.L_475 - .L_474)
.L_474:
        /*002c*/ 	.word	0x00000000
        /*0030*/ 	.short	0x0009
        /*0032*/ 	.short	0x0048
        /*0034*/ 	.byte	0x00, 0xf0, 0x21, 0x00


	//----- nvinfo : EIATTR_KPARAM_INFO
	.align		4
.L_475:
        /*0038*/ 	.byte	0x04, 0x17
        /*003a*/ 	.short	(.L_477 - .L_476)
.L_476:
        /*003c*/ 	.word	0x00000000
        /*0040*/ 	.short	0x0008
        /*0042*/ 	.short	0x0040
        /*0044*/ 	.byte	0x00, 0xf0, 0x11, 0x00


	//----- nvinfo : EIATTR_KPARAM_INFO
	.align		4
.L_477:
        /*0048*/ 	.byte	0x04, 0x17
        /*004a*/ 	.short	(.L_479 - .L_478)
.L_478:
        /*004c*/ 	.word	0x00000000
        /*0050*/ 	.short	0x0007
        /*0052*/ 	.short	0x0038
        /*0054*/ 	.byte	0x00, 0xf5, 0x21, 0x00


	//----- nvinfo : EIATTR_KPARAM_INFO
	.align		4
.L_479:
        /*0058*/ 	.byte	0x04, 0x17
        /*005a*/ 	.short	(.L_481 - .L_480)
.L_480:
        /*005c*/ 	.word	0x00000000
        /*0060*/ 	.short	0x0006
        /*0062*/ 	.short	0x0030
        /*0064*/ 	.byte	0x00, 0xf5, 0x21, 0x00


	//----- nvinfo : EIATTR_KPARAM_INFO
	.align		4
.L_481:
        /*0068*/ 	.byte	0x04, 0x17
        /*006a*/ 	.short	(.L_483 - .L_482)
.L_482:
        /*006c*/ 	.word	0x00000000
        /*0070*/ 	.short	0x0005
        /*0072*/ 	.short	0x0028
        /*0074*/ 	.byte	0x00, 0xf5, 0x21, 0x00


	//----- nvinfo : EIATTR_KPARAM_INFO
	.align		4
.L_483:
        /*0078*/ 	.byte	0x04, 0x17
        /*007a*/ 	.short	(.L_485 - .L_484)
.L_484:
        /*007c*/ 	.word	0x00000000
        /*0080*/ 	.short	0x0004
        /*0082*/ 	.short	0x0020
        /*0084*/ 	.byte	0x00, 0xf5, 0x21, 0x00


	//----- nvinfo : EIATTR_KPARAM_INFO
	.align		4
.L_485:
        /*0088*/ 	.byte	0x04, 0x17
        /*008a*/ 	.short	(.L_487 - .L_486)
.L_486:
        /*008c*/ 	.word	0x00000000
        /*0090*/ 	.short	0x0003
        /*0092*/ 	.short	0x0018
        /*0094*/ 	.byte	0x00, 0xf5, 0x21, 0x00


	//----- nvinfo : EIATTR_KPARAM_INFO
	.align		4
.L_487:
        /*0098*/ 	.byte	0x04, 0x17
        /*009a*/ 	.short	(.L_489 - .L_488)
.L_488:
        /*009c*/ 	.word	0x00000000
        /*00a0*/ 	.short	0x0002
        /*00a2*/ 	.short	0x0010
        /*00a4*/ 	.byte	0x00, 0xf5, 0x21, 0x00


	//----- nvinfo : EIATTR_KPARAM_INFO
	.align		4
.L_489:
        /*00a8*/ 	.byte	0x04, 0x17
        /*00aa*/ 	.short	(.L_491 - .L_490)
.L_490:
        /*00ac*/ 	.word	0x00000000
        /*00b0*/ 	.short	0x0001
        /*00b2*/ 	.short	0x0008
        /*00b4*/ 	.byte	0x00, 0xf5, 0x21, 0x00


	//----- nvinfo : EIATTR_KPARAM_INFO
	.align		4
.L_491:
        /*00b8*/ 	.byte	0x04, 0x17
        /*00ba*/ 	.short	(.L_493 - .L_492)
.L_492:
        /*00bc*/ 	.word	0x00000000
        /*00c0*/ 	.short	0x0000
        /*00c2*/ 	.short	0x0000
        /*00c4*/ 	.byte	0x00, 0xf5, 0x21, 0x00


	//----- nvinfo : EIATTR_SPARSE_MMA_MASK
	.align		4
.L_493:
        /*00c8*/ 	.byte	0x03, 0x50
        /*00ca*/ 	.short	0x0000


	//----- nvinfo : EIATTR_MAXREG_COUNT
	.align		4
        /*00cc*/ 	.byte	0x03, 0x1b
        /*00ce*/ 	.short	0x0040


	//----- nvinfo : EIATTR_MERCURY_ISA_VERSION
	.align		4
        /*00d0*/ 	.byte	0x03, 0x5f
        /*00d2*/ 	.short	0x0101


	//----- nvinfo : EIATTR_VRC_CTA_INIT_COUNT
	.align		4
        /*00d4*/ 	.byte	0x02, 0x4a
	.zero		1
	.zero		1


	//----- nvinfo : EIATTR_EXIT_INSTR_OFFSETS
	.align		4
        /*00d8*/ 	.byte	0x04, 0x1c
        /*00da*/ 	.short	(.L_495 - .L_494)


	//   ....[0]....
.L_494:
        /*00dc*/ 	.word	0x00000010


	//----- nvinfo : EIATTR_MAX_THREADS
	.align		4
.L_495:
        /*00e0*/ 	.byte	0x04, 0x05
        /*00e2*/ 	.short	(.L_497 - .L_496)
.L_496:
        /*00e4*/ 	.word	0x000001e0
        /*00e8*/ 	.word	0x00000001
        /*00ec*/ 	.word	0x00000001


	//----- nvinfo : EIATTR_CBANK_PARAM_SIZE
	.align		4
.L_497:
        /*00f0*/ 	.byte	0x03, 0x19
        /*00f2*/ 	.short	0x0060


	//----- nvinfo : EIATTR_PARAM_CBANK
	.align		4
        /*00f4*/ 	.byte	0x04, 0x0a
        /*00f6*/ 	.short	(.L_499 - .L_498)
	.align		4
.L_498:
        /*00f8*/ 	.word	index@(.nv.constant0._ZN13group_norm_v218gn_bwd_cuda_kernelI13__nv_bfloat16Li480ELi2ELi32ELi30ELi4096ELb0ELb1ELi16ELi960ELi960ELi4ELb1ELi1ELb0ELb0ELNS_15WgradSyncMethodE3ENS_16CompileConditionILi1000EEEEEvPT_S6_S6_PKS5_S8_S8_S8_PKfflPfPj)
        /*00fc*/ 	.short	0x0380
        /*00fe*/ 	.short	0x0060


	//----- nvinfo : EIATTR_SW_WAR
	.align		4
.L_499:
        /*0100*/ 	.byte	0x04, 0x36
        /*0102*/ 	.short	(.L_501 - .L_500)
.L_500:
        /*0104*/ 	.word	0x00000008
.L_501:


//--------------------- .nv.info._ZN13group_norm_v218gn_bwd_cuda_kernelI13__nv_bfloat16Li480ELi3ELi16ELi60ELi4096ELb1ELb1ELi16ELi960ELi960ELi4ELb1ELi1ELb1ELb0ELNS_15WgradSyncMethodE3ENS_16CompileConditionILi1000EEEEEvPT_S6_S6_PKS5_S8_S8_S8_PKfflPfPj --------------------------
	.section	.nv.info._ZN13group_norm_v218gn_bwd_cuda_kernelI13__nv_bfloat16Li480ELi3ELi16ELi60ELi4096ELb1ELb1ELi16ELi960ELi960ELi4ELb1ELi1ELb1ELb0ELNS_15WgradSyncMethodE3ENS_16CompileConditionILi1000EEEEEvPT_S6_S6_PKS5_S8_S8_S8_PKfflPfPj,"",@"SHT_CUDA_INFO"
	.sectionflags	@""
	.align	4


	//----- nvinfo : EIATTR_CUDA_API_VERSION
	.align		4
        /*0000*/ 	.byte	0x04, 0x37
        /*0002*/ 	.short	(.L_503 - .L_502)
.L_502:
        /*0004*/ 	.word	0x00000082


	//----- nvinfo : EIATTR_KPARAM_INFO
	.align		4
.L_503:
        /*0008*/ 	.byte	0x04, 0x17
        /*000a*/ 	.short	(.L_505 - .L_504)
.L_504:
        /*000c*/ 	.word	0x00000000
        /*0010*/ 	.short	0x000b
        /*0012*/ 	.short	0x0058
        /*0014*/ 	.byte	0x00, 0xf5, 0x21, 0x00


	//----- nvinfo : EIATTR_KPARAM_INFO
	.align		4
.L_505:
        /*0018*/ 	.byte	0x04, 0x17
        /*001a*/ 	.short	(.L_507 - .L_506)
.L_506:
        /*001c*/ 	.word	0x00000000
        /*0020*/ 	.short	0x000a
        /*0022*/ 	.short	0x0050
        /*0024*/ 	.byte	0x00, 0xf5, 0x21, 0x00


	//----- nvinfo : EIATTR_KPARAM_INFO
	.align		4
.L_507:
        /*0028*/ 	.byte	0x04, 0x17
        /*002a*/ 	.short	(.L_509 - .L_508)
.L_508:
        /*002c*/ 	.word	0x00000000
        /*0030*/ 	.short	0x0009
        /*0032*/ 	.short	0x0048
        /*0034*/ 	.byte	0x00, 0xf0, 0x21, 0x00


	//----- nvinfo : EIATTR_KPARAM_INFO
	.align		4
.L_509:
        /*0038*/ 	.byte	0x04, 0x17
        /*003a*/ 	.short	(.L_511 - .L_510)
.L_510:
        /*003c*/ 	.word	0x00000000
        /*0040*/ 	.short	0x0008
        /*0042*/ 	.short	0x0040
        /*0044*/ 	.byte	0x00, 0xf0, 0x11, 0x00


	//----- nvinfo : EIATTR_KPARAM_INFO
	.align		4
.L_511:
        /*0048*/ 	.byte	0x04, 0x17
        /*004a*/ 	.short	(.L_513 - .L_512)
.L_512:
        /*004c*/ 	.word	0x00000000
        /*0050*/ 	.short	0x0007
        /*0052*/ 	.short	0x0038
        /*0054*/ 	.byte	0x00, 0xf5, 0x21, 0x00


	//----- nvinfo : EIATTR_KPARAM_INFO
	.align		4
.L_513:
        /*0058*/ 	.byte	0x04, 0x17
        /*005a*/ 	.short	(.L_515 - .L_514)
.L_514:
        /*005c*/ 	.word	0x00000000
        /*0060*/ 	.short	0x0006
        /*0062*/ 	.short	0x0030
        /*0064*/ 	.byte	0x00, 0xf5, 0x21, 0x00


	//----- nvinfo : EIATTR_KPARAM_INFO
	.align		4
.L_515:
        /*0068*/ 	.byte	0x04, 0x17
        /*006a*/ 	.short	(.L_517 - .L_516)
.L_516:
        /*006c*/ 	.word	0x00000000
        /*0070*/ 	.short	0x0005
        /*0072*/ 	.short	0x0028
        /*0074*/ 	.byte	0x00, 0xf5, 0x21, 0x00


	//----- nvinfo : EIATTR_KPARAM_INFO
	.align		4
.L_517:
        /*0078*/ 	.byte	0x04, 0x17
        /*007a*/ 	.short	(.L_519 - .L_518)
.L_518:
        /*007c*/ 	.word	0x00000000
        /*0080*/ 	.short	0x0004
        /*0082*/ 	.short	0x0020
        /*0084*/ 	.byte	0x00, 0xf5, 0x21, 0x00


	//----- nvinfo : EIATTR_KPARAM_INFO
	.align		4
.L_519:
        /*0088*/ 	.byte	0x04, 0x17
        /*008a*/ 	.short	(.L_521 - .L_520)
.L_520:
        /*008c*/ 	.word	0x00000000
        /*0090*/ 	.short	0x0003
        /*0092*/ 	.short	0x0018
        /*0094*/ 	.byte	0x00, 0xf5, 0x21, 0x00


	//----- nvinfo : EIATTR_KPARAM_INFO
	.align		4
.L_521:
        /*0098*/ 	.byte	0x04, 0x17
        /*009a*/ 	.short	(.L_523 - .L_522)
.L_522:
        /*009c*/ 	.word	0x00000000
        /*00a0*/ 	.short	0x0002
        /*00a2*/ 	.short	0x0010
        /*00a4*/ 	.byte	0x00, 0xf5, 0x21, 0x00


	//----- nvinfo : EIATTR_KPARAM_INFO
	.align		4
.L_523:
        /*00a8*/ 	.byte	0x04, 0x17
        /*00aa*/ 	.short	(.L_525 - .L_524)
.L_524:
        /*00ac*/ 	.word	0x00000000
        /*00b0*/ 	.short	0x0001
        /*00b2*/ 	.short	0x0008
        /*00b4*/ 	.byte	0x00, 0xf5, 0x21, 0x00


	//----- nvinfo : EIATTR_KPARAM_INFO
	.align		4
.L_525:
        /*00b8*/ 	.byte	0x04, 0x17
        /*00ba*/ 	.short	(.L_527 - .L_526)
.L_526:
        /*00bc*/ 	.word	0x00000000
        /*00c0*/ 	.short	0x0000
        /*00c2*/ 	.short	0x0000
        /*00c4*/ 	.byte	0x00, 0xf5, 0x21, 0x00


	//----- nvinfo : EIATTR_SPARSE_MMA_MASK
	.align		4
.L_527:
        /*00c8*/ 	.byte	0x03, 0x50
        /*00ca*/ 	.short	0x0000


	//----- nvinfo : EIATTR_MAXREG_COUNT
	.align		4
        /*00cc*/ 	.byte	0x03, 0x1b
        /*00ce*/ 	.short	0x0028


	//----- nvinfo : EIATTR_MERCURY_ISA_VERSION
	.align		4
        /*00d0*/ 	.byte	0x03, 0x5f
        /*00d2*/ 	.short	0x0101


	//----- nvinfo : EIATTR_VRC_CTA_INIT_COUNT
	.align		4
        /*00d4*/ 	.byte	0x02, 0x4a
	.zero		1
	.zero		1


	//----- nvinfo : EIATTR_EXIT_INSTR_OFFSETS
	.align		4
        /*00d8*/ 	.byte	0x04, 0x1c
        /*00da*/ 	.short	(.L_529 - .L_528)


	//   ....[0]....
.L_528:
        /*00dc*/ 	.word	0x00000010


	//----- nvinfo : EIATTR_MAX_THREADS
	.align		4
.L_529:
        /*00e0*/ 	.byte	0x04, 0x05
        /*00e2*/ 	.short	(.L_531 - .L_530)
.L_530:
        /*00e4*/ 	.word	0x000001e0
        /*00e8*/ 	.word	0x00000001
        /*00ec*/ 	.word	0x00000001


	//----- nvinfo : EIATTR_CBANK_PARAM_SIZE
	.align		4
.L_531:
        /*00f0*/ 	.byte	0x03, 0x19
        /*00f2*/ 	.short	0x0060


	//----- nvinfo : EIATTR_PARAM_CBANK
	.align		4
        /*00f4*/ 	.byte	0x04, 0x0a
        /*00f6*/ 	.short	(.L_533 - .L_532)
	.align		4
.L_532:
        /*00f8*/ 	.word	index@(.nv.constant0._ZN13group_norm_v218gn_bwd_cuda_kernelI13__nv_bfloat16Li480ELi3ELi16ELi60ELi4096ELb1ELb1ELi16ELi960ELi960ELi4ELb1ELi1ELb1ELb0ELNS_15WgradSyncMethodE3ENS_16CompileConditionILi1000EEEEEvPT_S6_S6_PKS5_S8_S8_S8_PKfflPfPj)
        /*00fc*/ 	.short	0x0380
        /*00fe*/ 	.short	0x0060


	//----- nvinfo : EIATTR_SW_WAR
	.align		4
.L_533:
        /*0100*/ 	.byte	0x04, 0x36
        /*0102*/ 	.short	(.L_535 - .L_534)
.L_534:
        /*0104*/ 	.word	0x00000008
.L_535:


//--------------------- .nv.info._ZN13group_norm_v218gn_bwd_cuda_kernelI13__nv_bfloat16Li480ELi1ELi16ELi60ELi4096ELb1ELb1ELi32ELi960ELi960ELi4ELb1ELi1ELb0ELb0ELNS_15WgradSyncMethodE3ENS_16CompileConditionILi1000EEEEEvPT_S6_S6_PKS5_S8_S8_S8_PKfflPfPj --------------------------
	.section	.nv.info._ZN13group_norm_v218gn_bwd_cuda_kernelI13__nv_bfloat16Li480ELi1ELi16ELi60ELi4096ELb1ELb1ELi32ELi960ELi960ELi4ELb1ELi1ELb0ELb0ELNS_15WgradSyncMethodE3ENS_16CompileConditionILi1000EEEEEvPT_S6_S6_PKS5_S8_S8_S8_PKfflPfPj,"",@"SHT_CUDA_INFO"
	.sectionflags	@""
	.align	4


	//----- nvinfo : EIATTR_CUDA_API_VERSION
	.align		4
        /*0000*/ 	.byte	0x04, 0x37
        /*0002*/ 	.short	(.L_537 - .L_536)
.L_536:
        /*0004*/ 	.word	0x00000082


	//----- nvinfo : EIATTR_KPARAM_INFO
	.align		4
.L_537:
        /*0008*/ 	.byte	0x04, 0x17
        /*000a*/ 	.short	(.L_539 - .L_538)
.L_538:
        /*000c*/ 	.word	0x00000000
        /*0010*/ 	.short	0x000b
        /*0012*/ 	.short	0x0058
        /*0014*/ 	.byte	0x00, 0xf5, 0x21, 0x00


	//----- nvinfo : EIATTR_KPARAM_INFO
	.align		4
.L_539:
        /*0018*/ 	.byte	0x04, 0x17
        /*001a*/ 	.short	(.L_541 - .L_540)
.L_540:
        /*001c*/ 	.word	0x00000000
        /*0020*/ 	.short	0x000a
        /*0022*/ 	.short	0x0050
        /*0024*/ 	.byte	0x00, 0xf5, 0x21, 0x00


	//----- nvinfo : EIATTR_KPARAM_INFO
	.align		4
.L_541:
        /*0028*/ 	.byte	0x04, 0x17
        /*002a*/ 	.short	(.L_543 - .L_542)
.L_542:
        /*002c*/ 	.word	0x00000000
        /*0030*/ 	.short	0x0009
        /*0032*/ 	.short	0x0048
        /*0034*/ 	.byte	0x00, 0xf0, 0x21, 0x00


	//----- nvinfo : EIATTR_KPARAM_INFO
	.align		4
.L_543:
        /*0038*/ 	.byte	0x04, 0x17
        /*003a*/ 	.short	(.L_545 - .L_544)
.L_544:
        /*003c*/ 	.word	0x00000000
        /*0040*/ 	.short	0x0008
        /*0042*/ 	.short	0x0040
        /*0044*/ 	.byte	0x00, 0xf0, 0x11, 0x00


	//----- nvinfo : EIATTR_KPARAM_INFO
	.align		4
.L_545:
        /*0048*/ 	.byte	0x04, 0x17
        /*004a*/ 	.short	(.L_547 - .L_546)
.L_546:
        /*004c*/ 	.word	0x00000000
        /*0050*/ 	.short	0x0007
        /*0052*/ 	.short	0x0038
        /*0054*/ 	.byte	0x00, 0xf5, 0x21, 0x00


	//----- nvinfo : EIATTR_KPARAM_INFO
	.align		4
.L_547:
        /*0058*/ 	.byte	0x04, 0x17
        /*005a*/ 	.short	(.L_549 - .L_548)
.L_548:
        /*005c*/ 	.word	0x00000000
        /*0060*/ 	.short	0x0006
        /*0062*/ 	.short	0x0030
        /*0064*/ 	.byte	0x00, 0xf5, 0x21, 0x00


	//----- nvinfo : EIATTR_KPARAM_INFO
	.align		4
.L_549:
        /*0068*/ 	.byte	0x04, 0x17
        /*006a*/ 	.short	(.L_551 - .L_550)
.L_550:
        /*006c*/ 	.word	0x00000000
        /*0070*/ 	.short	0x0005
        /*0072*/ 	.short	0x0028
        /*0074*/ 	.byte	0x00, 0xf5, 0x21, 0x00


	//----- nvinfo : EIATTR_KPARAM_INFO
	.align		4
.L_551:
        /*0078*/ 	.byte	0x04, 0x17
        /*007a*/ 	.short	(.L_553 - .L_552)
.L_552:
        /*007c*/ 	.word	0x00000000
        /*0080*/ 	.short	0x0004
        /*0082*/ 	.short	0x0020
        /*0084*/ 	.byte	0x00, 0xf5, 0x21, 0x00


	//----- nvinfo : EIATTR_KPARAM_INFO
	.align		4
.L_553:
        /*0088*/ 	.byte	0x04, 0x17
        /*008a*/ 	.short	(.L_555 - .L_554)
.L_554:
        /*008c*/ 	.word	0x00000000
        /*0090*/ 	.short	0x0003
        /*0092*/ 	.short	0x0018
        /*0094*/ 	.byte	0x00, 0xf5, 0x21, 0x00


	//----- nvinfo : EIATTR_KPARAM_INFO
	.align		4
.L_555:
        /*0098*/ 	.byte	0x04, 0x17
        /*009a*/ 	.short	(.L_557 - .L_556)
.L_556:
        /*009c*/ 	.word	0x00000000
        /*00a0*/ 	.short	0x0002
        /*00a2*/ 	.short	0x0010
        /*00a4*/ 	.byte	0x00, 0xf5, 0x21, 0x00


	//----- nvinfo : EIATTR_KPARAM_INFO
	.align		4
.L_557:
        /*00a8*/ 	.byte	0x04, 0x17
        /*00aa*/ 	.short	(.L_559 - .L_558)
.L_558:
        /*00ac*/ 	.word	0x00000000
        /*00b0*/ 	.short	0x0001
        /*00b2*/ 	.short	0x0008
        /*00b4*/ 	.byte	0x00, 0xf5, 0x21, 0x00


	//----- nvinfo : EIATTR_KPARAM_INFO
	.align		4
.L_559:
        /*00b8*/ 	.byte	0x04, 0x17
        /*00ba*/ 	.short	(.L_561 - .L_560)
.L_560:
        /*00bc*/ 	.word	0x00000000
        /*00c0*/ 	.short	0x0000
        /*00c2*/ 	.short	0x0000
        /*00c4*/ 	.byte	0x00, 0xf5, 0x21, 0x00


	//----- nvinfo : EIATTR_SPARSE_MMA_MASK
	.align		4
.L_561:
        /*00c8*/ 	.byte	0x03, 0x50
        /*00ca*/ 	.short	0x0000


	//----- nvinfo : EIATTR_MAXREG_COUNT
	.align		4
        /*00cc*/ 	.byte	0x03, 0x1b
        /*00ce*/ 	.short	0x0080


	//----- nvinfo : EIATTR_MERCURY_ISA_VERSION
	.align		4
        /*00d0*/ 	.byte	0x03, 0x5f
        /*00d2*/ 	.short	0x0101


	//----- nvinfo : EIATTR_VRC_CTA_INIT_COUNT
	.align		4
        /*00d4*/ 	.byte	0x02, 0x4a
	.zero		1
	.zero		1


	//----- nvinfo : EIATTR_EXIT_INSTR_OFFSETS
	.align		4
        /*00d8*/ 	.byte	0x04, 0x1c
        /*00da*/ 	.short	(.L_563 - .L_562)


	//   ....[0]....
.L_562:
        /*00dc*/ 	.word	0x00000010


	//----- nvinfo : EIATTR_MAX_THREADS
	.align		4
.L_563:
        /*00e0*/ 	.byte	0x04, 0x05
        /*00e2*/ 	.short	(.L_565 - .L_564)
.L_564:
        /*00e4*/ 	.word	0x000001e0
        /*00e8*/ 	.word	0x00000001
        /*00ec*/ 	.word	0x00000001


	//----- nvinfo : EIATTR_CBANK_PARAM_SIZE
	.align		4
.L_565:
        /*00f0*/ 	.byte	0x03, 0x19
        /*00f2*/ 	.short	0x0060


	//----- nvinfo : EIATTR_PARAM_CBANK
	.align		4
        /*00f4*/ 	.byte	0x04, 0x0a
        /*00f6*/ 	.short	(.L_567 - .L_566)
	.align		4
.L_566:
        /*00f8*/ 	.word	index@(.nv.constant0._ZN13group_norm_v218gn_bwd_cuda_kernelI13__nv_bfloat16Li480ELi1ELi16ELi60ELi4096ELb1ELb1ELi32ELi960ELi960ELi4ELb1ELi1ELb0ELb0ELNS_15WgradSyncMethodE3ENS_16CompileConditionILi1000EEEEEvPT_S6_S6_PKS5_S8_S8_S8_PKfflPfPj)
        /*00fc*/ 	.short	0x0380
        /*00fe*/ 	.short	0x0060


	//----- nvinfo : EIATTR_SW_WAR
	.align		4
.L_567:
        /*0100*/ 	.byte	0x04, 0x36
        /*0102*/ 	.short	(.L_569 - .L_568)
.L_568:
        /*0104*/ 	.word	0x00000008
.L_569:


//--------------------- .nv.info._ZN13group_norm_v218gn_bwd_cuda_kernelI13__nv_bfloat16Li480ELi3ELi16ELi60ELi4096ELb1ELb1ELi32ELi960ELi960ELi4ELb1ELi2ELb1ELb0ELNS_15WgradSyncMethodE3ENS_16CompileConditionILi1000EEEEEvPT_S6_S6_PKS5_S8_S8_S8_PKfflPfPj --------------------------
	.section	.nv.info._ZN13group_norm_v218gn_bwd_cuda_kernelI13__nv_bfloat16Li480ELi3ELi16ELi60ELi4096ELb1ELb1ELi32ELi960ELi960ELi4ELb1ELi2ELb1ELb0ELNS_15WgradSyncMethodE3ENS_16CompileConditionILi1000EEEEEvPT_S6_S6_PKS5_S8_S8_S8_PKfflPfPj,"",@"SHT_CUDA_INFO"
	.sectionflags	@""
	.align	4


	//----- nvinfo : EIATTR_CUDA_API_VERSION
	.align		4
        /*0000*/ 	.byte	0x04, 0x37
        /*0002*/ 	.short	(.L_571 - .L_570)
.L_570:
        /*0004*/ 	.word	0x00000082


	//----- nvinfo : EIATTR_KPARAM_INFO
	.align		4
.L_571:
        /*0008*/ 	.byte	0x04, 0x17
        /*000a*/ 	.short	(.L_573 - .L_572)
.L_572:
        /*000c*/ 	.word	0x00000000
        /*0010*/ 	.short	0x000b
        /*0012*/ 	.short	0x0058
        /*0014*/ 	.byte	0x00, 0xf5, 0x21, 0x00


	//----- nvinfo : EIATTR_KPARAM_INFO
	.align		4
.L_573:
        /*0018*/ 	.byte	0x04, 0x17
        /*001a*/ 	.short	(.L_575 - .L_574)
.L_574:
        /*001c*/ 	.word	0x00000000
        /*0020*/ 	.short	0x000a
        /*0022*/ 	.short	0x0050
        /*0024*/ 	.byte	0x00, 0xf5, 0x21, 0x00


	//----- nvinfo : EIATTR_KPARAM_INFO
	.align		4
.L_575:
        /*0028*/ 	.byte	0x04, 0x17
        /*002a*/ 	.short	(.L_577 - .L_576)
.L_576:
        /*002c*/ 	.word	0x00000000
        /*0030*/ 	.short	0x0009
        /*0032*/ 	.short	0x0048
        /*0034*/ 	.byte	0x00, 0xf0, 0x21, 0x00


	//----- nvinfo : EIATTR_KPARAM_INFO
	.align		4
.L_577:
        /*0038*/ 	.byte	0x04, 0x17
        /*003a*/ 	.short	(.L_579 - .L_578)
.L_578:
        /*003c*/ 	.word	0x00000000
        /*0040*/ 	.short	0x0008
        /*0042*/ 	.short	0x0040
        /*0044*/ 	.byte	0x00, 0xf0, 0x11, 0x00


	//----- nvinfo : EIATTR_KPARAM_INFO
	.align		4
.L_579:
        /*0048*/ 	.byte	0x04, 0x17
        /*004a*/ 	.short	(.L_581 - .L_580)
.L_580:
        /*004c*/ 	.word	0x00000000
        /*0050*/ 	.short	0x0007
        /*0052*/ 	.short	0x0038
        /*0054*/ 	.byte	0x00, 0xf5, 0x21, 0x00


	//----- nvinfo : EIATTR_KPARAM_INFO
	.align		4
.L_581:
        /*0058*/ 	.byte	0x04, 0x17
        /*005a*/ 	.short	(.L_583 - .L_582)
.L_582:
        /*005c*/ 	.word	0x00000000
        /*0060*/ 	.short	0x0006
        /*0062*/ 	.short	0x0030
        /*0064*/ 	.byte	0x00, 0xf5, 0x21, 0x00


	//----- nvinfo : EIATTR_KPARAM_INFO
	.align		4
.L_583:
        /*0068*/ 	.byte	0x04, 0x17
        /*006a*/ 	.short	(.L_585 - .L_584)
.L_584:
        /*006c*/ 	.word	0x00000000
        /*0070*/ 	.short	0x0005
        /*0072*/ 	.short	0x0028
        /*0074*/ 	.byte	0x00, 0xf5, 0x21, 0x00


	//----- nvinfo : EIATTR_KPARAM_INFO
	.align		4
.L_585:
        /*0078*/ 	.byte	0x04, 0x17
        /*007a*/ 	.short	(.L_587 - .L_586)
.L_586:
        /*007c*/ 	.word	0x00000000
        /*0080*/ 	.short	0x0004
        /*0082*/ 	.short	0x0020
        /*0084*/ 	.byte	0x00, 0xf5, 0x21, 0x00


	//----- nvinfo : EIATTR_KPARAM_INFO
	.align		4
.L_587:
        /*0088*/ 	.byte	0x04, 0x17
        /*008a*/ 	.short	(.L_589 - .L_588)
.L_588:
        /*008c*/ 	.word	0x00000000
        /*0090*/ 	.short	0x0003
        /*0092*/ 	.short	0x0018
        /*0094*/ 	.byte	0x00, 0xf5, 0x21, 0x00


	//----- nvinfo : EIATTR_KPARAM_INFO
	.align		4
.L_589:
        /*0098*/ 	.byte	0x04, 0x17
        /*009a*/ 	.short	(.L_591 - .L_590)
.L_590:
        /*009c*/ 	.word	0x00000000
        /*00a0*/ 	.short	0x0002
        /*00a2*/ 	.short	0x0010
        /*00a4*/ 	.byte	0x00, 0xf5, 0x21, 0x00


	//----- nvinfo : EIATTR_KPARAM_INFO
	.align		4
.L_591:
        /*00a8*/ 	.byte	0x04, 0x17
        /*00aa*/ 	.short	(.L_593 - .L_592)
.L_592:
        /*00ac*/ 	.word	0x00000000
        /*00b0*/ 	.short	0x0001
        /*00b2*/ 	.short	0x0008
        /*00b4*/ 	.byte	0x00, 0xf5, 0x21, 0x00


	//----- nvinfo : EIATTR_KPARAM_INFO
	.align		4
.L_593:
        /*00b8*/ 	.byte	0x04, 0x17
        /*00ba*/ 	.short	(.L_595 - .L_594)
.L_594:
        /*00bc*/ 	.word	0x00000000
        /*00c0*/ 	.short	0x0000
        /*00c2*/ 	.short	0x0000
        /*00c4*/ 	.byte	0x00, 0xf5, 0x21, 0x00


	//----- nvinfo : EIATTR_SPARSE_MMA_MASK
	.align		4
.L_595:
        /*00c8*/ 	.byte	0x03, 0x50
        /*00ca*/ 	.short	0x0000


	//----- nvinfo : EIATTR_MAXREG_COUNT
	.align		4
        /*00cc*/ 	.byte	0x03, 0x1b
        /*00ce*/ 	.short	0x0028


	//----- nvinfo : EIATTR_MERCURY_ISA_VERSION
	.align		4
        /*00d0*/ 	.byte	0x03, 0x5f
        /*00d2*/ 	.short	0x0101


	//----- nvinfo : EIATTR_VRC_CTA_INIT_COUNT
	.align		4
        /*00d4*/ 	.byte	0x02, 0x4a
	.zero		1
	.zero		1


	//----- nvinfo : EIATTR_EXIT_INSTR_OFFSETS
	.align		4
        /*00d8*/ 	.byte	0x04, 0x1c
        /*00da*/ 	.short	(.L_597 - .L_596)


	//   ....[0]....
.L_596:
        /*00dc*/ 	.word	0x00000010


	//----- nvinfo : EIATTR_MAX_THREADS
	.align		4
.L_597:
        /*00e0*/ 	.byte	0x04, 0x05
        /*00e2*/ 	.short	(.L_599 - .L_598)
.L_598:
        /*00e4*/ 	.word	0x000001e0
        /*00e8*/ 	.word	0x00000001
        /*00ec*/ 	.word	0x00000001


	//----- nvinfo : EIATTR_CBANK_PARAM_SIZE
	.align		4
.L_599:
        /*00f0*/ 	.byte	0x03, 0x19
        /*00f2*/ 	.short	0x0060


	//----- nvinfo : EIATTR_PARAM_CBANK
	.align		4
        /*00f4*/ 	.byte	0x04, 0x0a
        /*00f6*/ 	.short	(.L_601 - .L_600)
	.align		4
.L_600:
        /*00f8*/ 	.word	index@(.nv.constant0._ZN13group_norm_v218gn_bwd_cuda_kernelI13__nv_bfloat16Li480ELi3ELi16ELi60ELi4096ELb1ELb1ELi32ELi960ELi960ELi4ELb1ELi2ELb1ELb0ELNS_15WgradSyncMethodE3ENS_16CompileConditionILi1000EEEEEvPT_S6_S6_PKS5_S8_S8_S8_PKfflPfPj)
        /*00fc*/ 	.short	0x0380
        /*00fe*/ 	.short	0x0060


	//----- nvinfo : EIATTR_SW_WAR
	.align		4
.L_601:
        /*0100*/ 	.byte	0x04, 0x36
        /*0102*/ 	.short	(.L_603 - .L_602)
.L_602:
        /*0104*/ 	.word	0x00000008
.L_603:


//--------------------- .nv.info._ZN13group_norm_v218gn_bwd_cuda_kernelI13__nv_bfloat16Li480ELi3ELi16ELi60ELi4096ELb1ELb1ELi64ELi960ELi960ELi4ELb1ELi5ELb1ELb0ELNS_15WgradSyncMethodE3ENS_16CompileConditionILi1000EEEEEvPT_S6_S6_PKS5_S8_S8_S8_PKfflPfPj --------------------------
	.section	.nv.info._ZN13group_norm_v218gn_bwd_cuda_kernelI13__nv_bfloat16Li480ELi3ELi16ELi60ELi4096ELb1ELb1ELi64ELi960ELi960ELi4ELb1ELi5ELb1ELb0ELNS_15WgradSyncMethodE3ENS_16CompileConditionILi1000EEEEEvPT_S6_S6_PKS5_S8_S8_S8_PKfflPfPj,"",@"SHT_CUDA_INFO"
	.sectionflags	@""
	.align	4


	//----- nvinfo : EIATTR_CUDA_API_VERSION
	.align		4
        /*0000*/ 	.byte	0x04, 0x37
        /*0002*/ 	.short	(.L_605 - .L_604)
.L_604:
        /*0004*/ 	.word	0x00000082


	//----- nvinfo : EIATTR_KPARAM_INFO
	.align		4
.L_605:
        /*0008*/ 	.byte	0x04, 0x17
        /*000a*/ 	.short	(.L_607 - .L_606)
.L_606:
        /*000c*/ 	.word	0x00000000
        /*0010*/ 	.short	0x000b
        /*0012*/ 	.short	0x0058
        /*0014*/ 	.byte	0x00, 0xf5, 0x21, 0x00


	//----- nvinfo : EIATTR_KPARAM_INFO
	.align		4
.L_607:
        /*0018*/ 	.byte	0x04, 0x17
        /*001a*/ 	.short	(.L_609 - .L_608)
.L_608:
        /*001c*/ 	.word	0x00000000
        /*0020*/ 	.short	0x000a
        /*0022*/ 	.short	0x0050
        /*0024*/ 	.byte	0x00, 0xf5, 0x21, 0x00


	//----- nvinfo : EIATTR_KPARAM_INFO
	.align		4
.L_609:
        /*0028*/ 	.byte	0x04, 0x17
        /*002a*/ 	.short	(.L_611 - .L_610)
.L_610:
        /*002c*/ 	.word	0x00000000
        /*0030*/ 	.short	0x0009
        /*0032*/ 	.short	0x0048
        /*0034*/ 	.byte	0x00, 0xf0, 0x21, 0x00


	//----- nvinfo : EIATTR_KPARAM_INFO
	.align		4
.L_611:
        /*0038*/ 	.byte	0x04, 0x17
        /*003a*/ 	.short	(.L_613 - .L_612)
.L_612:
        /*003c*/ 	.word	0x00000000
        /*0040*/ 	.short	0x0008
        /*0042*/ 	.short	0x0040
        /*0044*/ 	.byte	0x00, 0xf0, 0x11, 0x00


	//----- nvinfo : EIATTR_KPARAM_INFO
	.align		4
.L_613:
        /*0048*/ 	.byte	0x04, 0x17
        /*004a*/ 	.short	(.L_615 - .L_614)
.L_614:
        /*004c*/ 	.word	0x00000000
        /*0050*/ 	.short	0x0007
        /*0052*/ 	.short	0x0038
        /*0054*/ 	.byte	0x00, 0xf5, 0x21, 0x00


	//----- nvinfo : EIATTR_KPARAM_INFO
	.align		4
.L_615:
        /*0058*/ 	.byte	0x04, 0x17
        /*005a*/ 	.short	(.L_617 - .L_616)
.L_616:
        /*005c*/ 	.word	0x00000000
        /*0060*/ 	.short	0x0006
        /*0062*/ 	.short	0x0030
        /*0064*/ 	.byte	0x00, 0xf5, 0x21, 0x00


	//----- nvinfo : EIATTR_KPARAM_INFO
	.align		4
.L_617:
        /*0068*/ 	.byte	0x04, 0x17
        /*006a*/ 	.short	(.L_619 - .L_618)
.L_618:
        /*006c*/ 	.word	0x00000000
        /*0070*/ 	.short	0x0005
        /*0072*/ 	.short	0x0028
        /*0074*/ 	.byte	0x00, 0xf5, 0x21, 0x00


	//----- nvinfo : EIATTR_KPARAM_INFO
	.align		4
.L_619:
        /*0078*/ 	.byte	0x04, 0x17
        /*007a*/ 	.short	(.L_621 - .L_620)
.L_620:
        /*007c*/ 	.word	0x00000000
        /*0080*/ 	.short	0x0004
        /*0082*/ 	.short	0x0020
        /*0084*/ 	.byte	0x00, 0xf5, 0x21, 0x00


	//----- nvinfo : EIATTR_KPARAM_INFO
	.align		4
.L_621:
        /*0088*/ 	.byte	0x04, 0x17
        /*008a*/ 	.short	(.L_623 - .L_622)
.L_622:
        /*008c*/ 	.word	0x00000000
        /*0090*/ 	.short	0x0003
        /*0092*/ 	.short	0x0018
        /*0094*/ 	.byte	0x00, 0xf5, 0x21, 0x00


	//----- nvinfo : EIATTR_KPARAM_INFO
	.align		4
.L_623:
        /*0098*/ 	.byte	0x04, 0x17
        /*009a*/ 	.short	(.L_625 - .L_624)
.L_624:
        /*009c*/ 	.word	0x00000000
        /*00a0*/ 	.short	0x0002
        /*00a2*/ 	.short	0x0010
        /*00a4*/ 	.byte	0x00, 0xf5, 0x21, 0x00


	//----- nvinfo : EIATTR_KPARAM_INFO
	.align		4
.L_625:
        /*00a8*/ 	.byte	0x04, 0x17
        /*00aa*/ 	.short	(.L_627 - .L_626)
.L_626:
        /*00ac*/ 	.word	0x00000000
        /*00b0*/ 	.short	0x0001
        /*00b2*/ 	.short	0x0008
        /*00b4*/ 	.byte	0x00, 0xf5, 0x21, 0x00


	//----- nvinfo : EIATTR_KPARAM_INFO
	.align		4
.L_627:
        /*00b8*/ 	.byte	0x04, 0x17
        /*00ba*/ 	.short	(.L_629 - .L_628)
.L_628:
        /*00bc*/ 	.word	0x00000000
        /*00c0*/ 	.short	0x0000
        /*00c2*/ 	.short	0x0000
        /*00c4*/ 	.byte	0x00, 0xf5, 0x21, 0x00


	//----- nvinfo : EIATTR_SPARSE_MMA_MASK
	.align		4
.L_629:
        /*00c8*/ 	.byte	0x03, 0x50
        /*00ca*/ 	.short	0x0000


	//----- nvinfo : EIATTR_MAXREG_COUNT
	.align		4
        /*00cc*/ 	.byte	0x03, 0x1b
        /*00ce*/ 	.short	0x0028


	//----- nvinfo : EIATTR_MERCURY_ISA_VERSION
	.align		4
        /*00d0*/ 	.byte	0x03, 0x5f
        /*00d2*/ 	.short	0x0101


	//----- nvinfo : EIATTR_VRC_CTA_INIT_COUNT
	.align		4
        /*00d4*/ 	.byte	0x02, 0x4a
	.zero		1
	.zero		1


	//----- nvinfo : EIATTR_EXIT_INSTR_OFFSETS
	.align		4
        /*00d8*/ 	.byte	0x04, 0x1c
        /*00da*/ 	.short	(.L_631 - .L_630)


	//   ....[0]....
.L_630:
        /*00dc*/ 	.word	0x00000010


	//----- nvinfo : EIATTR_MAX_THREADS
	.align		4
.L_631:
        /*00e0*/ 	.byte	0x04, 0x05
        /*00e2*/ 	.short	(.L_633 - .L_632)
.L_632:
        /*00e4*/ 	.word	0x000001e0
        /*00e8*/ 	.word	0x00000001
        /*00ec*/ 	.word	0x00000001


	//----- nvinfo : EIATTR_CBANK_PARAM_SIZE
	.align		4
.L_633:
        /*00f0*/ 	.byte	0x03, 0x19
        /*00f2*/ 	.short	0x0060


	//----- nvinfo : EIATTR_PARAM_CBANK
	.align		4
        /*00f4*/ 	.byte	0x04, 0x0a
        /*00f6*/ 	.short	(.L_635 - .L_634)
	.align		4
.L_634:
        /*00f8*/ 	.word	index@(.nv.constant0._ZN13group_norm_v218gn_bwd_cuda_kernelI13__nv_bfloat16Li480ELi3ELi16ELi60ELi4096ELb1ELb1ELi64ELi960ELi960ELi4ELb1ELi5ELb1ELb0ELNS_15WgradSyncMethodE3ENS_16CompileConditionILi1000EEEEEvPT_S6_S6_PKS5_S8_S8_S8_PKfflPfPj)
        /*00fc*/ 	.short	0x0380
        /*00fe*/ 	.short	0x0060


	//----- nvinfo : EIATTR_SW_WAR
	.align		4
.L_635:
        /*0100*/ 	.byte	0x04, 0x36
        /*0102*/ 	.short	(.L_637 - .L_636)
.L_636:
        /*0104*/ 	.word	0x00000008
.L_637:


//--------------------- .nv.info._ZN13group_norm_v218gn_bwd_cuda_kernelI13__nv_bfloat16Li480ELi3ELi16ELi60ELi4096ELb1ELb1ELi128ELi960ELi960ELi4ELb1ELi10ELb1ELb0ELNS_15WgradSyncMethodE3ENS_16CompileConditionILi1000EEEEEvPT_S6_S6_PKS5_S8_S8_S8_PKfflPfPj --------------------------
	.section	.nv.info._ZN13group_norm_v218gn_bwd_cuda_kernelI13__nv_bfloat16Li480ELi3ELi16ELi60ELi4096ELb1ELb1ELi128ELi960ELi960ELi4ELb1ELi10ELb1ELb0ELNS_15WgradSyncMethodE3ENS_16CompileConditionILi1000EEEEEvPT_S6_S6_PKS5_S8_S8_S8_PKfflPfPj,"",@"SHT_CUDA_INFO"
	.sectionflags	@""
	.align	4


	//----- nvinfo : EIATTR_CUDA_API_VERSION
	.align		4
        /*0000*/ 	.byte	0x04, 0x37
        /*0002*/ 	.short	(.L_639 - .L_638)
.L_638:
        /*0004*/ 	.word	0x00000082


	//----- nvinfo : EIATTR_KPARAM_INFO
	.align		4
.L_639:
        /*0008*/ 	.byte	0x04, 0x17
        /*000a*/ 	.short	(.L_641 - .L_640)
.L_640:
        /*000c*/ 	.word	0x00000000
        /*0010*/ 	.short	0x000b
        /*0012*/ 	.short	0x0058
        /*0014*/ 	.byte	0x00, 0xf5, 0x21, 0x00


	//----- nvinfo : EIATTR_KPARAM_INFO
	.align		4
.L_641:
        /*0018*/ 	.byte	0x04, 0x17
        /*001a*/ 	.short	(.L_643 - .L_642)
.L_642:
        /*001c*/ 	.word	0x00000000
        /*0020*/ 	.short	0x000a
        /*0022*/ 	.short	0x0050
        /*0024*/ 	.byte	0x00, 0xf5, 0x21, 0x00


	//----- nvinfo : EIATTR_KPARAM_INFO
	.align		4
.L_643:
        /*0028*/ 	.byte	0x04, 0x17
        /*002a*/ 	.short	(.L_645 - .L_644)
.L_644:
        /*002c*/ 	.word	0x00000000
        /*0030*/ 	.short	0x0009
        /*0032*/ 	.short	0x0048
        /*0034*/ 	.byte	0x00, 0xf0, 0x21, 0x00


	//----- nvinfo : EIATTR_KPARAM_INFO
	.align		4
.L_645:
        /*0038*/ 	.byte	0x04, 0x17
        /*003a*/ 	.short	(.L_647 - .L_646)
.L_646:
        /*003c*/ 	.word	0x00000000
        /*0040*/ 	.short	0x0008
        /*0042*/ 	.short	0x0040
        /*0044*/ 	.byte	0x00, 0xf0, 0x11, 0x00


	//----- nvinfo : EIATTR_KPARAM_INFO
	.align		4
.L_647:
        /*0048*/ 	.byte	0x04, 0x17
        /*004a*/ 	.short	(.L_649 - .L_648)
.L_648:
        /*004c*/ 	.word	0x00000000
        /*0050*/ 	.short	0x0007
        /*0052*/ 	.short	0x0038
        /*0054*/ 	.byte	0x00, 0xf5, 0x21, 0x00


	//----- nvinfo : EIATTR_KPARAM_INFO
	.align		4
.L_649:
        /*0058*/ 	.byte	0x04, 0x17
        /*005a*/ 	.short	(.L_651 - .L_650)
.L_650:
        /*005c*/ 	.word	0x00000000
        /*0060*/ 	.short	0x0006
        /*0062*/ 	.short	0x0030
        /*0064*/ 	.byte	0x00, 0xf5, 0x21, 0x00


	//----- nvinfo : EIATTR_KPARAM_INFO
	.align		4
.L_651:
        /*0068*/ 	.byte	0x04, 0x17
        /*006a*/ 	.short	(.L_653 - .L_652)
.L_652:
        /*006c*/ 	.word	0x00000000
        /*0070*/ 	.short	0x0005
        /*0072*/ 	.short	0x0028
        /*0074*/ 	.byte	0x00, 0xf5, 0x21, 0x00


	//----- nvinfo : EIATTR_KPARAM_INFO
	.align		4
.L_653:
        /*0078*/ 	.byte	0x04, 0x17
        /*007a*/ 	.short	(.L_655 - .L_654)
.L_654:
        /*007c*/ 	.word	0x00000000
        /*0080*/ 	.short	0x0004
        /*0082*/ 	.short	0x0020
        /*0084*/ 	.byte	0x00, 0xf5, 0x21, 0x00


	//----- nvinfo : EIATTR_KPARAM_INFO
	.align		4
.L_655:
        /*0088*/ 	.byte	0x04, 0x17
        /*008a*/ 	.short	(.L_657 - .L_656)
.L_656:
        /*008c*/ 	.word	0x00000000
        /*0090*/ 	.short	0x0003
        /*0092*/ 	.short	0x0018
        /*0094*/ 	.byte	0x00, 0xf5, 0x21, 0x00


	//----- nvinfo : EIATTR_KPARAM_INFO
	.align		4
.L_657:
        /*0098*/ 	.byte	0x04, 0x17
        /*009a*/ 	.short	(.L_659 - .L_658)
.L_658:
        /*009c*/ 	.word	0x00000000
        /*00a0*/ 	.short	0x0002
        /*00a2*/ 	.short	0x0010
        /*00a4*/ 	.byte	0x00, 0xf5, 0x21, 0x00


	//----- nvinfo : EIATTR_KPARAM_INFO
	.align		4
.L_659:
        /*00a8*/ 	.byte	0x04, 0x17
        /*00aa*/ 	.short	(.L_661 - .L_660)
.L_660:
        /*00ac*/ 	.word	0x00000000
        /*00b0*/ 	.short	0x0001
        /*00b2*/ 	.short	0x0008
        /*00b4*/ 	.byte	0x00, 0xf5, 0x21, 0x00


	//----- nvinfo : EIATTR_KPARAM_INFO
	.align		4
.L_661:
        /*00b8*/ 	.byte	0x04, 0x17
        /*00ba*/ 	.short	(.L_663 - .L_662)
.L_662:
        /*00bc*/ 	.word	0x00000000
        /*00c0*/ 	.short	0x0000
        /*00c2*/ 	.short	0x0000
        /*00c4*/ 	.byte	0x00, 0xf5, 0x21, 0x00


	//----- nvinfo : EIATTR_SPARSE_MMA_MASK
	.align		4
.L_663:
        /*00c8*/ 	.byte	0x03, 0x50
        /*00ca*/ 	.short	0x0000


	//----- nvinfo : EIATTR_MAXREG_COUNT
	.align		4
        /*00cc*/ 	.byte	0x03, 0x1b
        /*00ce*/ 	.short	0x0028


	//----- nvinfo : EIATTR_MERCURY_ISA_VERSION
	.align		4
        /*00d0*/ 	.byte	0x03, 0x5f
        /*00d2*/ 	.short	0x0101


	//----- nvinfo : EIATTR_VRC_CTA_INIT_COUNT
	.align		4
        /*00d4*/ 	.byte	0x02, 0x4a
	.zero		1
	.zero		1


	//----- nvinfo : EIATTR_EXIT_INSTR_OFFSETS
	.align		4
        /*00d8*/ 	.byte	0x04, 0x1c
        /*00da*/ 	.short	(.L_665 - .L_664)


	//   ....[0]....
.L_664:
        /*00dc*/ 	.word	0x00000010


	//----- nvinfo : EIATTR_MAX_THREADS
	.align		4
.L_665:
        /*00e0*/ 	.byte	0x04, 0x05
        /*00e2*/ 	.short	(.L_667 - .L_666)
.L_666:
        /*00e4*/ 	.word	0x000001e0
        /*00e8*/ 	.word	0x00000001
        /*00ec*/ 	.word	0x00000001


	//----- nvinfo : EIATTR_CBANK_PARAM_SIZE
	.align		4
.L_667:
        /*00f0*/ 	.byte	0x03, 0x19
        /*00f2*/ 	.short	0x0060


	//----- nvinfo : EIATTR_PARAM_CBANK
	.align		4
        /*00f4*/ 	.byte	0x04, 0x0a
        /*00f6*/ 	.short	(.L_669 - .L_668)
	.align		4
.L_668:
        /*00f8*/ 	.word	index@(.nv.constant0._ZN13group_norm_v218gn_bwd_cuda_kernelI13__nv_bfloat16Li480ELi3ELi16ELi60ELi4096ELb1ELb1ELi128ELi960ELi960ELi4ELb1ELi10ELb1ELb0ELNS_15WgradSyncMethodE3ENS_16CompileConditionILi1000EEEEEvPT_S6_S6_PKS5_S8_S8_S8_PKfflPfPj)
        /*00fc*/ 	.short	0x0380
        /*00fe*/ 	.short	0x0060


	//----- nvinfo : EIATTR_SW_WAR
	.align		4
.L_669:
        /*0100*/ 	.byte	0x04, 0x36
        /*0102*/ 	.short	(.L_671 - .L_670)
.L_670:
        /*0104*/ 	.word	0x00000008
.L_671:


//--------------------- .nv.info._ZN13group_norm_v218gn_bwd_cuda_kernelI13__nv_bfloat16Li480ELi3ELi16ELi60ELi4096ELb1ELb1ELi256ELi960ELi960ELi4ELb1ELi21ELb1ELb0ELNS_15WgradSyncMethodE3ENS_16CompileConditionILi1000EEEEEvPT_S6_S6_PKS5_S8_S8_S8_PKfflPfPj --------------------------
	.section	.nv.info._ZN13group_norm_v218gn_bwd_cuda_kernelI13__nv_bfloat16Li480ELi3ELi16ELi60ELi4096ELb1ELb1ELi256ELi960ELi960ELi4ELb1ELi21ELb1ELb0ELNS_15WgradSyncMethodE3ENS_16CompileConditionILi1000EEEEEvPT_S6_S6_PKS5_S8_S8_S8_PKfflPfPj,"",@"SHT_CUDA_INFO"
	.sectionflags	@""
	.align	4


	//----- nvinfo : EIATTR_CUDA_API_VERSION
	.align		4
        /*0000*/ 	.byte	0x04, 0x37
        /*0002*/ 	.short	(.L_673 - .L_672)
.L_672:
        /*0004*/ 	.word	0x00000082


	//----- nvinfo : EIATTR_KPARAM_INFO
	.align		4
.L_673:
        /*0008*/ 	.byte	0x04, 0x17
        /*000a*/ 	.short	(.L_675 - .L_674)
.L_674:
        /*000c*/ 	.word	0x00000000
        /*0010*/ 	.short	0x000b
        /*0012*/ 	.short	0x0058
        /*0014*/ 	.byte	0x00, 0xf5, 0x21, 0x00


	//----- nvinfo : EIATTR_KPARAM_INFO
	.align		4
.L_675:
        /*0018*/ 	.byte	0x04, 0x17
        /*001a*/ 	.short	(.L_677 - .L_676)
.L_676:
        /*001c*/ 	.word	0x00000000
        /*0020*/ 	.short	0x000a
        /*0022*/ 	.short	0x0050
        /*0024*/ 	.byte	0x00, 0xf5, 0x21, 0x00


	//----- nvinfo : EIATTR_KPARAM_INFO
	.align		4
.L_677:
        /*0028*/ 	.byte	0x04, 0x17
        /*002a*/ 	.short	(.L_679 - .L_678)
.L_678:
        /*002c*/ 	.word	0x00000000
        /*0030*/ 	.short	0x0009
        /*0032*/ 	.short	0x0048
        /*0034*/ 	.byte	0x00, 0xf0, 0x21, 0x00


	//----- nvinfo : EIATTR_KPARAM_INFO
	.align		4
.L_679:
        /*0038*/ 	.byte	0x04, 0x17
        /*003a*/ 	.short	(.L_681 - .L_680)
.L_680:
        /*003c*/ 	.word	0x00000000
        /*0040*/ 	.short	0x0008
        /*0042*/ 	.short	0x0040
        /*0044*/ 	.byte	0x00, 0xf0, 0x11, 0x00


	//----- nvinfo : EIATTR_KPARAM_INFO
	.align		4
.L_681:
        /*0048*/ 	.byte	0x04, 0x17
        /*004a*/ 	.short	(.L_683 - .L_682)
.L_682:
        /*004c*/ 	.word	0x00000000
        /*0050*/ 	.short	0x0007
        /*0052*/ 	.short	0x0038
        /*0054*/ 	.byte	0x00, 0xf5, 0x21, 0x00


	//----- nvinfo : EIATTR_KPARAM_INFO
	.align		4
.L_683:
        /*0058*/ 	.byte	0x04, 0x17
        /*005a*/ 	.short	(.L_685 - .L_684)
.L_684:
        /*005c*/ 	.word	0x00000000
        /*0060*/ 	.short	0x0006
        /*0062*/ 	.short	0x0030
        /*0064*/ 	.byte	0x00, 0xf5, 0x21, 0x00


	//----- nvinfo : EIATTR_KPARAM_INFO
	.align		4
.L_685:
        /*0068*/ 	.byte	0x04, 0x17
        /*006a*/ 	.short	(.L_687 - .L_686)
.L_686:
        /*006c*/ 	.word	0x00000000
        /*0070*/ 	.short	0x0005
        /*0072*/ 	.short	0x0028
        /*0074*/ 	.byte	0x00, 0xf5, 0x21, 0x00


	//----- nvinfo : EIATTR_KPARAM_INFO
	.align		4
.L_687:
        /*0078*/ 	.byte	0x04, 0x17
        /*007a*/ 	.short	(.L_689 - .L_688)
.L_688:
        /*007c*/ 	.word	0x00000000
        /*0080*/ 	.short	0x0004
        /*0082*/ 	.short	0x0020
        /*0084*/ 	.byte	0x00, 0xf5, 0x21, 0x00


	//----- nvinfo : EIATTR_KPARAM_INFO
	.align		4
.L_689:
        /*0088*/ 	.byte	0x04, 0x17
        /*008a*/ 	.short	(.L_691 - .L_690)
.L_690:
        /*008c*/ 	.word	0x00000000
        /*0090*/ 	.short	0x0003
        /*0092*/ 	.short	0x0018
        /*0094*/ 	.byte	0x00, 0xf5, 0x21, 0x00


	//----- nvinfo : EIATTR_KPARAM_INFO
	.align		4
.L_691:
        /*0098*/ 	.byte	0x04, 0x17
        /*009a*/ 	.short	(.L_693 - .L_692)
.L_692:
        /*009c*/ 	.word	0x00000000
        /*00a0*/ 	.short	0x0002
        /*00a2*/ 	.short	0x0010
        /*00a4*/ 	.byte	0x00, 0xf5, 0x21, 0x00


	//----- nvinfo : EIATTR_KPARAM_INFO
	.align		4
.L_693:
        /*00a8*/ 	.byte	0x04, 0x17
        /*00aa*/ 	.short	(.L_695 - .L_694)
.L_694:
        /*00ac*/ 	.word	0x00000000
        /*00b0*/ 	.short	0x0001
        /*00b2*/ 	.short	0x0008
        /*00b4*/ 	.byte	0x00, 0xf5, 0x21, 0x00


	//----- nvinfo : EIATTR_KPARAM_INFO
	.align		4
.L_695:
        /*00b8*/ 	.byte	0x04, 0x17
        /*00ba*/ 	.short	(.L_697 - .L_696)
.L_696:
        /*00bc*/ 	.word	0x00000000
        /*00c0*/ 	.short	0x0000
        /*00c2*/ 	.short	0x0000
        /*00c4*/ 	.byte	0x00, 0xf5, 0x21, 0x00


	//----- nvinfo : EIATTR_SPARSE_MMA_MASK
	.align		4
.L_697:
        /*00c8*/ 	.byte	0x03, 0x50
        /*00ca*/ 	.short	0x0000


	//----- nvinfo : EIATTR_MAXREG_COUNT
	.align		4
        /*00cc*/ 	.byte	0x03, 0x1b
        /*00ce*/ 	.short	0x0028


	//----- nvinfo : EIATTR_MERCURY_ISA_VERSION
	.align		4
        /*00d0*/ 	.byte	0x03, 0x5f
        /*00d2*/ 	.short	0x0101


	//----- nvinfo : EIATTR_VRC_CTA_INIT_COUNT
	.align		4
        /*00d4*/ 	.byte	0x02, 0x4a
	.zero		1
	.zero		1


	//----- nvinfo : EIATTR_EXIT_INSTR_OFFSETS
	.align		4
        /*00d8*/ 	.byte	0x04, 0x1c
        /*00da*/ 	.short	(.L_699 - .L_698)


	//   ....[0]....
.L_698:
        /*00dc*/ 	.word	0x00000010


	//----- nvinfo : EIATTR_MAX_THREADS
	.align		4
.L_699:
        /*00e0*/ 	.byte	0x04, 0x05
        /*00e2*/ 	.short	(.L_701 - .L_700)
.L_700:
        /*00e4*/ 	.word	0x000001e0
        /*00e8*/ 	.word	0x00000001
        /*00ec*/ 	.word	0x00000001


	//----- nvinfo : EIATTR_CBANK_PARAM_SIZE
	.align		4
.L_701:
        /*00f0*/ 	.byte	0x03, 0x19
        /*00f2*/ 	.short	0x0060


	//----- nvinfo : EIATTR_PARAM_CBANK
	.align		4
        /*00f4*/ 	.byte	0x04, 0x0a
        /*00f6*/ 	.short	(.L_703 - .L_702)
	.align		4
.L_702:
        /*00f8*/ 	.word	index@(.nv.constant0._ZN13group_norm_v218gn_bwd_cuda_kernelI13__nv_bfloat16Li480ELi3ELi16ELi60ELi4096ELb1ELb1ELi256ELi960ELi960ELi4ELb1ELi21ELb1ELb0ELNS_15WgradSyncMethodE3ENS_16CompileConditionILi1000EEEEEvPT_S6_S6_PKS5_S8_S8_S8_PKfflPfPj)
        /*00fc*/ 	.short	0x0380
        /*00fe*/ 	.short	0x0060


	//----- nvinfo : EIATTR_SW_WAR
	.align		4
.L_703:
        /*0100*/ 	.byte	0x04, 0x36
        /*0102*/ 	.short	(.L_705 - .L_704)
.L_704:
        /*0104*/ 	.word	0x00000008
.L_705:


//--------------------- .nv.info._ZN13group_norm_v218gn_bwd_cuda_kernelI13__nv_bfloat16Li480ELi2ELi16ELi60ELi4096ELb1ELb1ELi16ELi960ELi960ELi4ELb1ELi1ELb0ELb0ELNS_15WgradSyncMethodE3ENS_16CompileConditionILi1000EEEEEvPT_S6_S6_PKS5_S8_S8_S8_PKfflPfPj --------------------------
	.section	.nv.info._ZN13group_norm_v218gn_bwd_cuda_kernelI13__nv_bfloat16Li480ELi2ELi16ELi60ELi4096ELb1ELb1ELi16ELi960ELi960ELi4ELb1ELi1ELb0ELb0ELNS_15WgradSyncMethodE3ENS_16CompileConditionILi1000EEEEEvPT_S6_S6_PKS5_S8_S8_S8_PKfflPfPj,"",@"SHT_CUDA_INFO"
	.sectionflags	@""
	.align	4


	//----- nvinfo : EIATTR_CUDA_API_VERSION
	.align		4
        /*0000*/ 	.byte	0x04, 0x37
        /*0002*/ 	.short	(.L_707 - .L_706)
.L_706:
        /*0004*/ 	.word	0x00000082


	//----- nvinfo : EIATTR_KPARAM_INFO
	.align		4
.L_707:
        /*0008*/ 	.byte	0x04, 0x17
        /*000a*/ 	.short	(.L_709 - .L_708)
.L_708:
        /*000c*/ 	.word	0x00000000
        /*0010*/ 	.short	0x000b
        /*0012*/ 	.short	0x0058
        /*0014*/ 	.byte	0x00, 0xf5, 0x21, 0x00


	//----- nvinfo : EIATTR_KPARAM_INFO
	.align		4
.L_709:
        /*0018*/ 	.byte	0x04, 0x17
        /*001a*/ 	.short	(.L_711 - .L_710)
.L_710:
        /*001c*/ 	.word	0x00000000
        /*0020*/ 	.short	0x000a
        /*0022*/ 	.short	0x0050
        /*0024*/ 	.byte	0x00, 0xf5, 0x21, 0x00


	//----- nvinfo : EIATTR_KPARAM_INFO
	.align		4
.L_711:
        /*0028*/ 	.byte	0x04, 0x17
        /*002a*/ 	.short	(.L_713 - .L_712)
.L_712:
        /*002c*/ 	.word	0x00000000
        /*0030*/ 	.short	0x0009
        /*0032*/ 	.short	0x0048
        /*0034*/ 	.byte	0x00, 0xf0, 0x21, 0x00


	//----- nvinfo : EIATTR_KPARAM_INFO
	.align		4
.L_713:
        /*0038*/ 	.byte	0x04, 0x17
        /*003a*/ 	.short	(.L_715 - .L_714)
.L_714:
        /*003c*/ 	.word	0x00000000
        /*0040*/ 	.short	0x0008
        /*0042*/ 	.short	0x0040
        /*0044*/ 	.byte	0x00, 0xf0, 0x11, 0x00


	//----- nvinfo : EIATTR_KPARAM_INFO
	.align		4
.L_715:
        /*0048*/ 	.byte	0x04, 0x17
        /*004a*/ 	.short	(.L_717 - .L_716)
.L_716:
        /*004c*/ 	.word	0x00000000
        /*0050*/ 	.short	0x0007
        /*0052*/ 	.short	0x0038
        /*0054*/ 	.byte	0x00, 0xf5, 0x21, 0x00


	//----- nvinfo : EIATTR_KPARAM_INFO
	.align		4
.L_717:
        /*0058*/ 	.byte	0x04, 0x17
        /*005a*/ 	.short	(.L_719 - .L_718)
.L_718:
        /*005c*/ 	.word	0x00000000
        /*0060*/ 	.short	0x0006
        /*0062*/ 	.short	0x0030
        /*0064*/ 	.byte	0x00, 0xf5, 0x21, 0x00


	//----- nvinfo : EIATTR_KPARAM_INFO
	.align		4
.L_719:
        /*0068*/ 	.byte	0x04, 0x17
        /*006a*/ 	.short	(.L_721 - .L_720)
.L_720:
        /*006c*/ 	.word	0x00000000
        /*0070*/ 	.short	0x0005
        /*0072*/ 	.short	0x0028
        /*0074*/ 	.byte	0x00, 0xf5, 0x21, 0x00


	//----- nvinfo : EIATTR_KPARAM_INFO
	.align		4
.L_721:
        /*0078*/ 	.byte	0x04, 0x17
        /*007a*/ 	.short	(.L_723 - .L_722)
.L_722:
        /*007c*/ 	.word	0x00000000
        /*0080*/ 	.short	0x0004
        /*0082*/ 	.short	0x0020
        /*0084*/ 	.byte	0x00, 0xf5, 0x21, 0x00


	//----- nvinfo : EIATTR_KPARAM_INFO
	.align		4
.L_723:
        /*0088*/ 	.byte	0x04, 0x17
        /*008a*/ 	.short	(.L_725 - .L_724)
.L_724:
        /*008c*/ 	.word	0x00000000
        /*0090*/ 	.short	0x0003
        /*0092*/ 	.short	0x0018
        /*0094*/ 	.byte	0x00, 0xf5, 0x21, 0x00


	//----- nvinfo : EIATTR_KPARAM_INFO
	.align		4
.L_725:
        /*0098*/ 	.byte	0x04, 0x17
        /*009a*/ 	.short	(.L_727 - .L_726)
.L_726:
        /*009c*/ 	.word	0x00000000
        /*00a0*/ 	.short	0x0002
        /*00a2*/ 	.short	0x0010
        /*00a4*/ 	.byte	0x00, 0xf5, 0x21, 0x00


	//----- nvinfo : EIATTR_KPARAM_INFO
	.align		4
.L_727:
        /*00a8*/ 	.byte	0x04, 0x17
        /*00aa*/ 	.short	(.L_729 - .L_728)
.L_728:
        /*00ac*/ 	.word	0x00000000
        /*00b0*/ 	.short	0x0001
        /*00b2*/ 	.short	0x0008
        /*00b4*/ 	.byte	0x00, 0xf5, 0x21, 0x00


	//----- nvinfo : EIATTR_KPARAM_INFO
	.align		4
.L_729:
        /*00b8*/ 	.byte	0x04, 0x17
        /*00ba*/ 	.short	(.L_731 - .L_730)
.L_730:
        /*00bc*/ 	.word	0x00000000
        /*00c0*/ 	.short	0x0000
        /*00c2*/ 	.short	0x0000
        /*00c4*/ 	.byte	0x00, 0xf5, 0x21, 0x00


	//----- nvinfo : EIATTR_SPARSE_MMA_MASK
	.align		4
.L_731:
        /*00c8*/ 	.byte	0x03, 0x50
        /*00ca*/ 	.short	0x0000


	//----- nvinfo : EIATTR_MAXREG_COUNT
	.align		4
        /*00cc*/ 	.byte	0x03, 0x1b
        /*00ce*/ 	.short	0x0040


	//----- nvinfo : EIATTR_MERCURY_ISA_VERSION
	.align		4
        /*00d0*/ 	.byte	0x03, 0x5f
        /*00d2*/ 	.short	0x0101


	//----- nvinfo : EIATTR_VRC_CTA_INIT_COUNT
	.align		4
        /*00d4*/ 	.byte	0x02, 0x4a
	.zero		1
	.zero		1


	//----- nvinfo : EIATTR_EXIT_INSTR_OFFSETS
	.align		4
        /*00d8*/ 	.byte	0x04, 0x1c
        /*00da*/ 	.short	(.L_733 - .L_732)


	//   ....[0]....
.L_732:
        /*00dc*/ 	.word	0x00000010


	//----- nvinfo : EIATTR_MAX_THREADS
	.align		4
.L_733:
        /*00e0*/ 	.byte	0x04, 0x05
        /*00e2*/ 	.short	(.L_735 - .L_734)
.L_734:
        /*00e4*/ 	.word	0x000001e0
        /*00e8*/ 	.word	0x00000001
        /*00ec*/ 	.word	0x00000001


	//----- nvinfo : EIATTR_CBANK_PARAM_SIZE
	.align		4
.L_735:
        /*00f0*/ 	.byte	0x03, 0x19
        /*00f2*/ 	.short	0x0060


	//----- nvinfo : EIATTR_PARAM_CBANK
	.align		4
        /*00f4*/ 	.byte	0x04, 0x0a
        /*00f6*/ 	.short	(.L_737 - .L_736)
	.align		4
.L_736:
        /*00f8*/ 	.word	index@(.nv.constant0._ZN13group_norm_v218gn_bwd_cuda_kernelI13__nv_bfloat16Li480ELi2ELi16ELi60ELi4096ELb1ELb1ELi16ELi960ELi960ELi4ELb1ELi1ELb0ELb0ELNS_15WgradSyncMethodE3ENS_16CompileConditionILi1000EEEEEvPT_S6_S6_PKS5_S8_S8_S8_PKfflPfPj)
        /*00fc*/ 	.short	0x0380
        /*00fe*/ 	.short	0x0060


	//----- nvinfo : EIATTR_SW_WAR
	.align		4
.L_737:
        /*0100*/ 	.byte	0x04, 0x36
        /*0102*/ 	.short	(.L_739 - .L_738)
.L_738:
        /*0104*/ 	.word	0x00000008
.L_739:


//--------------------- .nv.info._ZN13group_norm_v214gn_cuda_kernelI13__nv_bfloat16Li480ELi1ELi32ELi30ELi4096ELb0ELi32ELi960ELi960ELi4ELb1ELi1ELb0ELb0ENS_16CompileConditionILi1000EEEEEvPT_PKS4_S7_S7_flPfS8_Pj --------------------------
	.section	.nv.info._ZN13group_norm_v214gn_cuda_kernelI13__nv_bfloat16Li480ELi1ELi32ELi30ELi4096ELb0ELi32ELi960ELi960ELi4ELb1ELi1ELb0ELb0ENS_16CompileConditionILi1000EEEEEvPT_PKS4_S7_S7_flPfS8_Pj,"",@"SHT_CUDA_INFO"
	.sectionflags	@""
	.align	4


	//----- nvinfo : EIATTR_CUDA_API_VERSION
	.align		4
        /*0000*/ 	.byte	0x04, 0x37
        /*0002*/ 	.short	(.L_741 - .L_740)
.L_740:
        /*0004*/ 	.word	0x00000082


	//----- nvinfo : EIATTR_KPARAM_INFO
	.align		4
.L_741:
        /*0008*/ 	.byte	0x04, 0x17
        /*000a*/ 	.short	(.L_743 - .L_742)
.L_742:
        /*000c*/ 	.word	0x00000000
        /*0010*/ 	.short	0x0008
        /*0012*/ 	.short	0x0040
        /*0014*/ 	.byte	0x00, 0xf5, 0x21, 0x00


	//----- nvinfo : EIATTR_KPARAM_INFO
	.align		4
.L_743:
        /*0018*/ 	.byte	0x04, 0x17
        /*001a*/ 	.short	(.L_745 - .L_744)
.L_744:
        /*001c*/ 	.word	0x00000000
        /*0020*/ 	.short	0x0007
        /*0022*/ 	.short	0x0038
        /*0024*/ 	.byte	0x00, 0xf5, 0x21, 0x00


	//----- nvinfo : EIATTR_KPARAM_INFO
	.align		4
.L_745:
        /*0028*/ 	.byte	0x04, 0x17
        /*002a*/ 	.short	(.L_747 - .L_746)
.L_746:
        /*002c*/ 	.word	0x00000000
        /*0030*/ 	.short	0x0006
        /*0032*/ 	.short	0x0030
        /*0034*/ 	.byte	0x00, 0xf5, 0x21, 0x00


	//----- nvinfo : EIATTR_KPARAM_INFO
	.align		4
.L_747:
        /*0038*/ 	.byte	0x04, 0x17
        /*003a*/ 	.short	(.L_749 - .L_748)
.L_748:
        /*003c*/ 	.word	0x00000000
        /*0040*/ 	.short	0x0005
        /*0042*/ 	.short	0x0028
        /*0044*/ 	.byte	0x00, 0xf0, 0x21, 0x00


	//----- nvinfo : EIATTR_KPARAM_INFO
	.align		4
.L_749:
        /*0048*/ 	.byte	0x04, 0x17
        /*004a*/ 	.short	(.L_751 - .L_750)
.L_750:
        /*004c*/ 	.word	0x00000000
        /*0050*/ 	.short	0x0004
        /*0052*/ 	.short	0x0020
        /*0054*/ 	.byte	0x00, 0xf0, 0x11, 0x00


	//----- nvinfo : EIATTR_KPARAM_INFO
	.align		4
.L_751:
        /*0058*/ 	.byte	0x04, 0x17
        /*005a*/ 	.short	(.L_753 - .L_752)
.L_752:
        /*005c*/ 	.word	0x00000000
        /*0060*/ 	.short	0x0003
        /*0062*/ 	.short	0x0018
        /*0064*/ 	.byte	0x00, 0xf5, 0x21, 0x00


	//----- nvinfo : EIATTR_KPARAM_INFO
	.align		4
.L_753:
        /*0068*/ 	.byte	0x04, 0x17
        /*006a*/ 	.short	(.L_755 - .L_754)
.L_754:
        /*006c*/ 	.word	0x00000000
        /*0070*/ 	.short	0x0002
        /*0072*/ 	.short	0x0010
        /*0074*/ 	.byte	0x00, 0xf5, 0x21, 0x00


	//----- nvinfo : EIATTR_KPARAM_INFO
	.align		4
.L_755:
        /*0078*/ 	.byte	0x04, 0x17
        /*007a*/ 	.short	(.L_757 - .L_756)
.L_756:
        /*007c*/ 	.word	0x00000000
        /*0080*/ 	.short	0x0001
        /*0082*/ 	.short	0x0008
        /*0084*/ 	.byte	0x00, 0xf5, 0x21, 0x00


	//----- nvinfo : EIATTR_KPARAM_INFO
	.align		4
.L_757:
        /*0088*/ 	.byte	0x04, 0x17
        /*008a*/ 	.short	(.L_759 - .L_758)
.L_758:
        /*008c*/ 	.word	0x00000000
        /*0090*/ 	.short	0x0000
        /*0092*/ 	.short	0x0000
        /*0094*/ 	.byte	0x00, 0xf5, 0x21, 0x00


	//----- nvinfo : EIATTR_SPARSE_MMA_MASK
	.align		4
.L_759:
        /*0098*/ 	.byte	0x03, 0x50
        /*009a*/ 	.short	0x0000


	//----- nvinfo : EIATTR_MAXREG_COUNT
	.align		4
        /*009c*/ 	.byte	0x03, 0x1b
        /*009e*/ 	.short	0x0080


	//----- nvinfo : EIATTR_MERCURY_ISA_VERSION
	.align		4
        /*00a0*/ 	.byte	0x03, 0x5f
        /*00a2*/ 	.short	0x0101


	//----- nvinfo : EIATTR_VRC_CTA_INIT_COUNT
	.align		4
        /*00a4*/ 	.byte	0x02, 0x4a
	.zero		1
	.zero		1


	//----- nvinfo : EIATTR_EXIT_INSTR_OFFSETS
	.align		4
        /*00a8*/ 	.byte	0x04, 0x1c
        /*00aa*/ 	.short	(.L_761 - .L_760)


	//   ....[0]....
.L_760:
        /*00ac*/ 	.word	0x00000010


	//----- nvinfo : EIATTR_MAX_THREADS
	.align		4
.L_761:
        /*00b0*/ 	.byte	0x04, 0x05
        /*00b2*/ 	.short	(.L_763 - .L_762)
.L_762:
        /*00b4*/ 	.word	0x000001e0
        /*00b8*/ 	.word	0x00000001
        /*00bc*/ 	.word	0x00000001


	//----- nvinfo : EIATTR_CBANK_PARAM_SIZE
	.align		4
.L_763:
        /*00c0*/ 	.byte	0x03, 0x19
        /*00c2*/ 	.short	0x0048


	//----- nvinfo : EIATTR_PARAM_CBANK
	.align		4
        /*00c4*/ 	.byte	0x04, 0x0a
        /*00c6*/ 	.short	(.L_765 - .L_764)
	.align		4
.L_764:
        /*00c8*/ 	.word	index@(.nv.constant0._ZN13group_norm_v214gn_cuda_kernelI13__nv_bfloat16Li480ELi1ELi32ELi30ELi4096ELb0ELi32ELi960ELi960ELi4ELb1ELi1ELb0ELb0ENS_16CompileConditionILi1000EEEEEvPT_PKS4_S7_S7_flPfS8_Pj)
        /*00cc*/ 	.short	0x0380
        /*00ce*/ 	.short	0x0048


	//----- nvinfo : EIATTR_SW_WAR
	.align		4
.L_765:
        /*00d0*/ 	.byte	0x04, 0x36
        /*00d2*/ 	.short	(.L_767 - .L_766)
.L_766:
        /*00d4*/ 	.word	0x00000008
.L_767:


//--------------------- .nv.info._ZN13group_norm_v214gn_cuda_kernelI13__nv_bfloat16Li480ELi1ELi32ELi30ELi4096ELb0ELi64ELi960ELi960ELi4ELb1ELi2ELb0ELb0ENS_16CompileConditionILi1000EEEEEvPT_PKS4_S7_S7_flPfS8_Pj --------------------------
	.section	.nv.info._ZN13group_norm_v214gn_cuda_kernelI13__nv_bfloat16Li480ELi1ELi32ELi30ELi4096ELb0ELi64ELi960ELi960ELi4ELb1ELi2ELb0ELb0ENS_16CompileConditionILi1000EEEEEvPT_PKS4_S7_S7_flPfS8_Pj,"",@"SHT_CUDA_INFO"
	.sectionflags	@""
	.align	4


	//----- nvinfo : EIATTR_CUDA_API_VERSION
	.align		4
        /*0000*/ 	.byte	0x04, 0x37
        /*0002*/ 	.short	(.L_769 - .L_768)
.L_768:
        /*0004*/ 	.word	0x00000082


	//----- nvinfo : EIATTR_KPARAM_INFO
	.align		4
.L_769:
        /*0008*/ 	.byte	0x04, 0x17
        /*000a*/ 	.short	(.L_771 - .L_770)
.L_770:
        /*000c*/ 	.word	0x00000000
        /*0010*/ 	.short	0x0008
        /*0012*/ 	.short	0x0040
        /*0014*/ 	.byte	0x00, 0xf5, 0x21, 0x00


	//----- nvinfo : EIATTR_KPARAM_INFO
	.align		4
.L_771:
        /*0018*/ 	.byte	0x04, 0x17
        /*001a*/ 	.short	(.L_773 - .L_772)
.L_772:
        /*001c*/ 	.word	0x00000000
        /*0020*/ 	.short	0x0007
        /*0022*/ 	.short	0x0038
        /*0024*/ 	.byte	0x00, 0xf5, 0x21, 0x00


	//----- nvinfo : EIATTR_KPARAM_INFO
	.align		4
.L_773:
        /*0028*/ 	.byte	0x04, 0x17
        /*002a*/ 	.short	(.L_775 - .L_774)
.L_774:
        /*002c*/ 	.word	0x00000000
        /*0030*/ 	.short	0x0006
        /*0032*/ 	.short	0x0030
        /*0034*/ 	.byte	0x00, 0xf5, 0x21, 0x00


	//----- nvinfo : EIATTR_KPARAM_INFO
	.align		4
.L_775:
        /*0038*/ 	.byte	0x04, 0x17
        /*003a*/ 	.short	(.L_777 - .L_776)
.L_776:
        /*003c*/ 	.word	0x00000000
        /*0040*/ 	.short	0x0005
        /*0042*/ 	.short	0x0028
        /*0044*/ 	.byte	0x00, 0xf0, 0x21, 0x00


	//----- nvinfo : EIATTR_KPARAM_INFO
	.align		4
.L_777:
        /*0048*/ 	.byte	0x04, 0x17
        /*004a*/ 	.short	(.L_779 - .L_778)
.L_778:
        /*004c*/ 	.word	0x00000000
        /*0050*/ 	.short	0x0004
        /*0052*/ 	.short	0x0020
        /*0054*/ 	.byte	0x00, 0xf0, 0x11, 0x00


	//----- nvinfo : EIATTR_KPARAM_INFO
	.align		4
.L_779:
        /*0058*/ 	.byte	0x04, 0x17
        /*005a*/ 	.short	(.L_781 - .L_780)
.L_780:
        /*005c*/ 	.word	0x00000000
        /*0060*/ 	.short	0x0003
        /*0062*/ 	.short	0x0018
        /*0064*/ 	.byte	0x00, 0xf5, 0x21, 0x00


	//----- nvinfo : EIATTR_KPARAM_INFO
	.align		4
.L_781:
        /*0068*/ 	.byte	0x04, 0x17
        /*006a*/ 	.short	(.L_783 - .L_782)
.L_782:
        /*006c*/ 	.word	0x00000000
        /*0070*/ 	.short	0x0002
        /*0072*/ 	.short	0x0010
        /*0074*/ 	.byte	0x00, 0xf5, 0x21, 0x00


	//----- nvinfo : EIATTR_KPARAM_INFO
	.align		4
.L_783:
        /*0078*/ 	.byte	0x04, 0x17
        /*007a*/ 	.short	(.L_785 - .L_784)
.L_784:
        /*007c*/ 	.word	0x00000000
        /*0080*/ 	.short	0x0001
        /*0082*/ 	.short	0x0008
        /*0084*/ 	.byte	0x00, 0xf5, 0x21, 0x00


	//----- nvinfo : EIATTR_KPARAM_INFO
	.align		4
.L_785:
        /*0088*/ 	.byte	0x04, 0x17
        /*008a*/ 	.short	(.L_787 - .L_786)
.L_786:
        /*008c*/ 	.word	0x00000000
        /*0090*/ 	.short	0x0000
        /*0092*/ 	.short	0x0000
        /*0094*/ 	.byte	0x00, 0xf5, 0x21, 0x00


	//----- nvinfo : EIATTR_SPARSE_MMA_MASK
	.align		4
.L_787:
        /*0098*/ 	.byte	0x03, 0x50
        /*009a*/ 	.short	0x0000


	//----- nvinfo : EIATTR_MAXREG_COUNT
	.align		4
        /*009c*/ 	.byte	0x03, 0x1b
        /*009e*/ 	.short	0x0080


	//----- nvinfo : EIATTR_MERCURY_ISA_VERSION
	.align		4
        /*00a0*/ 	.byte	0x03, 0x5f
        /*00a2*/ 	.short	0x0101


	//----- nvinfo : EIATTR_VRC_CTA_INIT_COUNT
	.align		4
        /*00a4*/ 	.byte	0x02, 0x4a
	.zero		1
	.zero		1


	//----- nvinfo : EIATTR_EXIT_INSTR_OFFSETS
	.align		4
        /*00a8*/ 	.byte	0x04, 0x1c
        /*00aa*/ 	.short	(.L_789 - .L_788)


	//   ....[0]....
.L_788:
        /*00ac*/ 	.word	0x00000010


	//----- nvinfo : EIATTR_MAX_THREADS
	.align		4
.L_789:
        /*00b0*/ 	.byte	0x04, 0x05
        /*00b2*/ 	.short	(.L_791 - .L_790)
.L_790:
        /*00b4*/ 	.word	0x000001e0
        /*00b8*/ 	.word	0x00000001
        /*00bc*/ 	.word	0x00000001


	//----- nvinfo : EIATTR_CBANK_PARAM_SIZE
	.align		4
.L_791:
        /*00c0*/ 	.byte	0x03, 0x19
        /*00c2*/ 	.short	0x0048


	//----- nvinfo : EIATTR_PARAM_CBANK
	.align		4
        /*00c4*/ 	.byte	0x04, 0x0a
        /*00c6*/ 	.short	(.L_793 - .L_792)
	.align		4
.L_792:
        /*00c8*/ 	.word	index@(.nv.constant0._ZN13group_norm_v214gn_cuda_kernelI13__nv_bfloat16Li480ELi1ELi32ELi30ELi4096ELb0ELi64ELi960ELi960ELi4ELb1ELi2ELb0ELb0ENS_16CompileConditionILi1000EEEEEvPT_PKS4_S7_S7_flPfS8_Pj)
        /*00cc*/ 	.short	0x0380
        /*00ce*/ 	.short	0x0048


	//----- nvinfo : EIATTR_SW_WAR
	.align		4
.L_793:
        /*00d0*/ 	.byte	0x04, 0x36
        /*00d2*/ 	.short	(.L_795 - .L_794)
.L_794:
        /*00d4*/ 	.word	0x00000008
.L_795:


//--------------------- .nv.info._ZN13group_norm_v214gn_cuda_kernelI13__nv_bfloat16Li480ELi3ELi32ELi30ELi4096ELb0ELi16ELi960ELi960ELi4ELb1ELi1ELb0ELb0ENS_16CompileConditionILi1000EEEEEvPT_PKS4_S7_S7_flPfS8_Pj --------------------------
	.section	.nv.info._ZN13group_norm_v214gn_cuda_kernelI13__nv_bfloat16Li480ELi3ELi32ELi30ELi4096ELb0ELi16ELi960ELi960ELi4ELb1ELi1ELb0ELb0ENS_16CompileConditionILi1000EEEEEvPT_PKS4_S7_S7_flPfS8_Pj,"",@"SHT_CUDA_INFO"
	.sectionflags	@""
	.align	4


	//----- nvinfo : EIATTR_CUDA_API_VERSION
	.align		4
        /*0000*/ 	.byte	0x04, 0x37
        /*0002*/ 	.short	(.L_797 - .L_796)
.L_796:
        /*0004*/ 	.word	0x00000082


	//----- nvinfo : EIATTR_KPARAM_INFO
	.align		4
.L_797:
        /*0008*/ 	.byte	0x04, 0x17
        /*000a*/ 	.short	(.L_799 - .L_798)
.L_798:
        /*000c*/ 	.word	0x00000000
        /*0010*/ 	.short	0x0008
        /*0012*/ 	.short	0x0040
        /*0014*/ 	.byte	0x00, 0xf5, 0x21, 0x00


	//----- nvinfo : EIATTR_KPARAM_INFO
	.align		4
.L_799:
        /*0018*/ 	.byte	0x04, 0x17
        /*001a*/ 	.short	(.L_801 - .L_800)
.L_800:
        /*001c*/ 	.word	0x00000000
        /*0020*/ 	.short	0x0007
        /*0022*/ 	.short	0x0038
        /*0024*/ 	.byte	0x00, 0xf5, 0x21, 0x00


	//----- nvinfo : EIATTR_KPARAM_INFO
	.align		4
.L_801:
        /*0028*/ 	.byte	0x04, 0x17
        /*002a*/ 	.short	(.L_803 - .L_802)
.L_802:
        /*002c*/ 	.word	0x00000000
        /*0030*/ 	.short	0x0006
        /*0032*/ 	.short	0x0030
        /*0034*/ 	.byte	0x00, 0xf5, 0x21, 0x00


	//----- nvinfo : EIATTR_KPARAM_INFO
	.align		4
.L_803:
        /*0038*/ 	.byte	0x04, 0x17
        /*003a*/ 	.short	(.L_805 - .L_804)
.L_804:
        /*003c*/ 	.word	0x00000000
        /*0040*/ 	.short	0x0005
        /*0042*/ 	.short	0x0028
        /*0044*/ 	.byte	0x00, 0xf0, 0x21, 0x00


	//----- nvinfo : EIATTR_KPARAM_INFO
	.align		4
.L_805:
        /*0048*/ 	.byte	0x04, 0x17
        /*004a*/ 	.short	(.L_807 - .L_806)
.L_806:
        /*004c*/ 	.word	0x00000000
        /*0050*/ 	.short	0x0004
        /*0052*/ 	.short	0x0020
        /*0054*/ 	.byte	0x00, 0xf0, 0x11, 0x00


	//----- nvinfo : EIATTR_KPARAM_INFO
	.align		4
.L_807:
        /*0058*/ 	.byte	0x04, 0x17
        /*005a*/ 	.short	(.L_809 - .L_808)
.L_808:
        /*005c*/ 	.word	0x00000000
        /*0060*/ 	.short	0x0003
        /*0062*/ 	.short	0x0018
        /*0064*/ 	.byte	0x00, 0xf5, 0x21, 0x00


	//----- nvinfo : EIATTR_KPARAM_INFO
	.align		4
.L_809:
        /*0068*/ 	.byte	0x04, 0x17
        /*006a*/ 	.short	(.L_811 - .L_810)
.L_810:
        /*006c*/ 	.word	0x00000000
        /*0070*/ 	.short	0x0002
        /*0072*/ 	.short	0x0010
        /*0074*/ 	.byte	0x00, 0xf5, 0x21, 0x00


	//----- nvinfo : EIATTR_KPARAM_INFO
	.align		4
.L_811:
        /*0078*/ 	.byte	0x04, 0x17
        /*007a*/ 	.short	(.L_813 - .L_812)
.L_812:
        /*007c*/ 	.word	0x00000000
        /*0080*/ 	.short	0x0001
        /*0082*/ 	.short	0x0008
        /*0084*/ 	.byte	0x00, 0xf5, 0x21, 0x00


	//----- nvinfo : EIATTR_KPARAM_INFO
	.align		4
.L_813:
        /*0088*/ 	.byte	0x04, 0x17
        /*008a*/ 	.short	(.L_815 - .L_814)
.L_814:
        /*008c*/ 	.word	0x00000000
        /*0090*/ 	.short	0x0000
        /*0092*/ 	.short	0x0000
        /*0094*/ 	.byte	0x00, 0xf5, 0x21, 0x00


	//----- nvinfo : EIATTR_SPARSE_MMA_MASK
	.align		4
.L_815:
        /*0098*/ 	.byte	0x03, 0x50
        /*009a*/ 	.short	0x0000


	//----- nvinfo : EIATTR_MAXREG_COUNT
	.align		4
        /*009c*/ 	.byte	0x03, 0x1b
        /*009e*/ 	.short	0x0028


	//----- nvinfo : EIATTR_MERCURY_ISA_VERSION
	.align		4
        /*00a0*/ 	.byte	0x03, 0x5f
        /*00a2*/ 	.short	0x0101


	//----- nvinfo : EIATTR_VRC_CTA_INIT_COUNT
	.align		4
        /*00a4*/ 	.byte	0x02, 0x4a
	.zero		1
	.zero		1


	//----- nvinfo : EIATTR_EXIT_INSTR_OFFSETS
	.align		4
        /*00a8*/ 	.byte	0x04, 0x1c
        /*00aa*/ 	.short	(.L_817 - .L_816)


	//   ....[0]....
.L_816:
        /*00ac*/ 	.word	0x00000010


	//----- nvinfo : EIATTR_MAX_THREADS
	.align		4
.L_817:
        /*00b0*/ 	.byte	0x04, 0x05
        /*00b2*/ 	.short	(.L_819 - .L_818)
.L_818:
        /*00b4*/ 	.word	0x000001e0
        /*00b8*/ 	.word	0x00000001
        /*00bc*/ 	.word	0x00000001


	//----- nvinfo : EIATTR_CBANK_PARAM_SIZE
	.align		4
.L_819:
        /*00c0*/ 	.byte	0x03, 0x19
        /*00c2*/ 	.short	0x0048


	//----- nvinfo : EIATTR_PARAM_CBANK
	.align		4
        /*00c4*/ 	.byte	0x04, 0x0a
        /*00c6*/ 	.short	(.L_821 - .L_820)
	.align		4
.L_820:
        /*00c8*/ 	.word	index@(.nv.constant0._ZN13group_norm_v214gn_cuda_kernelI13__nv_bfloat16Li480ELi3ELi32ELi30ELi4096ELb0ELi16ELi960ELi960ELi4ELb1ELi1ELb0ELb0ENS_16CompileConditionILi1000EEEEEvPT_PKS4_S7_S7_flPfS8_Pj)
        /*00cc*/ 	.short	0x0380
        /*00ce*/ 	.short	0x0048


	//----- nvinfo : EIATTR_SW_WAR
	.align		4
.L_821:
        /*00d0*/ 	.byte	0x04, 0x36
        /*00d2*/ 	.short	(.L_823 - .L_822)
.L_822:
        /*00d4*/ 	.word	0x00000008
.L_823:


//--------------------- .nv.info._ZN13group_norm_v214gn_cuda_kernelI13__nv_bfloat16Li480ELi2ELi32ELi30ELi4096ELb0ELi32ELi960ELi960ELi4ELb1ELi2ELb0ELb0ENS_16CompileConditionILi1000EEEEEvPT_PKS4_S7_S7_flPfS8_Pj --------------------------
	.section	.nv.info._ZN13group_norm_v214gn_cuda_kernelI13__nv_bfloat16Li480ELi2ELi32ELi30ELi4096ELb0ELi32ELi960ELi960ELi4ELb1ELi2ELb0ELb0ENS_16CompileConditionILi1000EEEEEvPT_PKS4_S7_S7_flPfS8_Pj,"",@"SHT_CUDA_INFO"
	.sectionflags	@""
	.align	4


	//----- nvinfo : EIATTR_CUDA_API_VERSION
	.align		4
        /*0000*/ 	.byte	0x04, 0x37
        /*0002*/ 	.short	(.L_825 - .L_824)
.L_824:
        /*0004*/ 	.word	0x00000082


	//----- nvinfo : EIATTR_KPARAM_INFO
	.align		4
.L_825:
        /*0008*/ 	.byte	0x04, 0x17
        /*000a*/ 	.short	(.L_827 - .L_826)
.L_826:
        /*000c*/ 	.word	0x00000000
        /*0010*/ 	.short	0x0008
        /*0012*/ 	.short	0x0040
        /*0014*/ 	.byte	0x00, 0xf5, 0x21, 0x00


	//----- nvinfo : EIATTR_KPARAM_INFO
	.align		4
.L_827:
        /*0018*/ 	.byte	0x04, 0x17
        /*001a*/ 	.short	(.L_829 - .L_828)
.L_828:
        /*001c*/ 	.word	0x00000000
        /*0020*/ 	.short	0x0007
        /*0022*/ 	.short	0x0038
        /*0024*/ 	.byte	0x00, 0xf5, 0x21, 0x00


	//----- nvinfo : EIATTR_KPARAM_INFO
	.align		4
.L_829:
        /*0028*/ 	.byte	0x04, 0x17
        /*002a*/ 	.short	(.L_831 - .L_830)
.L_830:
        /*002c*/ 	.word	0x00000000
        /*0030*/ 	.short	0x0006
        /*0032*/ 	.short	0x0030
        /*0034*/ 	.byte	0x00, 0xf5, 0x21, 0x00


	//----- nvinfo : EIATTR_KPARAM_INFO
	.align		4
.L_831:
        /*0038*/ 	.byte	0x04, 0x17
        /*003a*/ 	.short	(.L_833 - .L_832)
.L_832:
        /*003c*/ 	.word	0x00000000
        /*0040*/ 	.short	0x0005
        /*0042*/ 	.short	0x0028
        /*0044*/ 	.byte	0x00, 0xf0, 0x21, 0x00


	//----- nvinfo : EIATTR_KPARAM_INFO
	.align		4
.L_833:
        /*0048*/ 	.byte	0x04, 0x17
        /*004a*/ 	.short	(.L_835 - .L_834)
.L_834:
        /*004c*/ 	.word	0x00000000
        /*0050*/ 	.short	0x0004
        /*0052*/ 	.short	0x0020
        /*0054*/ 	.byte	0x00, 0xf0, 0x11, 0x00


	//----- nvinfo : EIATTR_KPARAM_INFO
	.align		4
.L_835:
        /*0058*/ 	.byte	0x04, 0x17
        /*005a*/ 	.short	(.L_837 - .L_836)
.L_836:
        /*005c*/ 	.word	0x00000000
        /*0060*/ 	.short	0x0003
        /*0062*/ 	.short	0x0018
        /*0064*/ 	.byte	0x00, 0xf5, 0x21, 0x00


	//----- nvinfo : EIATTR_KPARAM_INFO
	.align		4
.L_837:
        /*0068*/ 	.byte	0x04, 0x17
        /*006a*/ 	.short	(.L_839 - .L_838)
.L_838:
        /*006c*/ 	.word	0x00000000
        /*0070*/ 	.short	0x0002
        /*0072*/ 	.short	0x0010
        /*0074*/ 	.byte	0x00, 0xf5, 0x21, 0x00


	//----- nvinfo : EIATTR_KPARAM_INFO
	.align		4
.L_839:
        /*0078*/ 	.byte	0x04, 0x17
        /*007a*/ 	.short	(.L_841 - .L_840)
.L_840:
        /*007c*/ 	.word	0x00000000
        /*0080*/ 	.short	0x0001
        /*0082*/ 	.short	0x0008
        /*0084*/ 	.byte	0x00, 0xf5, 0x21, 0x00


	//----- nvinfo : EIATTR_KPARAM_INFO
	.align		4
.L_841:
        /*0088*/ 	.byte	0x04, 0x17
        /*008a*/ 	.short	(.L_843 - .L_842)
.L_842:
        /*008c*/ 	.word	0x00000000
        /*0090*/ 	.short	0x0000
        /*0092*/ 	.short	0x0000
        /*0094*/ 	.byte	0x00, 0xf5, 0x21, 0x00


	//----- nvinfo : EIATTR_SPARSE_MMA_MASK
	.align		4
.L_843:
        /*0098*/ 	.byte	0x03, 0x50
        /*009a*/ 	.short	0x0000


	//----- nvinfo : EIATTR_MAXREG_COUNT
	.align		4
        /*009c*/ 	.byte	0x03, 0x1b
        /*009e*/ 	.short	0x0040


	//----- nvinfo : EIATTR_MERCURY_ISA_VERSION
	.align		4
        /*00a0*/ 	.byte	0x03, 0x5f
        /*00a2*/ 	.short	0x0101


	//----- nvinfo : EIATTR_VRC_CTA_INIT_COUNT
	.align		4
        /*00a4*/ 	.byte	0x02, 0x4a
	.zero		1
	.zero		1


	//----- nvinfo : EIATTR_EXIT_INSTR_OFFSETS
	.align		4
        /*00a8*/ 	.byte	0x04, 0x1c
        /*00aa*/ 	.short	(.L_845 - .L_844)


	//   ....[0]....
.L_844:
        /*00ac*/ 	.word	0x00000010


	//----- nvinfo : EIATTR_MAX_THREADS
	.align		4
.L_845:
        /*00b0*/ 	.byte	0x04, 0x05
        /*00b2*/ 	.short	(.L_847 - .L_846)
.L_846:
        /*00b4*/ 	.word	0x000001e0
        /*00b8*/ 	.word	0x00000001
        /*00bc*/ 	.word	0x00000001


	//----- nvinfo : EIATTR_CBANK_PARAM_SIZE
	.align		4
.L_847:
        /*00c0*/ 	.byte	0x03, 0x19
        /*00c2*/ 	.short	0x0048


	//----- nvinfo : EIATTR_PARAM_CBANK
	.align		4
        /*00c4*/ 	.byte	0x04, 0x0a
        /*00c6*/ 	.short	(.L_849 - .L_848)
	.align		4
.L_848:
        /*00c8*/ 	.word	index@(.nv.constant0._ZN13group_norm_v214gn_cuda_kernelI13__nv_bfloat16Li480ELi2ELi32ELi30ELi4096ELb0ELi32ELi960ELi960ELi4ELb1ELi2ELb0ELb0ENS_16CompileConditionILi1000EEEEEvPT_PKS4_S7_S7_flPfS8_Pj)
        /*00cc*/ 	.short	0x0380
        /*00ce*/ 	.short	0x0048


	//----- nvinfo : EIATTR_SW_WAR
	.align		4
.L_849:
        /*00d0*/ 	.byte	0x04, 0x36
        /*00d2*/ 	.short	(.L_851 - .L_850)
.L_850:
        /*00d4*/ 	.word	0x00000008
.L_851:


//--------------------- .nv.info._ZN13group_norm_v214gn_cuda_kernelI13__nv_bfloat16Li480ELi1ELi16ELi60ELi4096ELb1ELi32ELi960ELi960ELi4ELb1ELi1ELb0ELb0ENS_16CompileConditionILi1000EEEEEvPT_PKS4_S7_S7_flPfS8_Pj --------------------------
	.section	.nv.info._ZN13group_norm_v214gn_cuda_kernelI13__nv_bfloat16Li480ELi1ELi16ELi60ELi4096ELb1ELi32ELi960ELi960ELi4ELb1ELi1ELb0ELb0ENS_16CompileConditionILi1000EEEEEvPT_PKS4_S7_S7_flPfS8_Pj,"",@"SHT_CUDA_INFO"
	.sectionflags	@""
	.align	4


	//----- nvinfo : EIATTR_CUDA_API_VERSION
	.align		4
        /*0000*/ 	.byte	0x04, 0x37
        /*0002*/ 	.short	(.L_853 - .L_852)
.L_852:
        /*0004*/ 	.word	0x00000082


	//----- nvinfo : EIATTR_KPARAM_INFO
	.align		4
.L_853:
        /*0008*/ 	.byte	0x04, 0x17
        /*000a*/ 	.short	(.L_855 - .L_854)
.L_854:
        /*000c*/ 	.word	0x00000000
        /*0010*/ 	.short	0x0008
        /*0012*/ 	.short	0x0040
        /*0014*/ 	.byte	0x00, 0xf5, 0x21, 0x00


	//----- nvinfo : EIATTR_KPARAM_INFO
	.align		4
.L_855:
        /*0018*/ 	.byte	0x04, 0x17
        /*001a*/ 	.short	(.L_857 - .L_856)
.L_856:
        /*001c*/ 	.word	0x00000000
        /*0020*/ 	.short	0x0007
        /*0022*/ 	.short	0x0038
        /*0024*/ 	.byte	0x00, 0xf5, 0x21, 0x00


	//----- nvinfo : EIATTR_KPARAM_INFO
	.align		4
.L_857:
        /*0028*/ 	.byte	0x04, 0x17
        /*002a*/ 	.short	(.L_859 - .L_858)
.L_858:
        /*002c*/ 	.word	0x00000000
        /*0030*/ 	.short	0x0006
        /*0032*/ 	.short	0x0030
        /*0034*/ 	.byte	0x00, 0xf5, 0x21, 0x00


	//----- nvinfo : EIATTR_KPARAM_INFO
	.align		4
.L_859:
        /*0038*/ 	.byte	0x04, 0x17
        /*003a*/ 	.short	(.L_861 - .L_860)
.L_860:
        /*003c*/ 	.word	0x00000000
        /*0040*/ 	.short	0x0005
        /*0042*/ 	.short	0x0028
        /*0044*/ 	.byte	0x00, 0xf0, 0x21, 0x00


	//----- nvinfo : EIATTR_KPARAM_INFO
	.align		4
.L_861:
        /*0048*/ 	.byte	0x04, 0x17
        /*004a*/ 	.short	(.L_863 - .L_862)
.L_862:
        /*004c*/ 	.word	0x00000000
        /*0050*/ 	.short	0x0004
        /*0052*/ 	.short	0x0020
        /*0054*/ 	.byte	0x00, 0xf0, 0x11, 0x00


	//----- nvinfo : EIATTR_KPARAM_INFO
	.align		4
.L_863:
        /*0058*/ 	.byte	0x04, 0x17
        /*005a*/ 	.short	(.L_865 - .L_864)
.L_864:
        /*005c*/ 	.word	0x00000000
        /*0060*/ 	.short	0x0003
        /*0062*/ 	.short	0x0018
        /*0064*/ 	.byte	0x00, 0xf5, 0x21, 0x00


	//----- nvinfo : EIATTR_KPARAM_INFO
	.align		4
.L_865:
        /*0068*/ 	.byte	0x04, 0x17
        /*006a*/ 	.short	(.L_867 - .L_866)
.L_866:
        /*006c*/ 	.word	0x00000000
        /*0070*/ 	.short	0x0002
        /*0072*/ 	.short	0x0010
        /*0074*/ 	.byte	0x00, 0xf5, 0x21, 0x00


	//----- nvinfo : EIATTR_KPARAM_INFO
	.align		4
.L_867:
        /*0078*/ 	.byte	0x04, 0x17
        /*007a*/ 	.short	(.L_869 - .L_868)
.L_868:
        /*007c*/ 	.word	0x00000000
        /*0080*/ 	.short	0x0001
        /*0082*/ 	.short	0x0008
        /*0084*/ 	.byte	0x00, 0xf5, 0x21, 0x00


	//----- nvinfo : EIATTR_KPARAM_INFO
	.align		4
.L_869:
        /*0088*/ 	.byte	0x04, 0x17
        /*008a*/ 	.short	(.L_871 - .L_870)
.L_870:
        /*008c*/ 	.word	0x00000000
        /*0090*/ 	.short	0x0000
        /*0092*/ 	.short	0x0000
        /*0094*/ 	.byte	0x00, 0xf5, 0x21, 0x00


	//----- nvinfo : EIATTR_SPARSE_MMA_MASK
	.align		4
.L_871:
        /*0098*/ 	.byte	0x03, 0x50
        /*009a*/ 	.short	0x0000


	//----- nvinfo : EIATTR_MAXREG_COUNT
	.align		4
        /*009c*/ 	.byte	0x03, 0x1b
        /*009e*/ 	.short	0x0080


	//----- nvinfo : EIATTR_MERCURY_ISA_VERSION
	.align		4
        /*00a0*/ 	.byte	0x03, 0x5f
        /*00a2*/ 	.short	0x0101


	//----- nvinfo : EIATTR_VRC_CTA_INIT_COUNT
	.align		4
        /*00a4*/ 	.byte	0x02, 0x4a
	.zero		1
	.zero		1


	//----- nvinfo : EIATTR_EXIT_INSTR_OFFSETS
	.align		4
        /*00a8*/ 	.byte	0x04, 0x1c
        /*00aa*/ 	.short	(.L_873 - .L_872)


	//   ....[0]....
.L_872:
        /*00ac*/ 	.word	0x00000010


	//----- nvinfo : EIATTR_MAX_THREADS
	.align		4
.L_873:
        /*00b0*/ 	.byte	0x04, 0x05
        /*00b2*/ 	.short	(.L_875 - .L_874)
.L_874:
        /*00b4*/ 	.word	0x000001e0
        /*00b8*/ 	.word	0x00000001
        /*00bc*/ 	.word	0x00000001


	//----- nvinfo : EIATTR_CBANK_PARAM_SIZE
	.align		4
.L_875:
        /*00c0*/ 	.byte	0x03, 0x19
        /*00c2*/ 	.short	0x0048


	//----- nvinfo : EIATTR_PARAM_CBANK
	.align		4
        /*00c4*/ 	.byte	0x04, 0x0a
        /*00c6*/ 	.short	(.L_877 - .L_876)
	.align		4
.L_876:
        /*00c8*/ 	.word	index@(.nv.constant0._ZN13group_norm_v214gn_cuda_kernelI13__nv_bfloat16Li480ELi1ELi16ELi60ELi4096ELb1ELi32ELi960ELi960ELi4ELb1ELi1ELb0ELb0ENS_16CompileConditionILi1000EEEEEvPT_PKS4_S7_S7_flPfS8_Pj)
        /*00cc*/ 	.short	0x0380
        /*00ce*/ 	.short	0x0048


	//----- nvinfo : EIATTR_SW_WAR
	.align		4
.L_877:
        /*00d0*/ 	.byte	0x04, 0x36
        /*00d2*/ 	.short	(.L_879 - .L_878)
.L_878:
        /*00d4*/ 	.word	0x00000008
.L_879:


//--------------------- .nv.info._ZN13group_norm_v214gn_cuda_kernelI13__nv_bfloat16Li480ELi1ELi16ELi60ELi4096ELb1ELi64ELi960ELi960ELi4ELb1ELi2ELb0ELb0ENS_16CompileConditionILi1000EEEEEvPT_PKS4_S7_S7_flPfS8_Pj --------------------------
	.section	.nv.info._ZN13group_norm_v214gn_cuda_kernelI13__nv_bfloat16Li480ELi1ELi16ELi60ELi4096ELb1ELi64ELi960ELi960ELi4ELb1ELi2ELb0ELb0ENS_16CompileConditionILi1000EEEEEvPT_PKS4_S7_S7_flPfS8_Pj,"",@"SHT_CUDA_INFO"
	.sectionflags	@""
	.align	4


	//----- nvinfo : EIATTR_CUDA_API_VERSION
	.align		4
        /*0000*/ 	.byte	0x04, 0x37
        /*0002*/ 	.short	(.L_881 - .L_880)
.L_880:
        /*0004*/ 	.word	0x00000082


	//----- nvinfo : EIATTR_KPARAM_INFO
	.align		4
.L_881:
        /*0008*/ 	.byte	0x04, 0x17
        /*000a*/ 	.short	(.L_883 - .L_882)
.L_882:
        /*000c*/ 	.word	0x00000000
        /*0010*/ 	.short	0x0008
        /*0012*/ 	.short	0x0040
        /*0014*/ 	.byte	0x00, 0xf5, 0x21, 0x00


	//----- nvinfo : EIATTR_KPARAM_INFO
	.align		4
.L_883:
        /*0018*/ 	.byte	0x04, 0x17
        /*001a*/ 	.short	(.L_885 - .L_884)
.L_884:
        /*001c*/ 	.word	0x00000000
        /*0020*/ 	.short	0x0007
        /*0022*/ 	.short	0x0038
        /*0024*/ 	.byte	0x00, 0xf5, 0x21, 0x00


	//----- nvinfo : EIATTR_KPARAM_INFO
	.align		4
.L_885:
        /*0028*/ 	.byte	0x04, 0x17
        /*002a*/ 	.short	(.L_887 - .L_886)
.L_886:
        /*002c*/ 	.word	0x00000000
        /*0030*/ 	.short	0x0006
        /*0032*/ 	.short	0x0030
        /*0034*/ 	.byte	0x00, 0xf5, 0x21, 0x00


	//----- nvinfo : EIATTR_KPARAM_INFO
	.align		4
.L_887:
        /*0038*/ 	.byte	0x04, 0x17
        /*003a*/ 	.short	(.L_889 - .L_888)
.L_888:
        /*003c*/ 	.word	0x00000000
        /*0040*/ 	.short	0x0005
        /*0042*/ 	.short	0x0028
        /*0044*/ 	.byte	0x00, 0xf0, 0x21, 0x00


	//----- nvinfo : EIATTR_KPARAM_INFO
	.align		4
.L_889:
        /*0048*/ 	.byte	0x04, 0x17
        /*004a*/ 	.short	(.L_891 - .L_890)
.L_890:
        /*004c*/ 	.word	0x00000000
        /*0050*/ 	.short	0x0004
        /*0052*/ 	.short	0x0020
        /*0054*/ 	.byte	0x00, 0xf0, 0x11, 0x00


	//----- nvinfo : EIATTR_KPARAM_INFO
	.align		4
.L_891:
        /*0058*/ 	.byte	0x04, 0x17
        /*005a*/ 	.short	(.L_893 - .L_892)
.L_892:
        /*005c*/ 	.word	0x00000000
        /*0060*/ 	.short	0x0003
        /*0062*/ 	.short	0x0018
        /*0064*/ 	.byte	0x00, 0xf5, 0x21, 0x00


	//----- nvinfo : EIATTR_KPARAM_INFO
	.align		4
.L_893:
        /*0068*/ 	.byte	0x04, 0x17
        /*006a*/ 	.short	(.L_895 - .L_894)
.L_894:
        /*006c*/ 	.word	0x00000000
        /*0070*/ 	.short	0x0002
        /*0072*/ 	.short	0x0010
        /*0074*/ 	.byte	0x00, 0xf5, 0x21, 0x00


	//----- nvinfo : EIATTR_KPARAM_INFO
	.align		4
.L_895:
        /*0078*/ 	.byte	0x04, 0x17
        /*007a*/ 	.short	(.L_897 - .L_896)
.L_896:
        /*007c*/ 	.word	0x00000000
        /*0080*/ 	.short	0x0001
        /*0082*/ 	.short	0x0008
        /*0084*/ 	.byte	0x00, 0xf5, 0x21, 0x00


	//----- nvinfo : EIATTR_KPARAM_INFO
	.align		4
.L_897:
        /*0088*/ 	.byte	0x04, 0x17
        /*008a*/ 	.short	(.L_899 - .L_898)
.L_898:
        /*008c*/ 	.word	0x00000000
        /*0090*/ 	.short	0x0000
        /*0092*/ 	.short	0x0000
        /*0094*/ 	.byte	0x00, 0xf5, 0x21, 0x00


	//----- nvinfo : EIATTR_SPARSE_MMA_MASK
	.align		4
.L_899:
        /*0098*/ 	.byte	0x03, 0x50
        /*009a*/ 	.short	0x0000


	//----- nvinfo : EIATTR_MAXREG_COUNT
	.align		4
        /*009c*/ 	.byte	0x03, 0x1b
        /*009e*/ 	.short	0x0080


	//----- nvinfo : EIATTR_MERCURY_ISA_VERSION
	.align		4
        /*00a0*/ 	.byte	0x03, 0x5f
        /*00a2*/ 	.short	0x0101


	//----- nvinfo : EIATTR_VRC_CTA_INIT_COUNT
	.align		4
        /*00a4*/ 	.byte	0x02, 0x4a
	.zero		1
	.zero		1


	//----- nvinfo : EIATTR_EXIT_INSTR_OFFSETS
	.align		4
        /*00a8*/ 	.byte	0x04, 0x1c
        /*00aa*/ 	.short	(.L_901 - .L_900)


	//   ....[0]....
.L_900:
        /*00ac*/ 	.word	0x00000010


	//----- nvinfo : EIATTR_MAX_THREADS
	.align		4
.L_901:
        /*00b0*/ 	.byte	0x04, 0x05
        /*00b2*/ 	.short	(.L_903 - .L_902)
.L_902:
        /*00b4*/ 	.word	0x000001e0
        /*00b8*/ 	.word	0x00000001
        /*00bc*/ 	.word	0x00000001


	//----- nvinfo : EIATTR_CBANK_PARAM_SIZE
	.align		4
.L_903:
        /*00c0*/ 	.byte	0x03, 0x19
        /*00c2*/ 	.short	0x0048


	//----- nvinfo : EIATTR_PARAM_CBANK
	.align		4
        /*00c4*/ 	.byte	0x04, 0x0a
        /*00c6*/ 	.short	(.L_905 - .L_904)
	.align		4
.L_904:
        /*00c8*/ 	.word	index@(.nv.constant0._ZN13group_norm_v214gn_cuda_kernelI13__nv_bfloat16Li480ELi1ELi16ELi60ELi4096ELb1ELi64ELi960ELi960ELi4ELb1ELi2ELb0ELb0ENS_16CompileConditionILi1000EEEEEvPT_PKS4_S7_S7_flPfS8_Pj)
        /*00cc*/ 	.short	0x0380
        /*00ce*/ 	.short	0x0048


	//----- nvinfo : EIATTR_SW_WAR
	.align		4
.L_905:
        /*00d0*/ 	.byte	0x04, 0x36
        /*00d2*/ 	.short	(.L_907 - .L_906)
.L_906:
        /*00d4*/ 	.word	0x00000008
.L_907:


//--------------------- .nv.info._ZN13group_norm_v214gn_cuda_kernelI13__nv_bfloat16Li480ELi3ELi16ELi60ELi4096ELb1ELi16ELi960ELi960ELi4ELb1ELi1ELb0ELb0ENS_16CompileConditionILi1000EEEEEvPT_PKS4_S7_S7_flPfS8_Pj --------------------------
	.section	.nv.info._ZN13group_norm_v214gn_cuda_kernelI13__nv_bfloat16Li480ELi3ELi16ELi60ELi4096ELb1ELi16ELi960ELi960ELi4ELb1ELi1ELb0ELb0ENS_16CompileConditionILi1000EEEEEvPT_PKS4_S7_S7_flPfS8_Pj,"",@"SHT_CUDA_INFO"
	.sectionflags	@""
	.align	4


	//----- nvinfo : EIATTR_CUDA_API_VERSION
	.align		4
        /*0000*/ 	.byte	0x04, 0x37
        /*0002*/ 	.short	(.L_909 - .L_908)
.L_908:
        /*0004*/ 	.word	0x00000082


	//----- nvinfo : EIATTR_KPARAM_INFO
	.align		4
.L_909:
        /*0008*/ 	.byte	0x04, 0x17
        /*000a*/ 	.short	(.L_911 - .L_910)
.L_910:
        /*000c*/ 	.word	0x00000000
        /*0010*/ 	.short	0x0008
        /*0012*/ 	.short	0x0040
        /*0014*/ 	.byte	0x00, 0xf5, 0x21, 0x00


	//----- nvinfo : EIATTR_KPARAM_INFO
	.align		4
.L_911:
        /*0018*/ 	.byte	0x04, 0x17
        /*001a*/ 	.short	(.L_913 - .L_912)
.L_912:
        /*001c*/ 	.word	0x00000000
        /*0020*/ 	.short	0x0007
        /*0022*/ 	.short	0x0038
        /*0024*/ 	.byte	0x00, 0xf5, 0x21, 0x00


	//----- nvinfo : EIATTR_KPARAM_INFO
	.align		4
.L_913:
        /*0028*/ 	.byte	0x04, 0x17
        /*002a*/ 	.short	(.L_915 - .L_914)
.L_914:
        /*002c*/ 	.word	0x00000000
        /*0030*/ 	.short	0x0006
        /*0032*/ 	.short	0x0030
        /*0034*/ 	.byte	0x00, 0xf5, 0x21, 0x00


	//----- nvinfo : EIATTR_KPARAM_INFO
	.align		4
.L_915:
        /*0038*/ 	.byte	0x04, 0x17
        /*003a*/ 	.short	(.L_917 - .L_916)
.L_916:
        /*003c*/ 	.word	0x00000000
        /*0040*/ 	.short	0x0005
        /*0042*/ 	.short	0x0028
        /*0044*/ 	.byte	0x00, 0xf0, 0x21, 0x00


	//----- nvinfo : EIATTR_KPARAM_INFO
	.align		4
.L_917:
        /*0048*/ 	.byte	0x04, 0x17
        /*004a*/ 	.short	(.L_919 - .L_918)
.L_918:
        /*004c*/ 	.word	0x00000000
        /*0050*/ 	.short	0x0004
        /*0052*/ 	.short	0x0020
        /*0054*/ 	.byte	0x00, 0xf0, 0x11, 0x00


	//----- nvinfo : EIATTR_KPARAM_INFO
	.align		4
.L_919:
        /*0058*/ 	.byte	0x04, 0x17
        /*005a*/ 	.short	(.L_921 - .L_920)
.L_920:
        /*005c*/ 	.word	0x00000000
        /*0060*/ 	.short	0x0003
        /*0062*/ 	.short	0x0018
        /*0064*/ 	.byte	0x00, 0xf5, 0x21, 0x00


	//----- nvinfo : EIATTR_KPARAM_INFO
	.align		4
.L_921:
        /*0068*/ 	.byte	0x04, 0x17
        /*006a*/ 	.short	(.L_923 - .L_922)
.L_922:
        /*006c*/ 	.word	0x00000000
        /*0070*/ 	.short	0x0002
        /*0072*/ 	.short	0x0010
        /*0074*/ 	.byte	0x00, 0xf5, 0x21, 0x00


	//----- nvinfo : EIATTR_KPARAM_INFO
	.align		4
.L_923:
        /*0078*/ 	.byte	0x04, 0x17
        /*007a*/ 	.short	(.L_925 - .L_924)
.L_924:
        /*007c*/ 	.word	0x00000000
        /*0080*/ 	.short	0x0001
        /*0082*/ 	.short	0x0008
        /*0084*/ 	.byte	0x00, 0xf5, 0x21, 0x00


	//----- nvinfo : EIATTR_KPARAM_INFO
	.align		4
.L_925:
        /*0088*/ 	.byte	0x04, 0x17
        /*008a*/ 	.short	(.L_927 - .L_926)
.L_926:
        /*008c*/ 	.word	0x00000000
        /*0090*/ 	.short	0x0000
        /*0092*/ 	.short	0x0000
        /*0094*/ 	.byte	0x00, 0xf5, 0x21, 0x00


	//----- nvinfo : EIATTR_SPARSE_MMA_MASK
	.align		4
.L_927:
        /*0098*/ 	.byte	0x03, 0x50
        /*009a*/ 	.short	0x0000


	//----- nvinfo : EIATTR_MAXREG_COUNT
	.align		4
        /*009c*/ 	.byte	0x03, 0x1b
        /*009e*/ 	.short	0x0028


	//----- nvinfo : EIATTR_MERCURY_ISA_VERSION
	.align		4
        /*00a0*/ 	.byte	0x03, 0x5f
        /*00a2*/ 	.short	0x0101


	//----- nvinfo : EIATTR_VRC_CTA_INIT_COUNT
	.align		4
        /*00a4*/ 	.byte	0x02, 0x4a
	.zero		1
	.zero		1


	//----- nvinfo : EIATTR_EXIT_INSTR_OFFSETS
	.align		4
        /*00a8*/ 	.byte	0x04, 0x1c
        /*00aa*/ 	.short	(.L_929 - .L_928)


	//   ....[0]....
.L_928:
        /*00ac*/ 	.word	0x00000010


	//----- nvinfo : EIATTR_MAX_THREADS
	.align		4
.L_929:
        /*00b0*/ 	.byte	0x04, 0x05
        /*00b2*/ 	.short	(.L_931 - .L_930)
.L_930:
        /*00b4*/ 	.word	0x000001e0
        /*00b8*/ 	.word	0x00000001
        /*00bc*/ 	.word	0x00000001


	//----- nvinfo : EIATTR_CBANK_PARAM_SIZE
	.align		4
.L_931:
        /*00c0*/ 	.byte	0x03, 0x19
        /*00c2*/ 	.short	0x0048


	//----- nvinfo : EIATTR_PARAM_CBANK
	.align		4
        /*00c4*/ 	.byte	0x04, 0x0a
        /*00c6*/ 	.short	(.L_933 - .L_932)
	.align		4
.L_932:
        /*00c8*/ 	.word	index@(.nv.constant0._ZN13group_norm_v214gn_cuda_kernelI13__nv_bfloat16Li480ELi3ELi16ELi60ELi4096ELb1ELi16ELi960ELi960ELi4ELb1ELi1ELb0ELb0ENS_16CompileConditionILi1000EEEEEvPT_PKS4_S7_S7_flPfS8_Pj)
        /*00cc*/ 	.short	0x0380
        /*00ce*/ 	.short	0x0048


	//----- nvinfo : EIATTR_SW_WAR
	.align		4
.L_933:
        /*00d0*/ 	.byte	0x04, 0x36
        /*00d2*/ 	.short	(.L_935 - .L_934)
.L_934:
        /*00d4*/ 	.word	0x00000008
.L_935:


//--------------------- .nv.info._ZN13group_norm_v214gn_cuda_kernelI13__nv_bfloat16Li480ELi2ELi16ELi60ELi4096ELb1ELi32ELi960ELi960ELi4ELb1ELi2ELb0ELb0ENS_16CompileConditionILi1000EEEEEvPT_PKS4_S7_S7_flPfS8_Pj --------------------------
	.section	.nv.info._ZN13group_norm_v214gn_cuda_kernelI13__nv_bfloat16Li480ELi2ELi16ELi60ELi4096ELb1ELi32ELi960ELi960ELi4ELb1ELi2ELb0ELb0ENS_16CompileConditionILi1000EEEEEvPT_PKS4_S7_S7_flPfS8_Pj,"",@"SHT_CUDA_INFO"
	.sectionflags	@""
	.align	4


	//----- nvinfo : EIATTR_CUDA_API_VERSION
	.align		4
        /*0000*/ 	.byte	0x04, 0x37
        /*0002*/ 	.short	(.L_937 - .L_936)
.L_936:
        /*0004*/ 	.word	0x00000082


	//----- nvinfo : EIATTR_KPARAM_INFO
	.align		4
.L_937:
        /*0008*/ 	.byte	0x04, 0x17
        /*000a*/ 	.short	(.L_939 - .L_938)
.L_938:
        /*000c*/ 	.word	0x00000000
        /*0010*/ 	.short	0x0008
        /*0012*/ 	.short	0x0040
        /*0014*/ 	.byte	0x00, 0xf5, 0x21, 0x00


	//----- nvinfo : EIATTR_KPARAM_INFO
	.align		4
.L_939:
        /*0018*/ 	.byte	0x04, 0x17
        /*001a*/ 	.short	(.L_941 - .L_940)
.L_940:
        /*001c*/ 	.word	0x00000000
        /*0020*/ 	.short	0x0007
        /*0022*/ 	.short	0x0038
        /*0024*/ 	.byte	0x00, 0xf5, 0x21, 0x00


	//----- nvinfo : EIATTR_KPARAM_INFO
	.align		4
.L_941:
        /*0028*/ 	.byte	0x04, 0x17
        /*002a*/ 	.short	(.L_943 - .L_942)
.L_942:
        /*002c*/ 	.word	0x00000000
        /*0030*/ 	.short	0x0006
        /*0032*/ 	.short	0x0030
        /*0034*/ 	.byte	0x00, 0xf5, 0x21, 0x00


	//----- nvinfo : EIATTR_KPARAM_INFO
	.align		4
.L_943:
        /*0038*/ 	.byte	0x04, 0x17
        /*003a*/ 	.short	(.L_945 - .L_944)
.L_944:
        /*003c*/ 	.word	0x00000000
        /*0040*/ 	.short	0x0005
        /*0042*/ 	.short	0x0028
        /*0044*/ 	.byte	0x00, 0xf0, 0x21, 0x00


	//----- nvinfo : EIATTR_KPARAM_INFO
	.align		4
.L_945:
        /*0048*/ 	.byte	0x04, 0x17
        /*004a*/ 	.short	(.L_947 - .L_946)
.L_946:
        /*004c*/ 	.word	0x00000000
        /*0050*/ 	.short	0x0004
        /*0052*/ 	.short	0x0020
        /*0054*/ 	.byte	0x00, 0xf0, 0x11, 0x00


	//----- nvinfo : EIATTR_KPARAM_INFO
	.align		4
.L_947:
        /*0058*/ 	.byte	0x04, 0x17
        /*005a*/ 	.short	(.L_949 - .L_948)
.L_948:
        /*005c*/ 	.word	0x00000000
        /*0060*/ 	.short	0x0003
        /*0062*/ 	.short	0x0018
        /*0064*/ 	.byte	0x00, 0xf5, 0x21, 0x00


	//----- nvinfo : EIATTR_KPARAM_INFO
	.align		4
.L_949:
        /*0068*/ 	.byte	0x04, 0x17
        /*006a*/ 	.short	(.L_951 - .L_950)
.L_950:
        /*006c*/ 	.word	0x00000000
        /*0070*/ 	.short	0x0002
        /*0072*/ 	.short	0x0010
        /*0074*/ 	.byte	0x00, 0xf5, 0x21, 0x00


	//----- nvinfo : EIATTR_KPARAM_INFO
	.align		4
.L_951:
        /*0078*/ 	.byte	0x04, 0x17
        /*007a*/ 	.short	(.L_953 - .L_952)
.L_952:
        /*007c*/ 	.word	0x00000000
        /*0080*/ 	.short	0x0001
        /*0082*/ 	.short	0x0008
        /*0084*/ 	.byte	0x00, 0xf5, 0x21, 0x00


	//----- nvinfo : EIATTR_KPARAM_INFO
	.align		4
.L_953:
        /*0088*/ 	.byte	0x04, 0x17
        /*008a*/ 	.short	(.L_955 - .L_954)
.L_954:
        /*008c*/ 	.word	0x00000000
        /*0090*/ 	.short	0x0000
        /*0092*/ 	.short	0x0000
        /*0094*/ 	.byte	0x00, 0xf5, 0x21, 0x00


	//----- nvinfo : EIATTR_SPARSE_MMA_MASK
	.align		4
.L_955:
        /*0098*/ 	.byte	0x03, 0x50
        /*009a*/ 	.short	0x0000


	//----- nvinfo : EIATTR_MAXREG_COUNT
	.align		4
        /*009c*/ 	.byte	0x03, 0x1b
        /*009e*/ 	.short	0x0040


	//----- nvinfo : EIATTR_MERCURY_ISA_VERSION
	.align		4
        /*00a0*/ 	.byte	0x03, 0x5f
        /*00a2*/ 	.short	0x0101


	//----- nvinfo : EIATTR_VRC_CTA_INIT_COUNT
	.align		4
        /*00a4*/ 	.byte	0x02, 0x4a
	.zero		1
	.zero		1


	//----- nvinfo : EIATTR_EXIT_INSTR_OFFSETS
	.align		4
        /*00a8*/ 	.byte	0x04, 0x1c
        /*00aa*/ 	.short	(.L_957 - .L_956)


	//   ....[0]....
.L_956:
        /*00ac*/ 	.word	0x00000010


	//----- nvinfo : EIATTR_MAX_THREADS
	.align		4
.L_957:
        /*00b0*/ 	.byte	0x04, 0x05
        /*00b2*/ 	.short	(.L_959 - .L_958)
.L_958:
        /*00b4*/ 	.word	0x000001e0
        /*00b8*/ 	.word	0x00000001
        /*00bc*/ 	.word	0x00000001


	//----- nvinfo : EIATTR_CBANK_PARAM_SIZE
	.align		4
.L_959:
        /*00c0*/ 	.byte	0x03, 0x19
        /*00c2*/ 	.short	0x0048


	//----- nvinfo : EIATTR_PARAM_CBANK
	.align		4
        /*00c4*/ 	.byte	0x04, 0x0a
        /*00c6*/ 	.short	(.L_961 - .L_960)
	.align		4
.L_960:
        /*00c8*/ 	.word	index@(.nv.constant0._ZN13group_norm_v214gn_cuda_kernelI13__nv_bfloat16Li480ELi2ELi16ELi60ELi4096ELb1ELi32ELi960ELi960ELi4ELb1ELi2ELb0ELb0ENS_16CompileConditionILi1000EEEEEvPT_PKS4_S7_S7_flPfS8_Pj)
        /*00cc*/ 	.short	0x0380
        /*00ce*/ 	.short	0x0048


	//----- nvinfo : EIATTR_SW_WAR
	.align		4
.L_961:
        /*00d0*/ 	.byte	0x04, 0x36
        /*00d2*/ 	.short	(.L_963 - .L_962)
.L_962:
        /*00d4*/ 	.word	0x00000008
.L_963:


//--------------------- .nv.info._ZN13group_norm_v218gn_bwd_cuda_kernelI6__halfLi480ELi3ELi32ELi30ELi4096ELb0ELb1ELi16ELi960ELi960ELi4ELb1ELi1ELb1ELb0ELNS_15WgradSyncMethodE3ENS_16CompileConditionILi1000EEEEEvPT_S6_S6_PKS5_S8_S8_S8_PKfflPfPj --------------------------
	.section	.nv.info._ZN13group_norm_v218gn_bwd_cuda_kernelI6__halfLi480ELi3ELi32ELi30ELi4096ELb0ELb1ELi16ELi960ELi960ELi4ELb1ELi1ELb1ELb0ELNS_15WgradSyncMethodE3ENS_16CompileConditionILi1000EEEEEvPT_S6_S6_PKS5_S8_S8_S8_PKfflPfPj,"",@"SHT_CUDA_INFO"
	.sectionflags	@""
	.align	4


	//----- nvinfo : EIATTR_CUDA_API_VERSION
	.align		4
        /*0000*/ 	.byte	0x04, 0x37
        /*0002*/ 	.short	(.L_965 - .L_964)
.L_964:
        /*0004*/ 	.word	0x00000082


	//----- nvinfo : EIATTR_KPARAM_INFO
	.align		4
.L_965:
        /*0008*/ 	.byte	0x04, 0x17
        /*000a*/ 	.short	(.L_967 - .L_966)
.L_966:
        /*000c*/ 	.word	0x00000000
        /*0010*/ 	.short	0x000b
        /*0012*/ 	.short	0x0058
        /*0014*/ 	.byte	0x00, 0xf5, 0x21, 0x00


	//----- nvinfo : EIATTR_KPARAM_INFO
	.align		4
.L_967:
        /*0018*/ 	.byte	0x04, 0x17
        /*001a*/ 	.short	(.L_969 - .L_968)
.L_968:
        /*001c*/ 	.word	0x00000000
        /*0020*/ 	.short	0x000a
        /*0022*/ 	.short	0x0050
        /*0024*/ 	.byte	0x00, 0xf5, 0x21, 0x00


	//----- nvinfo : EIATTR_KPARAM_INFO
	.align		4
.L_969:
        /*0028*/ 	.byte	0x04, 0x17
        /*002a*/ 	.short	(.L_971 - .L_970)
.L_970:
        /*002c*/ 	.word	0x00000000
        /*0030*/ 	.short	0x0009
        /*0032*/ 	.short	0x0048
        /*0034*/ 	.byte	0x00, 0xf0, 0x21, 0x00


	//----- nvinfo : EIATTR_KPARAM_INFO
	.align		4
.L_971:
        /*0038*/ 	.byte	0x04, 0x17
        /*003a*/ 	.short	(.L_973 - .L_972)
.L_972:
        /*003c*/ 	.word	0x00000000
        /*0040*/ 	.short	0x0008
        /*0042*/ 	.short	0x0040
        /*0044*/ 	.byte	0x00, 0xf0, 0x11, 0x00


	//----- nvinfo : EIATTR_KPARAM_INFO
	.align		4
.L_973:
        /*0048*/ 	.byte	0x04, 0x17
        /*004a*/ 	.short	(.L_975 - .L_974)
.L_974:
        /*004c*/ 	.word	0x00000000
        /*0050*/ 	.short	0x0007
        /*0052*/ 	.short	0x0038
        /*0054*/ 	.byte	0x00, 0xf5, 0x21, 0x00


	//----- nvinfo : EIATTR_KPARAM_INFO
	.align		4
.L_975:
        /*0058*/ 	.byte	0x04, 0x17
        /*005a*/ 	.short	(.L_977 - .L_976)
.L_976:
        /*005c*/ 	.word	0x00000000
        /*0060*/ 	.short	0x0006
        /*0062*/ 	.short	0x0030
        /*0064*/ 	.byte	0x00, 0xf5, 0x21, 0x00


	//----- nvinfo : EIATTR_KPARAM_INFO
	.align		4
.L_977:
        /*0068*/ 	.byte	0x04, 0x17
        /*006a*/ 	.short	(.L_979 - .L_978)
.L_978:
        /*006c*/ 	.word	0x00000000
        /*0070*/ 	.short	0x0005
        /*0072*/ 	.short	0x0028
        /*0074*/ 	.byte	0x00, 0xf5, 0x21, 0x00


	//----- nvinfo : EIATTR_KPARAM_INFO
	.align		4
.L_979:
        /*0078*/ 	.byte	0x04, 0x17
        /*007a*/ 	.short	(.L_981 - .L_980)
.L_980:
        /*007c*/ 	.word	0x00000000
        /*0080*/ 	.short	0x0004
        /*0082*/ 	.short	0x0020
        /*0084*/ 	.byte	0x00, 0xf5, 0x21, 0x00


	//----- nvinfo : EIATTR_KPARAM_INFO
	.align		4
.L_981:
        /*0088*/ 	.byte	0x04, 0x17
        /*008a*/ 	.short	(.L_983 - .L_982)
.L_982:
        /*008c*/ 	.word	0x00000000
        /*0090*/ 	.short	0x0003
        /*0092*/ 	.short	0x0018
        /*0094*/ 	.byte	0x00, 0xf5, 0x21, 0x00


	//----- nvinfo : EIATTR_KPARAM_INFO
	.align		4
.L_983:
        /*0098*/ 	.byte	0x04, 0x17
        /*009a*/ 	.short	(.L_985 - .L_984)
.L_984:
        /*009c*/ 	.word	0x00000000
        /*00a0*/ 	.short	0x0002
        /*00a2*/ 	.short	0x0010
        /*00a4*/ 	.byte	0x00, 0xf5, 0x21, 0x00


	//----- nvinfo : EIATTR_KPARAM_INFO
	.align		4
.L_985:
        /*00a8*/ 	.byte	0x04, 0x17
        /*00aa*/ 	.short	(.L_987 - .L_986)
.L_986:
        /*00ac*/ 	.word	0x00000000
        /*00b0*/ 	.short	0x0001
        /*00b2*/ 	.short	0x0008
        /*00b4*/ 	.byte	0x00, 0xf5, 0x21, 0x00


	//----- nvinfo : EIATTR_KPARAM_INFO
	.align		4
.L_987:
        /*00b8*/ 	.byte	0x04, 0x17
        /*00ba*/ 	.short	(.L_989 - .L_988)
.L_988:
        /*00bc*/ 	.word	0x00000000
        /*00c0*/ 	.short	0x0000
        /*00c2*/ 	.short	0x0000
        /*00c4*/ 	.byte	0x00, 0xf5, 0x21, 0x00


	//----- nvinfo : EIATTR_SPARSE_MMA_MASK
	.align		4
.L_989:
        /*00c8*/ 	.byte	0x03, 0x50
        /*00ca*/ 	.short	0x0000


	//----- nvinfo : EIATTR_MAXREG_COUNT
	.align		4
        /*00cc*/ 	.byte	0x03, 0x1b
        /*00ce*/ 	.short	0x0028


	//----- nvinfo : EIATTR_MERCURY_ISA_VERSION
	.align		4
        /*00d0*/ 	.byte	0x03, 0x5f
        /*00d2*/ 	.short	0x0101


	//----- nvinfo : EIATTR_VRC_CTA_INIT_COUNT
	.align		4
        /*00d4*/ 	.byte	0x02, 0x4a
	.zero		1
	.zero		1


	//----- nvinfo : EIATTR_EXIT_INSTR_OFFSETS
	.align		4
        /*00d8*/ 	.byte	0x04, 0x1c
        /*00da*/ 	.short	(.L_991 - .L_990)


	//   ....[0]....
.L_990:
        /*00dc*/ 	.word	0x00000010


	//----- nvinfo : EIATTR_MAX_THREADS
	.align		4
.L_991:
        /*00e0*/ 	.byte	0x04, 0x05
        /*00e2*/ 	.short	(.L_993 - .L_992)
.L_992:
        /*00e4*/ 	.word	0x000001e0
        /*00e8*/ 	.word	0x00000001
        /*00ec*/ 	.word	0x00000001


	//----- nvinfo : EIATTR_CBANK_PARAM_SIZE
	.align		4
.L_993:
        /*00f0*/ 	.byte	0x03, 0x19
        /*00f2*/ 	.short	0x0060


	//----- nvinfo : EIATTR_PARAM_CBANK
	.align		4
        /*00f4*/ 	.byte	0x04, 0x0a
        /*00f6*/ 	.short	(.L_995 - .L_994)
	.align		4
.L_994:
        /*00f8*/ 	.word	index@(.nv.constant0._ZN13group_norm_v218gn_bwd_cuda_kernelI6__halfLi480ELi3ELi32ELi30ELi4096ELb0ELb1ELi16ELi960ELi960ELi4ELb1ELi1ELb1ELb0ELNS_15WgradSyncMethodE3ENS_16CompileConditionILi1000EEEEEvPT_S6_S6_PKS5_S8_S8_S8_PKfflPfPj)
        /*00fc*/ 	.short	0x0380
        /*00fe*/ 	.short	0x0060


	//----- nvinfo : EIATTR_SW_WAR
	.align		4
.L_995:
        /*0100*/ 	.byte	0x04, 0x36
        /*0102*/ 	.short	(.L_997 - .L_996)
.L_996:
        /*0104*/ 	.word	0x00000008
.L_997:


//--------------------- .nv.info._ZN13group_norm_v218gn_bwd_cuda_kernelI6__halfLi480ELi1ELi32ELi30ELi4096ELb0ELb1ELi32ELi960ELi960ELi4ELb1ELi1ELb0ELb0ELNS_15WgradSyncMethodE3ENS_16CompileConditionILi1000EEEEEvPT_S6_S6_PKS5_S8_S8_S8_PKfflPfPj --------------------------
	.section	.nv.info._ZN13group_norm_v218gn_bwd_cuda_kernelI6__halfLi480ELi1ELi32ELi30ELi4096ELb0ELb1ELi32ELi960ELi960ELi4ELb1ELi1ELb0ELb0ELNS_15WgradSyncMethodE3ENS_16CompileConditionILi1000EEEEEvPT_S6_S6_PKS5_S8_S8_S8_PKfflPfPj,"",@"SHT_CUDA_INFO"
	.sectionflags	@""
	.align	4


	//----- nvinfo : EIATTR_CUDA_API_VERSION
	.align		4
        /*0000*/ 	.byte	0x04, 0x37
        /*0002*/ 	.short	(.L_999 - .L_998)
.L_998:
        /*0004*/ 	.word	0x00000082


	//----- nvinfo : EIATTR_KPARAM_INFO
	.align		4
.L_999:
        /*0008*/ 	.byte	0x04, 0x17
        /*000a*/ 	.short	(.L_1001 - .L_1000)
.L_1000:
        /*000c*/ 	.word	0x00000000
        /*0010*/ 	.short	0x000b
        /*0012*/ 	.short	0x0058
        /*0014*/ 	.byte	0x00, 0xf5, 0x21, 0x00


	//----- nvinfo : EIATTR_KPARAM_INFO
	.align		4
.L_1001:
        /*0018*/ 	.byte	0x04, 0x17
        /*001a*/ 	.short	(.L_1003 - .L_1002)
.L_1002:
        /*001c*/ 	.word	0x00000000
        /*0020*/ 	.short	0x000a
        /*0022*/ 	.short	0x0050
        /*0024*/ 	.byte	0x00, 0xf5, 0x21, 0x00


	//----- nvinfo : EIATTR_KPARAM_INFO
	.align		4
.L_1003:
        /*0028*/ 	.byte	0x04, 0x17
        /*002a*/ 	.short	(.L_1005 - .L_1004)
.L_1004:
        /*002c*/ 	.word	0x00000000
        /*0030*/ 	.short	0x0009
        /*0032*/ 	.short	0x0048
        /*0034*/ 	.byte	0x00, 0xf0, 0x21, 0x00


	//----- nvinfo : EIATTR_KPARAM_INFO
	.align		4
.L_1005:
        /*0038*/ 	.byte	0x04, 0x17
        /*003a*/ 	.short	(.L_1007 - .L_1006)
.L_1006:
        /*003c*/ 	.word	0x00000000
        /*0040*/ 	.short	0x0008
        /*0042*/ 	.short	0x0040
        /*0044*/ 	.byte	0x00, 0xf0, 0x11, 0x00


	//----- nvinfo : EIATTR_KPARAM_INFO
	.align		4
.L_1007:
        /*0048*/ 	.byte	0x04, 0x17
        /*004a*/ 	.short	(.L_1009 - .L_1008)
.L_1008:
        /*004c*/ 	.word	0x00000000
        /*0050*/ 	.short	0x0007
        /*0052*/ 	.short	0x0038
        /*0054*/ 	.byte	0x00, 0xf5, 0x21, 0x00


	//----- nvinfo : EIATTR_KPARAM_INFO
	.align		4
.L_1009:
        /*0058*/ 	.byte	0x04, 0x17
        /*005a*/ 	.short	(.L_1011 - .L_1010)
.L_1010:
        /*005c*/ 	.word	0x00000000
        /*0060*/ 	.short	0x0006
        /*0062*/ 	.short	0x0030
        /*0064*/ 	.byte	0x00, 0xf5, 0x21, 0x00


	//----- nvinfo : EIATTR_KPARAM_INFO
	.align		4
.L_1011:
        /*0068*/ 	.byte	0x04, 0x17
        /*006a*/ 	.short	(.L_1013 - .L_1012)
.L_1012:
        /*006c*/ 	.word	0x00000000
        /*0070*/ 	.short	0x0005
        /*0072*/ 	.short	0x0028
        /*0074*/ 	.byte	0x00, 0xf5, 0x21, 0x00


	//----- nvinfo : EIATTR_KPARAM_INFO
	.align		4
.L_1013:
        /*0078*/ 	.byte	0x04, 0x17
        /*007a*/ 	.short	(.L_1015 - .L_1014)
.L_1014:
        /*007c*/ 	.word	0x00000000
        /*0080*/ 	.short	0x0004
        /*0082*/ 	.short	0x0020
        /*0084*/ 	.byte	0x00, 0xf5, 0x21, 0x00


	//----- nvinfo : EIATTR_KPARAM_INFO
	.align		4
.L_1015:
        /*0088*/ 	.byte	0x04, 0x17
        /*008a*/ 	.short	(.L_1017 - .L_1016)
.L_1016:
        /*008c*/ 	.word	0x00000000
        /*0090*/ 	.short	0x0003
        /*0092*/ 	.short	0x0018
        /*0094*/ 	.byte	0x00, 0xf5, 0x21, 0x00


	//----- nvinfo : EIATTR_KPARAM_INFO
	.align		4
.L_1017:
        /*0098*/ 	.byte	0x04, 0x17
        /*009a*/ 	.short	(.L_1019 - .L_1018)
.L_1018:
        /*009c*/ 	.word	0x00000000
        /*00a0*/ 	.short	0x0002
        /*00a2*/ 	.short	0x0010
        /*00a4*/ 	.byte	0x00, 0xf5, 0x21, 0x00


	//----- nvinfo : EIATTR_KPARAM_INFO
	.align		4
.L_1019:
        /*00a8*/ 	.byte	0x04, 0x17
        /*00aa*/ 	.short	(.L_1021 - .L_1020)
.L_1020:
        /*00ac*/ 	.word	0x00000000
        /*00b0*/ 	.short	0x0001
        /*00b2*/ 	.short	0x0008
        /*00b4*/ 	.byte	0x00, 0xf5, 0x21, 0x00


	//----- nvinfo : EIATTR_KPARAM_INFO
	.align		4
.L_1021:
        /*00b8*/ 	.byte	0x04, 0x17
        /*00ba*/ 	.short	(.L_1023 - .L_1022)
.L_1022:
        /*00bc*/ 	.word	0x00000000
        /*00c0*/ 	.short	0x0000
        /*00c2*/ 	.short	0x0000
        /*00c4*/ 	.byte	0x00, 0xf5, 0x21, 0x00


	//----- nvinfo : EIATTR_SPARSE_MMA_MASK
	.align		4
.L_1023:
        /*00c8*/ 	.byte	0x03, 0x50
        /*00ca*/ 	.short	0x0000


	//----- nvinfo : EIATTR_MAXREG_COUNT
	.align		4
        /*00cc*/ 	.byte	0x03, 0x1b
        /*00ce*/ 	.short	0x0080


	//----- nvinfo : EIATTR_MERCURY_ISA_VERSION
	.align		4
        /*00d0*/ 	.byte	0x03, 0x5f
        /*00d2*/ 	.short	0x0101


	//----- nvinfo : EIATTR_VRC_CTA_INIT_COUNT
	.align		4
        /*00d4*/ 	.byte	0x02, 0x4a
	.zero		1
	.zero		1


	//----- nvinfo : EIATTR_EXIT_INSTR_OFFSETS
	.align		4
        /*00d8*/ 	.byte	0x04, 0x1c
        /*00da*/ 	.short	(.L_1025 - .L_1024)


	//   ....[0]....
.L_1024:
        /*00dc*/ 	.word	0x00000010


	//----- nvinfo : EIATTR_MAX_THREADS
	.align		4
.L_1025:
        /*00e0*/ 	.byte	0x04, 0x05
        /*00e2*/ 	.short	(.L_1027 - .L_1026)
.L_1026:
        /*00e4*/ 	.word	0x000001e0
        /*00e8*/ 	.word	0x00000001
        /*00ec*/ 	.word	0x00000001


	//----- nvinfo : EIATTR_CBANK_PARAM_SIZE
	.align		4
.L_1027:
        /*00f0*/ 	.byte	0x03, 0x19
        /*00f2*/ 	.short	0x0060


	//----- nvinfo : EIATTR_PARAM_CBANK
	.align		4
        /*00f4*/ 	.byte	0x04, 0x0a
        /*00f6*/ 	.short	(.L_1029 - .L_1028)
	.align		4
.L_1028:
        /*00f8*/ 	.word	index@(.nv.constant0._ZN13group_norm_v218gn_bwd_cuda_kernelI6__halfLi480ELi1ELi32ELi30ELi4096ELb0ELb1ELi32ELi960ELi960ELi4ELb1ELi1ELb0ELb0ELNS_15WgradSyncMethodE3ENS_16CompileConditionILi1000EEEEEvPT_S6_S6_PKS5_S8_S8_S8_PKfflPfPj)
        /*00fc*/ 	.short	0x0380
        /*00fe*/ 	.short	0x0060


	//----- nvinfo : EIATTR_SW_WAR
	.align		4
.L_1029:
        /*0100*/ 	.byte	0x04, 0x36
        /*0102*/ 	.short	(.L_1031 - .L_1030)
.L_1030:
        /*0104*/ 	.word	0x00000008
.L_1031:


//--------------------- .nv.info._ZN13group_norm_v218gn_bwd_cuda_kernelI6__halfLi480ELi3ELi32ELi30ELi4096ELb0ELb1ELi32ELi960ELi960ELi4ELb1ELi2ELb1ELb0ELNS_15WgradSyncMethodE3ENS_16CompileConditionILi1000EEEEEvPT_S6_S6_PKS5_S8_S8_S8_PKfflPfPj --------------------------
	.section	.nv.info._ZN13group_norm_v218gn_bwd_cuda_kernelI6__halfLi480ELi3ELi32ELi30ELi4096ELb0ELb1ELi32ELi960ELi960ELi4ELb1ELi2ELb1ELb0ELNS_15WgradSyncMethodE3ENS_16CompileConditionILi1000EEEEEvPT_S6_S6_PKS5_S8_S8_S8_PKfflPfPj,"",@"SHT_CUDA_INFO"
	.sectionflags	@""
	.align	4


	//----- nvinfo : EIATTR_CUDA_API_VERSION
	.align		4
        /*0000*/ 	.byte	0x04, 0x37
        /*0002*/ 	.short	(.L_1033 - .L_1032)
.L_1032:
        /*0004*/ 	.word	0x00000082


	//----- nvinfo : EIATTR_KPARAM_INFO
	.align		4
.L_1033:
        /*0008*/ 	.byte	0x04, 0x17
        /*000a*/ 	.short	(.L_1035 - .L_1034)
.L_1034:
        /*000c*/ 	.word	0x00000000
        /*0010*/ 	.short	0x000b
        /*0012*/ 	.short	0x0058
        /*0014*/ 	.byte	0x00, 0xf5, 0x21, 0x00


	//----- nvinfo : EIATTR_KPARAM_INFO
	.align		4
.L_1035:
        /*0018*/ 	.byte	0x04, 0x17
        /*001a*/ 	.short	(.L_1037 - .L_1036)
.L_1036:
        /*001c*/ 	.word	0x00000000
        /*0020*/ 	.short	0x000a
        /*0022*/ 	.short	0x0050
        /*0024*/ 	.byte	0x00, 0xf5, 0x21, 0x00


	//----- nvinfo : EIATTR_KPARAM_INFO
	.align		4
.L_1037:
        /*0028*/ 	.byte	0x04, 0x17
        /*002a*/ 	.short	(.L_1039 - .L_1038)
.L_1038:
        /*002c*/ 	.word	0x00000000
        /*0030*/ 	.short	0x0009
        /*0032*/ 	.short	0x0048
        /*0034*/ 	.byte	0x00, 0xf0, 0x21, 0x00


	//----- nvinfo : EIATTR_KPARAM_INFO
	.align		4
.L_1039:
        /*0038*/ 	.byte	0x04, 0x17
        /*003a*/ 	.short	(.L_1041 - .L_1040)
.L_1040:
        /*003c*/ 	.word	0x00000000
        /*0040*/ 	.short	0x0008
        /*0042*/ 	.short	0x0040
        /*0044*/ 	.byte	0x00, 0xf0, 0x11, 0x00


	//----- nvinfo : EIATTR_KPARAM_INFO
	.align		4
.L_1041:
        /*0048*/ 	.byte	0x04, 0x17
        /*004a*/ 	.short	(.L_1043 - .L_1042)
.L_1042:
        /*004c*/ 	.word	0x00000000
        /*0050*/ 	.short	0x0007
        /*0052*/ 	.short	0x0038
        /*0054*/ 	.byte	0x00, 0xf5, 0x21, 0x00


	//----- nvinfo : EIATTR_KPARAM_INFO
	.align		4
.L_1043:
        /*0058*/ 	.byte	0x04, 0x17
        /*005a*/ 	.short	(.L_1045 - .L_1044)
.L_1044:
        /*005c*/ 	.word	0x00000000
        /*0060*/ 	.short	0x0006
        /*0062*/ 	.short	0x0030
        /*0064*/ 	.byte	0x00, 0xf5, 0x21, 0x00


	//----- nvinfo : EIATTR_KPARAM_INFO
	.align		4
.L_1045:
        /*0068*/ 	.byte	0x04, 0x17
        /*006a*/ 	.short	(.L_1047 - .L_1046)
.L_1046:
        /*006c*/ 	.word	0x00000000
        /*0070*/ 	.short	0x0005
        /*0072*/ 	.short	0x0028
        /*0074*/ 	.byte	0x00, 0xf5, 0x21, 0x00


	//----- nvinfo : EIATTR_KPARAM_INFO
	.align		4
.L_1047:
        /*0078*/ 	.byte	0x04, 0x17
        /*007a*/ 	.short	(.L_1049 - .L_1048)
.L_1048:
        /*007c*/ 	.word	0x00000000
        /*0080*/ 	.short	0x0004
        /*0082*/ 	.short	0x0020
        /*0084*/ 	.byte	0x00, 0xf5, 0x21, 0x00


	//----- nvinfo : EIATTR_KPARAM_INFO
	.align		4
.L_1049:
        /*0088*/ 	.byte	0x04, 0x17
        /*008a*/ 	.short	(.L_1051 - .L_1050)
.L_1050:
        /*008c*/ 	.word	0x00000000
        /*0090*/ 	.short	0x0003
        /*0092*/ 	.short	0x0018
        /*0094*/ 	.byte	0x00, 0xf5, 0x21, 0x00


	//----- nvinfo : EIATTR_KPARAM_INFO
	.align		4
.L_1051:
        /*0098*/ 	.byte	0x04, 0x17
        /*009a*/ 	.short	(.L_1053 - .L_1052)
.L_1052:
        /*009c*/ 	.word	0x00000000
        /*00a0*/ 	.short	0x0002
        /*00a2*/ 	.short	0x0010
        /*00a4*/ 	.byte	0x00, 0xf5, 0x21, 0x00


	//----- nvinfo : EIATTR_KPARAM_INFO
	.align		4
.L_1053:
        /*00a8*/ 	.byte	0x04, 0x17
        /*00aa*/ 	.short	(.L_1055 - .L_1054)
.L_1054:
        /*00ac*/ 	.word	0x00000000
        /*00b0*/ 	.short	0x0001
        /*00b2*/ 	.short	0x0008
        /*00b4*/ 	.byte	0x00, 0xf5, 0x21, 0x00


	//----- nvinfo : EIATTR_KPARAM_INFO
	.align		4
.L_1055:
        /*00b8*/ 	.byte	0x04, 0x17
        /*00ba*/ 	.short	(.L_1057 - .L_1056)
.L_1056:
        /*00bc*/ 	.word	0x00000000
        /*00c0*/ 	.short	0x0000
        /*00c2*/ 	.short	0x0000
        /*00c4*/ 	.byte	0x00, 0xf5, 0x21, 0x00


	//----- nvinfo : EIATTR_SPARSE_MMA_MASK
	.align		4
.L_1057:
        /*00c8*/ 	.byte	0x03, 0x50
        /*00ca*/ 	.short	0x0000


	//----- nvinfo : EIATTR_MAXREG_COUNT
	.align		4
        /*00cc*/ 	.byte	0x03, 0x1b
        /*00ce*/ 	.short	0x0028


	//----- nvinfo : EIATTR_MERCURY_ISA_VERSION
	.align		4
        /*00d0*/ 	.byte	0x03, 0x5f
        /*00d2*/ 	.short	0x0101


	//----- nvinfo : EIATTR_VRC_CTA_INIT_COUNT
	.align		4
        /*00d4*/ 	.byte	0x02, 0x4a
	.zero		1
	.zero		1


	//----- nvinfo : EIATTR_EXIT_INSTR_OFFSETS
	.align		4
        /*00d8*/ 	.byte	0x04, 0x1c
        /*00da*/ 	.short	(.L_1059 - .L_1058)


	//   ....[0]....
.L_1058:
        /*00dc*/ 	.word	0x00000010


	//----- nvinfo : EIATTR_MAX_THREADS
	.align		4
.L_1059:
        /*00e0*/ 	.byte	0x04, 0x05
        /*00e2*/ 	.short	(.L_1061 - .L_1060)
.L_1060:
        /*00e4*/ 	.word	0x000001e0
        /*00e8*/ 	.word	0x00000001
        /*00ec*/ 	.word	0x00000001


	//----- nvinfo : EIATTR_CBANK_PARAM_SIZE
	.align		4
.L_1061:
        /*00f0*/ 	.byte	0x03, 0x19
        /*00f2*/ 	.short	0x0060


	//----- nvinfo : EIATTR_PARAM_CBANK
	.align		4
        /*00f4*/ 	.byte	0x04, 0x0a
        /*00f6*/ 	.short	(.L_1063 - .L_1062)
	.align		4
.L_1062:
        /*00f8*/ 	.word	index@(.nv.constant0._ZN13group_norm_v218gn_bwd_cuda_kernelI6__halfLi480ELi3ELi32ELi30ELi4096ELb0ELb1ELi32ELi960ELi960ELi4ELb1ELi2ELb1ELb0ELNS_15WgradSyncMethodE3ENS_16CompileConditionILi1000EEEEEvPT_S6_S6_PKS5_S8_S8_S8_PKfflPfPj)
        /*00fc*/ 	.short	0x0380
        /*00fe*/ 	.short	0x0060


	//----- nvinfo : EIATTR_SW_WAR
	.align		4
.L_1063:
        /*0100*/ 	.byte	0x04, 0x36
        /*0102*/ 	.short	(.L_1065 - .L_1064)
.L_1064:
        /*0104*/ 	.word	0x00000008
.L_1065:


//--------------------- .nv.info._ZN13group_norm_v218gn_bwd_cuda_kernelI6__halfLi480ELi3ELi32ELi30ELi4096ELb0ELb1ELi64ELi960ELi960ELi4ELb1ELi5ELb1ELb0ELNS_15WgradSyncMethodE3ENS_16CompileConditionILi1000EEEEEvPT_S6_S6_PKS5_S8_S8_S8_PKfflPfPj --------------------------
	.section	.nv.info._ZN13group_norm_v218gn_bwd_cuda_kernelI6__halfLi480ELi3ELi32ELi30ELi4096ELb0ELb1ELi64ELi960ELi960ELi4ELb1ELi5ELb1ELb0ELNS_15WgradSyncMethodE3ENS_16CompileConditionILi1000EEEEEvPT_S6_S6_PKS5_S8_S8_S8_PKfflPfPj,"",@"SHT_CUDA_INFO"
	.sectionflags	@""
	.align	4


	//----- nvinfo : EIATTR_CUDA_API_VERSION
	.align		4
        /*0000*/ 	.byte	0x04, 0x37
        /*0002*/ 	.short	(.L_1067 - .L_1066)
.L_1066:
        /*0004*/ 	.word	0x00000082


	//----- nvinfo : EIATTR_KPARAM_INFO
	.align		4
.L_1067:
        /*0008*/ 	.byte	0x04, 0x17
        /*000a*/ 	.short	(.L_1069 - .L_1068)
.L_1068:
        /*000c*/ 	.word	0x00000000
        /*0010*/ 	.short	0x000b
        /*0012*/ 	.short	0x0058
        /*0014*/ 	.byte	0x00, 0xf5, 0x21, 0x00


	//----- nvinfo : EIATTR_KPARAM_INFO
	.align		4
.L_1069:
        /*0018*/ 	.byte	0x04, 0x17
        /*001a*/ 	.short	(.L_1071 - .L_1070)
.L_1070:
        /*001c*/ 	.word	0x00000000
        /*0020*/ 	.short	0x000a
        /*0022*/ 	.short	0x0050
        /*0024*/ 	.byte	0x00, 0xf5, 0x21, 0x00


	//----- nvinfo : EIATTR_KPARAM_INFO
	.align		4
.L_1071:
        /*0028*/ 	.byte	0x04, 0x17
        /*002a*/ 	.short	(.L_1073 - .L_1072)
.L_1072:
        /*002c*/ 	.word	0x00000000
        /*0030*/ 	.short	0x0009
        /*0032*/ 	.short	0x0048
        /*0034*/ 	.byte	0x00, 0xf0, 0x21, 0x00


	//----- nvinfo : EIATTR_KPARAM_INFO
	.align		4
.L_1073:
        /*0038*/ 	.byte	0x04, 0x17
        /*003a*/ 	.short	(.L_1075 - .L_1074)
.L_1074:
        /*003c*/ 	.word	0x00000000
        /*0040*/ 	.short	0x0008
        /*0042*/ 	.short	0x0040
        /*0044*/ 	.byte	0x00, 0xf0, 0x11, 0x00


	//----- nvinfo : EIATTR_KPARAM_INFO
	.align		4
.L_1075:
        /*0048*/ 	.byte	0x04, 0x17
        /*004a*/ 	.short	(.L_1077 - .L_1076)
.L_1076:
        /*004c*/ 	.word	0x00000000
        /*0050*/ 	.short	0x0007
        /*0052*/ 	.short	0x0038
        /*0054*/ 	.byte	0x00, 0xf5, 0x21, 0x00


	//----- nvinfo : EIATTR_KPARAM_INFO
	.align		4
.L_1077:
        /*0058*/ 	.byte	0x04, 0x17
        /*005a*/ 	.short	(.L_1079 - .L_1078)
.L_1078:
        /*005c*/ 	.word	0x00000000
        /*0060*/ 	.short	0x0006
        /*0062*/ 	.short	0x0030
        /*0064*/ 	.byte	0x00, 0xf5, 0x21, 0x00


	//----- nvinfo : EIATTR_KPARAM_INFO
	.align		4
.L_1079:
        /*0068*/ 	.byte	0x04, 0x17
        /*006a*/ 	.short	(.L_1081 - .L_1080)
.L_1080:
        /*006c*/ 	.word	0x00000000
        /*0070*/ 	.short	0x0005
        /*0072*/ 	.short	0x0028
        /*0074*/ 	.byte	0x00, 0xf5, 0x21, 0x00


	//----- nvinfo : EIATTR_KPARAM_INFO
	.align		4
.L_1081:
        /*0078*/ 	.byte	0x04, 0x17
        /*007a*/ 	.short	(.L_1083 - .L_1082)
.L_1082:
        /*007c*/ 	.word	0x00000000
        /*0080*/ 	.short	0x0004
        /*0082*/ 	.short	0x0020
        /*0084*/ 	.byte	0x00, 0xf5, 0x21, 0x00


	//----- nvinfo : EIATTR_KPARAM_INFO
	.align		4
.L_1083:
        /*0088*/ 	.byte	0x04, 0x17
        /*008a*/ 	.short	(.L_1085 - .L_1084)
.L_1084:
        /*008c*/ 	.word	0x00000000
        /*0090*/ 	.short	0x0003
        /*0092*/ 	.short	0x0018
        /*0094*/ 	.byte	0x00, 0xf5, 0x21, 0x00


	//----- nvinfo : EIATTR_KPARAM_INFO
	.align		4
.L_1085:
        /*0098*/ 	.byte	0x04, 0x17
        /*009a*/ 	.short	(.L_1087 - .L_1086)
.L_1086:
        /*009c*/ 	.word	0x00000000
        /*00a0*/ 	.short	0x0002
        /*00a2*/ 	.short	0x0010
        /*00a4*/ 	.byte	0x00, 0xf5, 0x21, 0x00


	//----- nvinfo : EIATTR_KPARAM_INFO
	.align		4
.L_1087:
        /*00a8*/ 	.byte	0x04, 0x17
        /*00aa*/ 	.short	(.L_1089 - .L_1088)
.L_1088:
        /*00ac*/ 	.word	0x00000000
        /*00b0*/ 	.short	0x0001
        /*00b2*/ 	.short	0x0008
        /*00b4*/ 	.byte	0x00, 0xf5, 0x21, 0x00


	//----- nvinfo : EIATTR_KPARAM_INFO
	.align		4
.L_1089:
        /*00b8*/ 	.byte	0x04, 0x17
        /*00ba*/ 	.short	(.L_1091 - .L_1090)
.L_1090:
        /*00bc*/ 	.word	0x00000000
        /*00c0*/ 	.short	0x0000
        /*00c2*/ 	.short	0x0000
        /*00c4*/ 	.byte	0x00, 0xf5, 0x21, 0x00


	//----- nvinfo : EIATTR_SPARSE_MMA_MASK
	.align		4
.L_1091:
        /*00c8*/ 	.byte	0x03, 0x50
        /*00ca*/ 	.short	0x0000


	//----- nvinfo : EIATTR_MAXREG_COUNT
	.align		4
        /*00cc*/ 	.byte	0x03, 0x1b
        /*00ce*/ 	.short	0x0028


	//----- nvinfo : EIATTR_MERCURY_ISA_VERSION
	.align		4
        /*00d0*/ 	.byte	0x03, 0x5f
        /*00d2*/ 	.short	0x0101


	//----- nvinfo : EIATTR_VRC_CTA_INIT_COUNT
	.align		4
        /*00d4*/ 	.byte	0x02, 0x4a
	.zero		1
	.zero		1


	//----- nvinfo : EIATTR_EXIT_INSTR_OFFSETS
	.align		4
        /*00d8*/ 	.byte	0x04, 0x1c
        /*00da*/ 	.short	(.L_1093 - .L_1092)


	//   ....[0]....
.L_1092:
        /*00dc*/ 	.word	0x00000010


	//----- nvinfo : EIATTR_MAX_THREADS
	.align		4
.L_1093:
        /*00e0*/ 	.byte	0x04, 0x05
        /*00e2*/ 	.short	(.L_1095 - .L_1094)
.L_1094:
        /*00e4*/ 	.word	0x000001e0
        /*00e8*/ 	.word	0x00000001
        /*00ec*/ 	.word	0x00000001


	//----- nvinfo : EIATTR_CBANK_PARAM_SIZE
	.align		4
.L_1095:
        /*00f0*/ 	.byte	0x03, 0x19
        /*00f2*/ 	.short	0x0060


	//----- nvinfo : EIATTR_PARAM_CBANK
	.align		4
        /*00f4*/ 	.byte	0x04, 0x0a
        /*00f6*/ 	.short	(.L_1097 - .L_1096)
	.align		4
.L_1096:
        /*00f8*/ 	.word	index@(.nv.constant0._ZN13group_norm_v218gn_bwd_cuda_kernelI6__halfLi480ELi3ELi32ELi30ELi4096ELb0ELb1ELi64ELi960ELi960ELi4ELb1ELi5ELb1ELb0ELNS_15WgradSyncMethodE3ENS_16CompileConditionILi1000EEEEEvPT_S6_S6_PKS5_S8_S8_S8_PKfflPfPj)
        /*00fc*/ 	.short	0x0380
        /*00fe*/ 	.short	0x0060


	//----- nvinfo : EIATTR_SW_WAR
	.align		4
.L_1097:
        /*0100*/ 	.byte	0x04, 0x36
        /*0102*/ 	.short	(.L_1099 - .L_1098)
.L_1098:
        /*0104*/ 	.word	0x00000008
.L_1099:


//--------------------- .nv.info._ZN13group_norm_v218gn_bwd_cuda_kernelI6__halfLi480ELi3ELi32ELi30ELi4096ELb0ELb1ELi128ELi960ELi960ELi4ELb1ELi10ELb1ELb0ELNS_15WgradSyncMethodE3ENS_16CompileConditionILi1000EEEEEvPT_S6_S6_PKS5_S8_S8_S8_PKfflPfPj --------------------------
	.section	.nv.info._ZN13group_norm_v218gn_bwd_cuda_kernelI6__halfLi480ELi3ELi32ELi30ELi4096ELb0ELb1ELi128ELi960ELi960ELi4ELb1ELi10ELb1ELb0ELNS_15WgradSyncMethodE3ENS_16CompileConditionILi1000EEEEEvPT_S6_S6_PKS5_S8_S8_S8_PKfflPfPj,"",@"SHT_CUDA_INFO"
	.sectionflags	@""
	.align	4


	//----- nvinfo : EIATTR_CUDA_API_VERSION
	.align		4
        /*0000*/ 	.byte	0x04, 0x37
        /*0002*/ 	.short	(.L_1101 - .L_1100)
.L_1100:
        /*0004*/ 	.word	0x00000082


	//----- nvinfo : EIATTR_KPARAM_INFO
	.align		4
.L_1101:
        /*0008*/ 	.byte	0x04, 0x17
        /*000a*/ 	.short	(.L_1103 - .L_1102)
.L_1102:
        /*000c*/ 	.word	0x00000000
        /*0010*/ 	.short	0x000b
        /*0012*/ 	.short	0x0058
        /*0014*/ 	.byte	0x00, 0xf5, 0x21, 0x00


	//----- nvinfo : EIATTR_KPARAM_INFO
	.align		4
.L_1103:
        /*0018*/ 	.byte	0x04, 0x17
        /*001a*/ 	.short	(.L_1105 - .L_1104)
.L_1104:
        /*001c*/ 	.word	0x00000000
        /*0020*/ 	.short	0x000a
        /*0022*/ 	.short	0x0050
        /*0024*/ 	.byte	0x00, 0xf5, 0x21, 0x00


	//----- nvinfo : EIATTR_KPARAM_INFO
	.align		4
.L_1105:
        /*0028*/ 	.byte	0x04, 0x17
        /*002a*/ 	.short	(.L_1107 - .L_1106)
.L_1106:
        /*002c*/ 	.word	0x00000000
        /*0030*/ 	.short	0x0009
        /*0032*/ 	.short	0x0048
        /*0034*/ 	.byte	0x00, 0xf0, 0x21, 0x00


	//----- nvinfo : EIATTR_KPARAM_INFO
	.align		4
.L_1107:
        /*0038*/ 	.byte	0x04, 0x17
        /*003a*/ 	.short	(.L_1109 - .L_1108)
.L_1108:
        /*003c*/ 	.word	0x00000000
        /*0040*/ 	.short	0x0008
        /*0042*/ 	.short	0x0040
        /*0044*/ 	.byte	0x00, 0xf0, 0x11, 0x00


	//----- nvinfo : EIATTR_KPARAM_INFO
	.align		4
.L_1109:
        /*0048*/ 	.byte	0x04, 0x17
        /*004a*/ 	.short	(.L_1111 - .L_1110)
.L_1110:
        /*004c*/ 	.word	0x00000000
        /*0050*/ 	.short	0x0007
        /*0052*/ 	.short	0x0038
        /*0054*/ 	.byte	0x00, 0xf5, 0x21, 0x00


	//----- nvinfo : EIATTR_KPARAM_INFO
	.align		4
.L_1111:
        /*0058*/ 	.byte	0x04, 0x17
        /*005a*/ 	.short	(.L_1113 - .L_1112)
.L_1112:
        /*005c*/ 	.word	0x00000000
        /*0060*/ 	.short	0x0006
        /*0062*/ 	.short	0x0030
        /*0064*/ 	.byte	0x00, 0xf5, 0x21, 0x00


	//----- nvinfo : EIATTR_KPARAM_INFO
	.align		4
.L_1113:
        /*0068*/ 	.byte	0x04, 0x17
        /*006a*/ 	.short	(.L_1115 - .L_1114)
.L_1114:
        /*006c*/ 	.word	0x00000000
        /*0070*/ 	.short	0x0005
        /*0072*/ 	.short	0x0028
        /*0074*/ 	.byte	0x00, 0xf5, 0x21, 0x00


	//----- nvinfo : EIATTR_KPARAM_INFO
	.align		4
.L_1115:
        /*0078*/ 	.byte	0x04, 0x17
        /*007a*/ 	.short	(.L_1117 - .L_1116)
.L_1116:
        /*007c*/ 	.word	0x00000000
        /*0080*/ 	.short	0x0004
        /*0082*/ 	.short	0x0020
        /*0084*/ 	.byte	0x00, 0xf5, 0x21, 0x00


	//----- nvinfo : EIATTR_KPARAM_INFO
	.align		4
.L_1117:
        /*0088*/ 	.byte	0x04, 0x17
        /*008a*/ 	.short	(.L_1119 - .L_1118)
.L_1118:
        /*008c*/ 	.word	0x00000000
        /*0090*/ 	.short	0x0003
        /*0092*/ 	.short	0x0018
        /*0094*/ 	.byte	0x00, 0xf5, 0x21, 0x00


	//----- nvinfo : EIATTR_KPARAM_INFO
	.align		4
.L_1119:
        /*0098*/ 	.byte	0x04, 0x17
        /*009a*/ 	.short	(.L_1121 - .L_1120)
.L_1120:
        /*009c*/ 	.word	0x00000000
        /*00a0*/ 	.short	0x0002
        /*00a2*/ 	.short	0x0010
        /*00a4*/ 	.byte	0x00, 0xf5, 0x21, 0x00


	//----- nvinfo : EIATTR_KPARAM_INFO
	.align		4
.L_1121:
        /*00a8*/ 	.byte	0x04, 0x17
        /*00aa*/ 	.short	(.L_1123 - .L_1122)
.L_1122:
        /*00ac*/ 	.word	0x00000000
        /*00b0*/ 	.short	0x0001
        /*00b2*/ 	.short	0x0008
        /*00b4*/ 	.byte	0x00, 0xf5, 0x21, 0x00


	//----- nvinfo : EIATTR_KPARAM_INFO
	.align		4
.L_1123:
        /*00b8*/ 	.byte	0x04, 0x17
        /*00ba*/ 	.short	(.L_1125 - .L_1124)
.L_1124:
        /*00bc*/ 	.word	0x00000000
        /*00c0*/ 	.short	0x0000
        /*00c2*/ 	.short	0x0000
        /*00c4*/ 	.byte	0x00, 0xf5, 0x21, 0x00


	//----- nvinfo : EIATTR_SPARSE_MMA_MASK
	.align		4
.L_1125:
        /*00c8*/ 	.byte	0x03, 0x50
        /*00ca*/ 	.short	0x0000


	//----- nvinfo : EIATTR_MAXREG_COUNT
	.align		4
        /*00cc*/ 	.byte	0x03, 0x1b
        /*00ce*/ 	.short	0x0028


	//----- nvinfo : EIATTR_MERCURY_ISA_VERSION
	.align		4
        /*00d0*/ 	.byte	0x03, 0x5f
        /*00d2*/ 	.short	0x0101


	//----- nvinfo : EIATTR_VRC_CTA_INIT_COUNT
	.align		4
        /*00d4*/ 	.byte	0x02, 0x4a
	.zero		1
	.zero		1


	//----- nvinfo : EIATTR_EXIT_INSTR_OFFSETS
	.align		4
        /*00d8*/ 	.byte	0x04, 0x1c
        /*00da*/ 	.short	(.L_1127 - .L_1126)


	//   ....[0]....
.L_1126:
        /*00dc*/ 	.word	0x00000010


	//----- nvinfo : EIATTR_MAX_THREADS
	.align		4
.L_1127:
        /*00e0*/ 	.byte	0x04, 0x05
        /*00e2*/ 	.short	(.L_1129 - .L_1128)
.L_1128:
        /*00e4*/ 	.word	0x000001e0
        /*00e8*/ 	.word	0x00000001
        /*00ec*/ 	.word	0x00000001


	//----- nvinfo : EIATTR_CBANK_PARAM_SIZE
	.align		4
.L_1129:
        /*00f0*/ 	.byte	0x03, 0x19
        /*00f2*/ 	.short	0x0060


	//----- nvinfo : EIATTR_PARAM_CBANK
	.align		4
        /*00f4*/ 	.byte	0x04, 0x0a
        /*00f6*/ 	.short	(.L_1131 - .L_1130)
	.align		4
.L_1130:
        /*00f8*/ 	.word	index@(.nv.constant0._ZN13group_norm_v218gn_bwd_cuda_kernelI6__halfLi480ELi3ELi32ELi30ELi4096ELb0ELb1ELi128ELi960ELi960ELi4ELb1ELi10ELb1ELb0ELNS_15WgradSyncMethodE3ENS_16CompileConditionILi1000EEEEEvPT_S6_S6_PKS5_S8_S8_S8_PKfflPfPj)
        /*00fc*/ 	.short	0x0380
        /*00fe*/ 	.short	0x0060


	//----- nvinfo : EIATTR_SW_WAR
	.align		4
.L_1131:
        /*0100*/ 	.byte	0x04, 0x36
        /*0102*/ 	.short	(.L_1133 - .L_1132)
.L_1132:
        /*0104*/ 	.word	0x00000008
.L_1133:


//--------------------- .nv.info._ZN13group_norm_v218gn_bwd_cuda_kernelI6__halfLi480ELi3ELi32ELi30ELi4096ELb0ELb1ELi256ELi960ELi960ELi4ELb1ELi21ELb1ELb0ELNS_15WgradSyncMethodE3ENS_16CompileConditionILi1000EEEEEvPT_S6_S6_PKS5_S8_S8_S8_PKfflPfPj --------------------------
	.section	.nv.info._ZN13group_norm_v218gn_bwd_cuda_kernelI6__halfLi480ELi3ELi32ELi30ELi4096ELb0ELb1ELi256ELi960ELi960ELi4ELb1ELi21ELb1ELb0ELNS_15WgradSyncMethodE3ENS_16CompileConditionILi1000EEEEEvPT_S6_S6_PKS5_S8_S8_S8_PKfflPfPj,"",@"SHT_CUDA_INFO"
	.sectionflags	@""
	.align	4


	//----- nvinfo : EIATTR_CUDA_API_VERSION
	.align		4
        /*0000*/ 	.byte	0x04, 0x37
        /*0002*/ 	.short	(.L_1135 - .L_1134)
.L_1134:
        /*0004*/ 	.word	0x00000082


	//----- nvinfo : EIATTR_KPARAM_INFO
	.align		4
.L_1135:
        /*0008*/ 	.byte	0x04, 0x17
        /*000a*/ 	.short	(.L_1137 - .L_1136)
.L_1136:
        /*000c*/ 	.word	0x00000000
        /*0010*/ 	.short	0x000b
        /*0012*/ 	.short	0x0058
        /*0014*/ 	.byte	0x00, 0xf5, 0x21, 0x00


	//----- nvinfo : EIATTR_KPARAM_INFO
	.align		4
.L_1137:
        /*0018*/ 	.byte	0x04, 0x17
        /*001a*/ 	.short	(.L_1139 - .L_1138)
.L_1138:
        /*001c*/ 	.word	0x00000000
        /*0020*/ 	.short	0x000a
        /*0022*/ 	.short	0x0050
        /*0024*/ 	.byte	0x00, 0xf5, 0x21, 0x00


	//----- nvinfo : EIATTR_KPARAM_INFO
	.align		4
.L_1139:
        /*0028*/ 	.byte	0x04, 0x17
        /*002a*/ 	.short	(.L_1141 - .L_1140)
.L_1140:
        /*002c*/ 	.word	0x00000000
        /*0030*/ 	.short	0x0009
        /*0032*/ 	.short	0x0048
        /*0034*/ 	.byte	0x00, 0xf0, 0x21, 0x00


	//----- nvinfo : EIATTR_KPARAM_INFO
	.align		4
.L_1141:
        /*0038*/ 	.byte	0x04, 0x17
        /*003a*/ 	.short	(.L_1143 - .L_1142)
.L_1142:
        /*003c*/ 	.word	0x00000000
        /*0040*/ 	.short	0x0008
        /*0042*/ 	.short	0x0040
        /*0044*/ 	.byte	0x00, 0xf0, 0x11, 0x00


	//----- nvinfo : EIATTR_KPARAM_INFO
	.align		4
.L_1143:
        /*0048*/ 	.byte	0x04, 0x17
        /*004a*/ 	.short	(.L_1145 - .L_1144)
.L_1144:
        /*004c*/ 	.word	0x00000000
        /*0050*/ 	.short	0x0007
        /*0052*/ 	.short	0x0038
        /*0054*/ 	.byte	0x00, 0xf5, 0x21, 0x00


	//----- nvinfo : EIATTR_KPARAM_INFO
	.align		4
.L_1145:
        /*0058*/ 	.byte	0x04, 0x17
        /*005a*/ 	.short	(.L_1147 - .L_1146)
.L_1146:
        /*005c*/ 	.word	0x00000000
        /*0060*/ 	.short	0x0006
        /*0062*/ 	.short	0x0030
        /*0064*/ 	.byte	0x00, 0xf5, 0x21, 0x00


	//----- nvinfo : EIATTR_KPARAM_INFO
	.align		4
.L_1147:
        /*0068*/ 	.byte	0x04, 0x17
        /*006a*/ 	.short	(.L_1149 - .L_1148)
.L_1148:
        /*006c*/ 	.word	0x00000000
        /*0070*/ 	.short	0x0005
        /*0072*/ 	.short	0x0028
        /*0074*/ 	.byte	0x00, 0xf5, 0x21, 0x00


	//----- nvinfo : EIATTR_KPARAM_INFO
	.align		4
.L_1149:
        /*0078*/ 	.byte	0x04, 0x17
        /*007a*/ 	.short	(.L_1151 - .L_1150)
.L_1150:
        /*007c*/ 	.word	0x00000000
        /*0080*/ 	.short	0x0004
        /*0082*/ 	.short	0x0020
        /*0084*/ 	.byte	0x00, 0xf5, 0x21, 0x00


	//----- nvinfo : EIATTR_KPARAM_INFO
	.align		4
.L_1151:
        /*0088*/ 	.byte	0x04, 0x17
        /*008a*/ 	.short	(.L_1153 - .L_1152)
.L_1152:
        /*008c*/ 	.word	0x00000000
        /*0090*/ 	.short	0x0003
        /*0092*/ 	.short	0x0018
        /*0094*/ 	.byte	0x00, 0xf5, 0x21, 0x00


	//----- nvinfo : EIATTR_KPARAM_INFO
	.align		4
.L_1153:
        /*0098*/ 	.byte	0x04, 0x17
        /*009a*/ 	.short	(.L_1155 - .L_1154)
.L_1154:
        /*009c*/ 	.word	0x00000000
        /*00a0*/ 	.short	0x0002
        /*00a2*/ 	.short	0x0010
        /*00a4*/ 	.byte	0x00, 0xf5, 0x21, 0x00


	//----- nvinfo : EIATTR_KPARAM_INFO
	.align		4
.L_1155:
        /*00a8*/ 	.byte	0x04, 0x17
        /*00aa*/ 	.short	(.L_1157 - .L_1156)
.L_1156:
        /*00ac*/ 	.word	0x00000000
        /*00b0*/ 	.short	0x0001
        /*00b2*/ 	.short	0x0008
        /*00b4*/ 	.byte	0x00, 0xf5, 0x21, 0x00


	//----- nvinfo : EIATTR_KPARAM_INFO
	.align		4
.L_1157:
        /*00b8*/ 	.byte	0x04, 0x17
        /*00ba*/ 	.short	(.L_1159 - .L_1158)
.L_1158:
        /*00bc*/ 	.word	0x00000000
        /*00c0*/ 	.short	0x0000
        /*00c2*/ 	.short	0x0000
        /*00c4*/ 	.byte	0x00, 0xf5, 0x21, 0x00


	//----- nvinfo : EIATTR_SPARSE_MMA_MASK
	.align		4
.L_1159:
        /*00c8*/ 	.byte	0x03, 0x50
        /*00ca*/ 	.short	0x0000


	//----- nvinfo : EIATTR_MAXREG_COUNT
	.align		4
        /*00cc*/ 	.byte	0x03, 0x1b
        /*00ce*/ 	.short	0x0028


	//----- nvinfo : EIATTR_MERCURY_ISA_VERSION
	.align		4
        /*00d0*/ 	.byte	0x03, 0x5f
        /*00d2*/ 	.short	0x0101


	//----- nvinfo : EIATTR_VRC_CTA_INIT_COUNT
	.align		4
        /*00d4*/ 	.byte	0x02, 0x4a
	.zero		1
	.zero		1


	//----- nvinfo : EIATTR_EXIT_INSTR_OFFSETS
	.align		4
        /*00d8*/ 	.byte	0x04, 0x1c
        /*00da*/ 	.short	(.L_1161 - .L_1160)


	//   ....[0]....
.L_1160:
        /*00dc*/ 	.word	0x00000010


	//----- nvinfo : EIATTR_MAX_THREADS
	.align		4
.L_1161:
        /*00e0*/ 	.byte	0x04, 0x05
        /*00e2*/ 	.short	(.L_1163 - .L_1162)
.L_1162:
        /*00e4*/ 	.word	0x000001e0
        /*00e8*/ 	.word	0x00000001
        /*00ec*/ 	.word	0x00000001


	//----- nvinfo : EIATTR_CBANK_PARAM_SIZE
	.align		4
.L_1163:
        /*00f0*/ 	.byte	0x03, 0x19
        /*00f2*/ 	.short	0x0060


	//----- nvinfo : EIATTR_PARAM_CBANK
	.align		4
        /*00f4*/ 	.byte	0x04, 0x0a
        /*00f6*/ 	.short	(.L_1165 - .L_1164)
	.align		4
.L_1164:
        /*00f8*/ 	.word	index@(.nv.constant0._ZN13group_norm_v218gn_bwd_cuda_kernelI6__halfLi480ELi3ELi32ELi30ELi4096ELb0ELb1ELi256ELi960ELi960ELi4ELb1ELi21ELb1ELb0ELNS_15WgradSyncMethodE3ENS_16CompileConditionILi1000EEEEEvPT_S6_S6_PKS5_S8_S8_S8_PKfflPfPj)
        /*00fc*/ 	.short	0x0380
        /*00fe*/ 	.short	0x0060


	//----- nvinfo : EIATTR_SW_WAR
	.align		4
.L_1165:
        /*0100*/ 	.byte	0x04, 0x36
        /*0102*/ 	.short	(.L_1167 - .L_1166)
.L_1166:
        /*0104*/ 	.word	0x00000008
.L_1167:


//--------------------- .nv.info._ZN13group_norm_v218gn_bwd_cuda_kernelI6__halfLi480ELi2ELi32ELi30ELi4096ELb0ELb1ELi16ELi960ELi960ELi4ELb1ELi1ELb0ELb0ELNS_15WgradSyncMethodE3ENS_16CompileConditionILi1000EEEEEvPT_S6_S6_PKS5_S8_S8_S8_PKfflPfPj --------------------------
	.section	.nv.info._ZN13group_norm_v218gn_bwd_cuda_kernelI6__halfLi480ELi2ELi32ELi30ELi4096ELb0ELb1ELi16ELi960ELi960ELi4ELb1ELi1ELb0ELb0ELNS_15WgradSyncMethodE3ENS_16CompileConditionILi1000EEEEEvPT_S6_S6_PKS5_S8_S8_S8_PKfflPfPj,"",@"SHT_CUDA_INFO"
	.sectionflags	@""
	.align	4


	//----- nvinfo : EIATTR_CUDA_API_VERSION
	.align		4
        /*0000*/ 	.byte	0x04, 0x37
        /*0002*/ 	.short	(.L_1169 - .L_1168)
.L_1168:
        /*0004*/ 	.word	0x00000082


	//----- nvinfo : EIATTR_KPARAM_INFO
	.align		4
.L_1169:
        /*0008*/ 	.byte	0x04, 0x17
        /*000a*/ 	.short	(.L_1171 - .L_1170)
.L_1170:
        /*000c*/ 	.word	0x00000000
        /*0010*/ 	.short	0x000b
        /*0012*/ 	.short	0x0058
        /*0014*/ 	.byte	0x00, 0xf5, 0x21, 0x00


	//----- nvinfo : EIATTR_KPARAM_INFO
	.align		4
.L_1171:
        /*0018*/ 	.byte	0x04, 0x17
        /*001a*/ 	.short	(.L_1173 - .L_1172)
.L_1172:
        /*001c*/ 	.word	0x00000000
        /*0020*/ 	.short	0x000a
        /*0022*/ 	.short	0x0050
        /*0024*/ 	.byte	0x00, 0xf5, 0x21, 0x00


	//----- nvinfo : EIATTR_KPARAM_INFO
	.align		4
.L_1173:
        /*0028*/ 	.byte	0x04, 0x17
        /*002a*/ 	.short	(.L_1175 - .L_1174)
.L_1174:
        /*002c*/ 	.word	0x00000000
        /*0030*/ 	.short	0x0009
        /*0032*/ 	.short	0x0048
        /*0034*/ 	.byte	0x00, 0xf0, 0x21, 0x00


	//----- nvinfo : EIATTR_KPARAM_INFO
	.align		4
.L_1175:
        /*0038*/ 	.byte	0x04, 0x17
        /*003a*/ 	.short	(.L_1177 - .L_1176)
.L_1176:
        /*003c*/ 	.word	0x00000000
        /*0040*/ 	.short	0x0008
        /*0042*/ 	.short	0x0040
        /*0044*/ 	.byte	0x00, 0xf0, 0x11, 0x00


	//----- nvinfo : EIATTR_KPARAM_INFO
	.align		4
.L_1177:
        /*0048*/ 	.byte	0x04, 0x17
        /*004a*/ 	.short	(.L_1179 - .L_1178)
.L_1178:
        /*004c*/ 	.word	0x00000000
        /*0050*/ 	.short	0x0007
        /*0052*/ 	.short	0x0038
        /*0054*/ 	.byte	0x00, 0xf5, 0x21, 0x00


	//----- nvinfo : EIATTR_KPARAM_INFO
	.align		4
.L_1179:
        /*0058*/ 	.byte	0x04, 0x17
        /*005a*/ 	.short	(.L_1181 - .L_1180)
.L_1180:
        /*005c*/ 	.word	0x00000000
        /*0060*/ 	.short	0x0006
        /*0062*/ 	.short	0x0030
        /*0064*/ 	.byte	0x00, 0xf5, 0x21, 0x00


	//----- nvinfo : EIATTR_KPARAM_INFO
	.align		4
.L_1181:
        /*0068*/ 	.byte	0x04, 0x17
        /*006a*/ 	.short	(.L_1183 - .L_1182)
.L_1182:
        /*006c*/ 	.word	0x00000000
        /*0070*/ 	.short	0x0005
        /*0072*/ 	.short	0x0028
        /*0074*/ 	.byte	0x00, 0xf5, 0x21, 0x00


	//----- nvinfo : EIATTR_KPARAM_INFO
	.align		4
.L_1183:
        /*0078*/ 	.byte	0x04, 0x17
        /*007a*/ 	.short	(.L_1185 - .L_1184)
.L_1184:
        /*007c*/ 	.word	0x00000000
        /*0080*/ 	.short	0x0004
        /*0082*/ 	.short	0x0020
        /*0084*/ 	.byte	0x00, 0xf5, 0x21, 0x00


	//----- nvinfo : EIATTR_KPARAM_INFO
	.align		4
.L_1185:
        /*0088*/ 	.byte	0x04, 0x17
        /*008a*/ 	.short	(.L_1187 - .L_1186)
.L_1186:
        /*008c*/ 	.word	0x00000000
        /*0090*/ 	.short	0x0003
        /*0092*/ 	.short	0x0018
        /*0094*/ 	.byte	0x00, 0xf5, 0x21, 0x00


	//----- nvinfo : EIATTR_KPARAM_INFO
	.align		4
.L_1187:
        /*0098*/ 	.byte	0x04, 0x17
        /*009a*/ 	.short	(.L_1189 - .L_1188)
.L_1188:
        /*009c*/ 	.word	0x00000000
        /*00a0*/ 	.short	0x0002
        /*00a2*/ 	.short	0x0010
        /*00a4*/ 	.byte	0x00, 0xf5, 0x21, 0x00


	//----- nvinfo : EIATTR_KPARAM_INFO
	.align		4
.L_1189:
        /*00a8*/ 	.byte	0x04, 0x17
        /*00aa*/ 	.short	(.L_1191 - .L_1190)
.L_1190:
        /*00ac*/ 	.word	0x00000000
        /*00b0*/ 	.short	0x0001
        /*00b2*/ 	.short	0x0008
        /*00b4*/ 	.byte	0x00, 0xf5, 0x21, 0x00


	//----- nvinfo : EIATTR_KPARAM_INFO
	.align		4
.L_1191:
        /*00b8*/ 	.byte	0x04, 0x17
        /*00ba*/ 	.short	(.L_1193 - .L_1192)
.L_1192:
        /*00bc*/ 	.word	0x00000000
        /*00c0*/ 	.short	0x0000
        /*00c2*/ 	.short	0x0000
        /*00c4*/ 	.byte	0x00, 0xf5, 0x21, 0x00


	//----- nvinfo : EIATTR_SPARSE_MMA_MASK
	.align		4
.L_1193:
        /*00c8*/ 	.byte	0x03, 0x50
        /*00ca*/ 	.short	0x0000


	//----- nvinfo : EIATTR_MAXREG_COUNT
	.align		4
        /*00cc*/ 	.byte	0x03, 0x1b
        /*00ce*/ 	.short	0x0040


	//----- nvinfo : EIATTR_MERCURY_ISA_VERSION
	.align		4
        /*00d0*/ 	.byte	0x03, 0x5f
        /*00d2*/ 	.short	0x0101


	//----- nvinfo : EIATTR_VRC_CTA_INIT_COUNT
	.align		4
        /*00d4*/ 	.byte	0x02, 0x4a
	.zero		1
	.zero		1


	//----- nvinfo : EIATTR_EXIT_INSTR_OFFSETS
	.align		4
        /*00d8*/ 	.byte	0x04, 0x1c
        /*00da*/ 	.short	(.L_1195 - .L_1194)


	//   ....[0]....
.L_1194:
        /*00dc*/ 	.word	0x00000010


	//----- nvinfo : EIATTR_MAX_THREADS
	.align		4
.L_1195:
        /*00e0*/ 	.byte	0x04, 0x05
        /*00e2*/ 	.short	(.L_1197 - .L_1196)
.L_1196:
        /*00e4*/ 	.word	0x000001e0
        /*00e8*/ 	.word	0x00000001
        /*00ec*/ 	.word	0x00000001


	//----- nvinfo : EIATTR_CBANK_PARAM_SIZE
	.align		4
.L_1197:
        /*00f0*/ 	.byte	0x03, 0x19
        /*00f2*/ 	.short	0x0060


	//----- nvinfo : EIATTR_PARAM_CBANK
	.align		4
        /*00f4*/ 	.byte	0x04, 0x0a
        /*00f6*/ 	.short	(.L_1199 - .L_1198)
	.align		4
.L_1198:
        /*00f8*/ 	.word	index@(.nv.constant0._ZN13group_norm_v218gn_bwd_cuda_kernelI6__halfLi480ELi2ELi32ELi30ELi4096ELb0ELb1ELi16ELi960ELi960ELi4ELb1ELi1ELb0ELb0ELNS_15WgradSyncMethodE3ENS_16CompileConditionILi1000EEEEEvPT_S6_S6_PKS5_S8_S8_S8_PKfflPfPj)
        /*00fc*/ 	.short	0x0380
        /*00fe*/ 	.short	0x0060


	//----- nvinfo : EIATTR_SW_WAR
	.align		4
.L_1199:
        /*0100*/ 	.byte	0x04, 0x36
        /*0102*/ 	.short	(.L_1201 - .L_1200)
.L_1200:
        /*0104*/ 	.word	0x00000008
.L_1201:


//--------------------- .nv.info._ZN13group_norm_v218gn_bwd_cuda_kernelI6__halfLi480ELi3ELi16ELi60ELi4096ELb1ELb1ELi16ELi960ELi960ELi4ELb1ELi1ELb1ELb0ELNS_15WgradSyncMethodE3ENS_16CompileConditionILi1000EEEEEvPT_S6_S6_PKS5_S8_S8_S8_PKfflPfPj --------------------------
	.section	.nv.info._ZN13group_norm_v218gn_bwd_cuda_kernelI6__halfLi480ELi3ELi16ELi60ELi4096ELb1ELb1ELi16ELi960ELi960ELi4ELb1ELi1ELb1ELb0ELNS_15WgradSyncMethodE3ENS_16CompileConditionILi1000EEEEEvPT_S6_S6_PKS5_S8_S8_S8_PKfflPfPj,"",@"SHT_CUDA_INFO"
	.sectionflags	@""
	.align	4


	//----- nvinfo : EIATTR_CUDA_API_VERSION
	.align		4
        /*0000*/ 	.byte	0x04, 0x37
        /*0002*/ 	.short	(.L_1203 - .L_1202)
.L_1202:
        /*0004*/ 	.word	0x00000082


	//----- nvinfo : EIATTR_KPARAM_INFO
	.align		4
.L_1203:
        /*0008*/ 	.byte	0x04, 0x17
        /*000a*/ 	.short	(.L_1205 - .L_1204)
.L_1204:
        /*000c*/ 	.word	0x00000000
        /*0010*/ 	.short	0x000b
        /*0012*/ 	.short	0x0058
        /*0014*/ 	.byte	0x00, 0xf5, 0x21, 0x00


	//----- nvinfo : EIATTR_KPARAM_INFO
	.align		4
.L_1205:
        /*0018*/ 	.byte	0x04, 0x17
        /*001a*/ 	.short	(.L_1207 - .L_1206)
.L_1206:
        /*001c*/ 	.word	0x00000000
        /*0020*/ 	.short	0x000a
        /*0022*/ 	.short	0x0050
        /*0024*/ 	.byte	0x00, 0xf5, 0x21, 0x00


	//----- nvinfo : EIATTR_KPARAM_INFO
	.align		4
.L_1207:
        /*0028*/ 	.byte	0x04, 0x17
        /*002a*/ 	.short	(.L_1209 - .L_1208)
.L_1208:
        /*002c*/ 	.word	0x00000000
        /*0030*/ 	.short	0x0009
        /*0032*/ 	.short	0x0048
        /*0034*/ 	.byte	0x00, 0xf0, 0x21, 0x00


	//----- nvinfo : EIATTR_KPARAM_INFO
	.align		4
.L_1209:
        /*0038*/ 	.byte	0x04, 0x17
        /*003a*/ 	.short	(.L_1211 - .L_1210)
.L_1210:
        /*003c*/ 	.word	0x00000000
        /*0040*/ 	.short	0x0008
        /*0042*/ 	.short	0x0040
        /*0044*/ 	.byte	0x00, 0xf0, 0x11, 0x00


	//----- nvinfo : EIATTR_KPARAM_INFO
	.align		4
.L_1211:
        /*0048*/ 	.byte	0x04, 0x17
        /*004a*/ 	.short	(.L_1213 - .L_1212)
.L_1212:
        /*004c*/ 	.word	0x00000000
        /*0050*/ 	.short	0x0007
        /*0052*/ 	.short	0x0038
        /*0054*/ 	.byte	0x00, 0xf5, 0x21, 0x00


	//----- nvinfo : EIATTR_KPARAM_INFO
	.align		4
.L_1213:
        /*0058*/ 	.byte	0x04, 0x17
        /*005a*/ 	.short	(.L_1215 - .L_1214)
.L_1214:
        /*005c*/ 	.word	0x00000000
        /*0060*/ 	.short	0x0006
        /*0062*/ 	.short	0x0030
        /*0064*/ 	.byte	0x00, 0xf5, 0x21, 0x00


	//----- nvinfo : EIATTR_KPARAM_INFO
	.align		4
.L_1215:
        /*0068*/ 	.byte	0x04, 0x17
        /*006a*/ 	.short	(.L_1217 - .L_1216)
.L_1216:
        /*006c*/ 	.word	0x00000000
        /*0070*/ 	.short	0x0005
        /*0072*/ 	.short	0x0028
        /*0074*/ 	.byte	0x00, 0xf5, 0x21, 0x00


	//----- nvinfo : EIATTR_KPARAM_INFO
	.align		4
.L_1217:
        /*0078*/ 	.byte	0x04, 0x17
        /*007a*/ 	.short	(.L_1219 - .L_1218)
.L_1218:
        /*007c*/ 	.word	0x00000000
        /*0080*/ 	.short	0x0004
        /*0082*/ 	.short	0x0020
        /*0084*/ 	.byte	0x00, 0xf5, 0x21, 0x00


	//----- nvinfo : EIATTR_KPARAM_INFO
	.align		4
.L_1219:
        /*0088*/ 	.byte	0x04, 0x17
        /*008a*/ 	.short	(.L_1221 - .L_1220)
.L_1220:
        /*008c*/ 	.word	0x00000000
        /*0090*/ 	.short	0x0003
        /*0092*/ 	.short	0x0018
        /*0094*/ 	.byte	0x00, 0xf5, 0x21, 0x00


	//----- nvinfo : EIATTR_KPARAM_INFO
	.align		4
.L_1221:
        /*0098*/ 	.byte	0x04, 0x17
        /*009a*/ 	.short	(.L_1223 - .L_1222)
.L_1222:
        /*009c*/ 	.word	0x00000000
        /*00a0*/ 	.short	0x0002
        /*00a2*/ 	.short	0x0010
        /*00a4*/ 	.byte	0x00, 0xf5, 0x21, 0x00


	//----- nvinfo : EIATTR_KPARAM_INFO
	.align		4
.L_1223:
        /*00a8*/ 	.byte	0x04, 0x17
        /*00aa*/ 	.short	(.L_1225 - .L_1224)
.L_1224:
        /*00ac*/ 	.word	0x00000000
        /*00b0*/ 	.short	0x0001
        /*00b2*/ 	.short	0x0008
        /*00b4*/ 	.byte	0x00, 0xf5, 0x21, 0x00


	//----- nvinfo : EIATTR_KPARAM_INFO
	.align		4
.L_1225:
        /*00b8*/ 	.byte	0x04, 0x17
        /*00ba*/ 	.short	(.L_1227 - .L_1226)
.L_1226:
        /*00bc*/ 	.word	0x00000000
        /*00c0*/ 	.short	0x0000
        /*00c2*/ 	.short	0x0000
        /*00c4*/ 	.byte	0x00, 0xf5, 0x21, 0x00


	//----- nvinfo : EIATTR_SPARSE_MMA_MASK
	.align		4
.L_1227:
        /*00c8*/ 	.byte	0x03, 0x50
        /*00ca*/ 	.short	0x0000


	//----- nvinfo : EIATTR_MAXREG_COUNT
	.align		4
        /*00cc*/ 	.byte	0x03, 0x1b
        /*00ce*/ 	.short	0x0028


	//----- nvinfo : EIATTR_MERCURY_ISA_VERSION
	.align		4
        /*00d0*/ 	.byte	0x03, 0x5f
        /*00d2*/ 	.short	0x0101


	//----- nvinfo : EIATTR_VRC_CTA_INIT_COUNT
	.align		4
        /*00d4*/ 	.byte	0x02, 0x4a
	.zero		1
	.zero		1


	//----- nvinfo : EIATTR_EXIT_INSTR_OFFSETS
	.align		4
        /*00d8*/ 	.byte	0x04, 0x1c
        /*00da*/ 	.short	(.L_1229 - .L_1228)


	//   ....[0]....
.L_1228:
        /*00dc*/ 	.word	0x00000010


	//----- nvinfo : EIATTR_MAX_THREADS
	.align		4
.L_1229:
        /*00e0*/ 	.byte	0x04, 0x05
        /*00e2*/ 	.short	(.L_1231 - .L_1230)
.L_1230:
        /*00e4*/ 	.word	0x000001e0
        /*00e8*/ 	.word	0x00000001
        /*00ec*/ 	.word	0x00000001


	//----- nvinfo : EIATTR_CBANK_PARAM_SIZE
	.align		4
.L_1231:
        /*00f0*/ 	.byte	0x03, 0x19
        /*00f2*/ 	.short	0x0060


	//----- nvinfo : EIATTR_PARAM_CBANK
	.align		4
        /*00f4*/ 	.byte	0x04, 0x0a
        /*00f6*/ 	.short	(.L_1233 - .L_1232)
	.align		4
.L_1232:
        /*00f8*/ 	.word	index@(.nv.constant0._ZN13group_norm_v218gn_bwd_cuda_kernelI6__halfLi480ELi3ELi16ELi60ELi4096ELb1ELb1ELi16ELi960ELi960ELi4ELb1ELi1ELb1ELb0ELNS_15WgradSyncMethodE3ENS_16CompileConditionILi1000EEEEEvPT_S6_S6_PKS5_S8_S8_S8_PKfflPfPj)
        /*00fc*/ 	.short	0x0380
        /*00fe*/ 	.short	0x0060


	//----- nvinfo : EIATTR_SW_WAR
	.align		4
.L_1233:
        /*0100*/ 	.byte	0x04, 0x36
        /*0102*/ 	.short	(.L_1235 - .L_1234)
.L_1234:
        /*0104*/ 	.word	0x00000008
.L_1235:


//--------------------- .nv.info._ZN13group_norm_v218gn_bwd_cuda_kernelI6__halfLi480ELi1ELi16ELi60ELi4096ELb1ELb1ELi32ELi960ELi960ELi4ELb1ELi1ELb0ELb0ELNS_15WgradSyncMethodE3ENS_16CompileConditionILi1000EEEEEvPT_S6_S6_PKS5_S8_S8_S8_PKfflPfPj --------------------------
	.section	.nv.info._ZN13group_norm_v218gn_bwd_cuda_kernelI6__halfLi480ELi1ELi16ELi60ELi4096ELb1ELb1ELi32ELi960ELi960ELi4ELb1ELi1ELb0ELb0ELNS_15WgradSyncMethodE3ENS_16CompileConditionILi1000EEEEEvPT_S6_S6_PKS5_S8_S8_S8_PKfflPfPj,"",@"SHT_CUDA_INFO"
	.sectionflags	@""
	.align	4


	//----- nvinfo : EIATTR_CUDA_API_VERSION
	.align		4
        /*0000*/ 	.byte	0x04, 0x37
        /*0002*/ 	.short	(.L_1237 - .L_1236)
.L_1236:
        /*0004*/ 	.word	0x00000082


	//----- nvinfo : EIATTR_KPARAM_INFO
	.align		4
.L_1237:
        /*0008*/ 	.byte	0x04, 0x17
        /*000a*/ 	.short	(.L_1239 - .L_1238)
.L_1238:
        /*000c*/ 	.word	0x00000000
        /*0010*/ 	.short	0x000b
        /*0012*/ 	.short	0x0058
        /*0014*/ 	.byte	0x00, 0xf5, 0x21, 0x00


	//----- nvinfo : EIATTR_KPARAM_INFO
	.align		4
.L_1239:
        /*0018*/ 	.byte	0x04, 0x17
        /*001a*/ 	.short	(.L_1241 - .L_1240)
.L_1240:
        /*001c*/ 	.word	0x00000000
        /*0020*/ 	.short	0x000a
        /*0022*/ 	.short	0x0050
        /*0024*/ 	.byte	0x00, 0xf5, 0x21, 0x00


	//----- nvinfo : EIATTR_KPARAM_INFO
	.align		4
.L_1241:
        /*0028*/ 	.byte	0x04, 0x17
        /*002a*/ 	.short	(.L_1243 - .L_1242)
.L_1242:
        /*002c*/ 	.word	0x00000000
        /*0030*/ 	.short	0x0009
        /*0032*/ 	.short	0x0048
        /*0034*/ 	.byte	0x00, 0xf0, 0x21, 0x00


	//----- nvinfo : EIATTR_KPARAM_INFO
	.align		4
.L_1243:
        /*0038*/ 	.byte	0x04, 0x17
        /*003a*/ 	.short	(.L_1245 - .L_1244)
.L_1244:
        /*003c*/ 	.word	0x00000000
        /*0040*/ 	.short	0x0008
        /*0042*/ 	.short	0x0040
        /*0044*/ 	.byte	0x00, 0xf0, 0x11, 0x00


	//----- nvinfo : EIATTR_KPARAM_INFO
	.align		4
.L_1245:
        /*0048*/ 	.byte	0x04, 0x17
        /*004a*/ 	.short	(.L_1247 - .L_1246)
.L_1246:
        /*004c*/ 	.word	0x00000000
        /*0050*/ 	.short	0x0007
        /*0052*/ 	.short	0x0038
        /*0054*/ 	.byte	0x00, 0xf5, 0x21, 0x00


	//----- nvinfo : EIATTR_KPARAM_INFO
	.align		4
.L_1247:
        /*0058*/ 	.byte	0x04, 0x17
        /*005a*/ 	.short	(.L_1249 - .L_1248)
.L_1248:
        /*005c*/ 	.word	0x00000000
        /*0060*/ 	.short	0x0006
        /*0062*/ 	.short	0x0030
        /*0064*/ 	.byte	0x00, 0xf5, 0x21, 0x00


	//----- nvinfo : EIATTR_KPARAM_INFO
	.align		4
.L_1249:
        /*0068*/ 	.byte	0x04, 0x17
        /*006a*/ 	.short	(.L_1251 - .L_1250)
.L_1250:
        /*006c*/ 	.word	0x00000000
        /*0070*/ 	.short	0x0005
        /*0072*/ 	.short	0x0028
        /*0074*/ 	.byte	0x00, 0xf5, 0x21, 0x00


	//----- nvinfo : EIATTR_KPARAM_INFO
	.align		4
.L_1251:
        /*0078*/ 	.byte	0x04, 0x17
        /*007a*/ 	.short	(.L_1253 - .L_1252)
.L_1252:
        /*007c*/ 	.word	0x00000000
        /*0080*/ 	.short	0x0004
        /*0082*/ 	.short	0x0020
        /*0084*/ 	.byte	0x00, 0xf5, 0x21, 0x00


	//----- nvinfo : EIATTR_KPARAM_INFO
	.align		4
.L_1253:
        /*0088*/ 	.byte	0x04, 0x17
        /*008a*/ 	.short	(.L_1255 - .L_1254)
.L_1254:
        /*008c*/ 	.word	0x00000000
        /*0090*/ 	.short	0x0003
        /*0092*/ 	.short	0x0018
        /*0094*/ 	.byte	0x00, 0xf5, 0x21, 0x00


	//----- nvinfo : EIATTR_KPARAM_INFO
	.align		4
.L_1255:
        /*0098*/ 	.byte	0x04, 0x17
        /*009a*/ 	.short	(.L_1257 - .L_1256)
.L_1256:
        /*009c*/ 	.word	0x00000000
        /*00a0*/ 	.short	0x0002
        /*00a2*/ 	.short	0x0010
        /*00a4*/ 	.byte	0x00, 0xf5, 0x21, 0x00


	//----- nvinfo : EIATTR_KPARAM_INFO
	.align		4
.L_1257:
        /*00a8*/ 	.byte	0x04, 0x17
        /*00aa*/ 	.short	(.L_1259 - .L_1258)
.L_1258:
        /*00ac*/ 	.word	0x00000000
        /*00b0*/ 	.short	0x0001
        /*00b2*/ 	.short	0x0008
        /*00b4*/ 	.byte	0x00, 0xf5, 0x21, 0x00


	//----- nvinfo : EIATTR_KPARAM_INFO
	.align		4
.L_1259:
        /*00b8*/ 	.byte	0x04, 0x17
        /*00ba*/ 	.short	(.L_1261 - .L_1260)
.L_1260:
        /*00bc*/ 	.word	0x00000000
        /*00c0*/ 	.short	0x0000
        /*00c2*/ 	.short	0x0000
        /*00c4*/ 	.byte	0x00, 0xf5, 0x21, 0x00


	//----- nvinfo : EIATTR_SPARSE_MMA_MASK
	.align		4
.L_1261:
        /*00c8*/ 	.byte	0x03, 0x50
        /*00ca*/ 	.short	0x0000


	//----- nvinfo : EIATTR_MAXREG_COUNT
	.align		4
        /*00cc*/ 	.byte	0x03, 0x1b
        /*00ce*/ 	.short	0x0080


	//----- nvinfo : EIATTR_MERCURY_ISA_VERSION
	.align		4
        /*00d0*/ 	.byte	0x03, 0x5f
        /*00d2*/ 	.short	0x0101


	//----- nvinfo : EIATTR_VRC_CTA_INIT_COUNT
	.align		4
        /*00d4*/ 	.byte	0x02, 0x4a
	.zero		1
	.zero		1


	//----- nvinfo : EIATTR_EXIT_INSTR_OFFSETS
	.align		4
        /*00d8*/ 	.byte	0x04, 0x1c
        /*00da*/ 	.short	(.L_1263 - .L_1262)


	//   ....[0]....
.L_1262:
        /*00dc*/ 	.word	0x00000010


	//----- nvinfo : EIATTR_MAX_THREADS
	.align		4
.L_1263:
        /*00e0*/ 	.byte	0x04, 0x05
        /*00e2*/ 	.short	(.L_1265 - .L_1264)
.L_1264:
        /*00e4*/ 	.word	0x000001e0
        /*00e8*/ 	.word	0x00000001
        /*00ec*/ 	.word	0x00000001


	//----- nvinfo : EIATTR_CBANK_PARAM_SIZE
	.align		4
.L_1265:
        /*00f0*/ 	.byte	0x03, 0x19
        /*00f2*/ 	.short	0x0060


	//----- nvinfo : EIATTR_PARAM_CBANK
	.align		4
        /*00f4*/ 	.byte	0x04, 0x0a
        /*00f6*/ 	.short	(.L_1267 - .L_1266)
	.align		4
.L_1266:
        /*00f8*/ 	.word	index@(.nv.constant0._ZN13group_norm_v218gn_bwd_cuda_kernelI6__halfLi480ELi1ELi16ELi60ELi4096ELb1ELb1ELi32ELi960ELi960ELi4ELb1ELi1ELb0ELb0ELNS_15WgradSyncMethodE3ENS_16CompileConditionILi1000EEEEEvPT_S6_S6_PKS5_S8_S8_S8_PKfflPfPj)
        /*00fc*/ 	.short	0x0380
        /*00fe*/ 	.short	0x0060


	//----- nvinfo : EIATTR_SW_WAR
	.align		4
.L_1267:
        /*0100*/ 	.byte	0x04, 0x36
        /*0102*/ 	.short	(.L_1269 - .L_1268)
.L_1268:
        /*0104*/ 	.word	0x00000008
.L_1269:


//--------------------- .nv.info._ZN13group_norm_v218gn_bwd_cuda_kernelI6__halfLi480ELi3ELi16ELi60ELi4096ELb1ELb1ELi32ELi960ELi960ELi4ELb1ELi2ELb1ELb0ELNS_15WgradSyncMethodE3ENS_16CompileConditionILi1000EEEEEvPT_S6_S6_PKS5_S8_S8_S8_PKfflPfPj --------------------------
	.section	.nv.info._ZN13group_norm_v218gn_bwd_cuda_kernelI6__halfLi480ELi3ELi16ELi60ELi4096ELb1ELb1ELi32ELi960ELi960ELi4ELb1ELi2ELb1ELb0ELNS_15WgradSyncMethodE3ENS_16CompileConditionILi1000EEEEEvPT_S6_S6_PKS5_S8_S8_S8_PKfflPfPj,"",@"SHT_CUDA_INFO"
	.sectionflags	@""
	.align	4


	//----- nvinfo : EIATTR_CUDA_API_VERSION
	.align		4
        /*0000*/ 	.byte	0x04, 0x37
        /*0002*/ 	.short	(.L_1271 - .L_1270)
.L_1270:
        /*0004*/ 	.word	0x00000082


	//----- nvinfo : EIATTR_KPARAM_INFO
	.align		4
.L_1271:
        /*0008*/ 	.byte	0x04, 0x17
        /*000a*/ 	.short	(.L_1273 - .L_1272)
.L_1272:
        /*000c*/ 	.word	0x00000000
        /*0010*/ 	.short	0x000b
        /*0012*/ 	.short	0x0058
        /*0014*/ 	.byte	0x00, 0xf5, 0x21, 0x00


	//----- nvinfo : EIATTR_KPARAM_INFO
	.align		4
.L_1273:
        /*0018*/ 	.byte	0x04, 0x17
        /*001a*/ 	.short	(.L_1275 - .L_1274)
.L_1274:
        /*001c*/ 	.word	0x00000000
        /*0020*/ 	.short	0x000a
        /*0022*/ 	.short	0x0050
        /*0024*/ 	.byte	0x00, 0xf5, 0x21, 0x00


	//----- nvinfo : EIATTR_KPARAM_INFO
	.align		4
.L_1275:
        /*0028*/ 	.byte	0x04, 0x17
        /*002a*/ 	.short	(.L_1277 - .L_1276)
.L_1276:
        /*002c*/ 	.word	0x00000000
        /*0030*/ 	.short	0x0009
        /*0032*/ 	.short	0x0048
        /*0034*/ 	.byte	0x00, 0xf0, 0x21, 0x00


	//----- nvinfo : EIATTR_KPARAM_INFO
	.align		4
.L_1277:
        /*0038*/ 	.byte	0x04, 0x17
        /*003a*/ 	.short	(.L_1279 - .L_1278)
.L_1278:
        /*003c*/ 	.word	0x00000000
        /*0040*/ 	.short	0x0008
        /*0042*/ 	.short	0x0040
        /*0044*/ 	.byte	0x00, 0xf0, 0x11, 0x00


	//----- nvinfo : EIATTR_KPARAM_INFO
	.align		4
.L_1279:
        /*0048*/ 	.byte	0x04, 0x17
        /*004a*/ 	.short	(.L_1281 - .L_1280)
.L_1280:
        /*004c*/ 	.word	0x00000000
        /*0050*/ 	.short	0x0007
        /*0052*/ 	.short	0x0038
        /*0054*/ 	.byte	0x00, 0xf5, 0x21, 0x00


	//----- nvinfo : EIATTR_KPARAM_INFO
	.align		4
.L_1281:
        /*0058*/ 	.byte	0x04, 0x17
        /*005a*/ 	.short	(.L_1283 - .L_1282)
.L_1282:
        /*005c*/ 	.word	0x00000000
        /*0060*/ 	.short	0x0006
        /*0062*/ 	.short	0x0030
        /*0064*/ 	.byte	0x00, 0xf5, 0x21, 0x00


	//----- nvinfo : EIATTR_KPARAM_INFO
	.align		4
.L_1283:
        /*0068*/ 	.byte	0x04, 0x17
        /*006a*/ 	.short	(.L_1285 - .L_1284)
.L_1284:
        /*006c*/ 	.word	0x00000000
        /*0070*/ 	.short	0x0005
        /*0072*/ 	.short	0x0028
        /*0074*/ 	.byte	0x00, 0xf5, 0x21, 0x00


	//----- nvinfo : EIATTR_KPARAM_INFO
	.align		4
.L_1285:
        /*0078*/ 	.byte	0x04, 0x17
        /*007a*/ 	.short	(.L_1287 - .L_1286)
.L_1286:
        /*007c*/ 	.word	0x00000000
        /*0080*/ 	.short	0x0004
        /*0082*/ 	.short	0x0020
        /*0084*/ 	.byte	0x00, 0xf5, 0x21, 0x00


	//----- nvinfo : EIATTR_KPARAM_INFO
	.align		4
.L_1287:
        /*0088*/ 	.byte	0x04, 0x17
        /*008a*/ 	.short	(.L_1289 - .L_1288)
.L_1288:
        /*008c*/ 	.word	0x00000000
        /*0090*/ 	.short	0x0003
        /*0092*/ 	.short	0x0018
        /*0094*/ 	.byte	0x00, 0xf5, 0x21, 0x00


	//----- nvinfo : EIATTR_KPARAM_INFO
	.align		4
.L_1289:
        /*0098*/ 	.byte	0x04, 0x17
        /*009a*/ 	.short	(.L_1291 - .L_1290)
.L_1290:
        /*009c*/ 	.word	0x00000000
        /*00a0*/ 	.short	0x0002
        /*00a2*/ 	.short	0x0010
        /*00a4*/ 	.byte	0x00, 0xf5, 0x21, 0x00


	//----- nvinfo : EIATTR_KPARAM_INFO
	.align		4
.L_1291:
        /*00a8*/ 	.byte	0x04, 0x17
        /*00aa*/ 	.short	(.L_1293 - .L_1292)
.L_1292:
        /*00ac*/ 	.word	0x00000000
        /*00b0*/ 	.short	0x0001
        /*00b2*/ 	.short	0x0008
        /*00b4*/ 	.byte	0x00, 0xf5, 0x21, 0x00


	//----- nvinfo : EIATTR_KPARAM_INFO
	.align		4
.L_1293:
        /*00b8*/ 	.byte	0x04, 0x17
        /*00ba*/ 	.short	(.L_1295 - .L_1294)
.L_1294:
        /*00bc*/ 	.word	0x00000000
        /*00c0*/ 	.short	0x0000
        /*00c2*/ 	.short	0x0000
        /*00c4*/ 	.byte	0x00, 0xf5, 0x21, 0x00


	//----- nvinfo : EIATTR_SPARSE_MMA_MASK
	.align		4
.L_1295:
        /*00c8*/ 	.byte	0x03, 0x50
        /*00ca*/ 	.short	0x0000


	//----- nvinfo : EIATTR_MAXREG_COUNT
	.align		4
        /*00cc*/ 	.byte	0x03, 0x1b
        /*00ce*/ 	.short	0x0028


	//----- nvinfo : EIATTR_MERCURY_ISA_VERSION
	.align		4
        /*00d0*/ 	.byte	0x03, 0x5f
        /*00d2*/ 	.short	0x0101


	//----- nvinfo : EIATTR_VRC_CTA_INIT_COUNT
	.align		4
        /*00d4*/ 	.byte	0x02, 0x4a
	.zero		1
	.zero		1


	//----- nvinfo : EIATTR_EXIT_INSTR_OFFSETS
	.align		4
        /*00d8*/ 	.byte	0x04, 0x1c
        /*00da*/ 	.short	(.L_1297 - .L_1296)


	//   ....[0]....
.L_1296:
        /*00dc*/ 	.word	0x00000010


	//----- nvinfo : EIATTR_MAX_THREADS
	.align		4
.L_1297:
        /*00e0*/ 	.byte	0x04, 0x05
        /*00e2*/ 	.short	(.L_1299 - .L_1298)
.L_1298:
        /*00e4*/ 	.word	0x000001e0
        /*00e8*/ 	.word	0x00000001
        /*00ec*/ 	.word	0x00000001


	//----- nvinfo : EIATTR_CBANK_PARAM_SIZE
	.align		4
.L_1299:
        /*00f0*/ 	.byte	0x03, 0x19
        /*00f2*/ 	.short	0x0060


	//----- nvinfo : EIATTR_PARAM_CBANK
	.align		4
        /*00f4*/ 	.byte	0x04, 0x0a
        /*00f6*/ 	.short	(.L_1301 - .L_1300)
	.align		4
.L_1300:
        /*00f8*/ 	.word	index@(.nv.constant0._ZN13group_norm_v218gn_bwd_cuda_kernelI6__halfLi480ELi3ELi16ELi60ELi4096ELb1ELb1ELi32ELi960ELi960ELi4ELb1ELi2ELb1ELb0ELNS_15WgradSyncMethodE3ENS_16CompileConditionILi1000EEEEEvPT_S6_S6_PKS5_S8_S8_S8_PKfflPfPj)
        /*00fc*/ 	.short	0x0380
        /*00fe*/ 	.short	0x0060


	//----- nvinfo : EIATTR_SW_WAR
	.align		4
.L_1301:
        /*0100*/ 	.byte	0x04, 0x36
        /*0102*/ 	.short	(.L_1303 - .L_1302)
.L_1302:
        /*0104*/ 	.word	0x00000008
.L_1303:


//--------------------- .nv.info._ZN13group_norm_v218gn_bwd_cuda_kernelI6__halfLi480ELi3ELi16ELi60ELi4096ELb1ELb1ELi64ELi960ELi960ELi4ELb1ELi5ELb1ELb0ELNS_15WgradSyncMethodE3ENS_16CompileConditionILi1000EEEEEvPT_S6_S6_PKS5_S8_S8_S8_PKfflPfPj --------------------------
	.section	.nv.info._ZN13group_norm_v218gn_bwd_cuda_kernelI6__halfLi480ELi3ELi16ELi60ELi4096ELb1ELb1ELi64ELi960ELi960ELi4ELb1ELi5ELb1ELb0ELNS_15WgradSyncMethodE3ENS_16CompileConditionILi1000EEEEEvPT_S6_S6_PKS5_S8_S8_S8_PKfflPfPj,"",@"SHT_CUDA_INFO"
	.sectionflags	@""
	.align	4


	//----- nvinfo : EIATTR_CUDA_API_VERSION
	.align		4
        /*0000*/ 	.byte	0x04, 0x37
        /*0002*/ 	.short	(.L_1305 - .L_1304)
.L_1304:
        /*0004*/ 	.word	0x00000082


	//----- nvinfo : EIATTR_KPARAM_INFO
	.align		4
.L_1305:
        /*0008*/ 	.byte	0x04, 0x17
        /*000a*/ 	.short	(.L_1307 - .L_1306)
.L_1306:
        /*000c*/ 	.word	0x00000000
        /*0010*/ 	.short	0x000b
        /*0012*/ 	.short	0x0058
        /*0014*/ 	.byte	0x00, 0xf5, 0x21, 0x00


	//----- nvinfo : EIATTR_KPARAM_INFO
	.align		4
.L_1307:
        /*0018*/ 	.byte	0x04, 0x17
        /*001a*/ 	.short	(.L_1309 - .L_1308)
.L_1308:
        /*001c*/ 	.word	0x00000000
        /*0020*/ 	.short	0x000a
        /*0022*/ 	.short	0x0050
        /*0024*/ 	.byte	0x00, 0xf5, 0x21, 0x00


	//----- nvinfo : EIATTR_KPARAM_INFO
	.align		4
.L_1309:
        /*0028*/ 	.byte	0x04, 0x17
        /*002a*/ 	.short	(.L_1311 - .L_1310)
.L_1310:
        /*002c*/ 	.word	0x00000000
        /*0030*/ 	.short	0x0009
        /*0032*/ 	.short	0x0048
        /*0034*/ 	.byte	0x00, 0xf0, 0x21, 0x00


	//----- nvinfo : EIATTR_KPARAM_INFO
	.align		4
.L_1311:
        /*0038*/ 	.byte	0x04, 0x17
        /*003a*/ 	.short	(.L_1313 - .L_1312)
.L_1312:
        /*003c*/ 	.word	0x00000000
        /*0040*/ 	.short	0x0008
        /*0042*/ 	.short	0x0040
        /*0044*/ 	.byte	0x00, 0xf0, 0x11, 0x00


	//----- nvinfo : EIATTR_KPARAM_INFO
	.align		4
.L_1313:
        /*0048*/ 	.byte	0x04, 0x17
        /*004a*/ 	.short	(.L_1315 - .L_1314)
.L_1314:
        /*004c*/ 	.word	0x00000000
        /*0050*/ 	.short	0x0007
        /*0052*/ 	.short	0x0038
        /*0054*/ 	.byte	0x00, 0xf5, 0x21, 0x00


	//----- nvinfo : EIATTR_KPARAM_INFO
	.align		4
.L_1315:
        /*0058*/ 	.byte	0x04, 0x17
        /*005a*/ 	.short	(.L_1317 - .L_1316)
.L_1316:
        /*005c*/ 	.word	0x00000000
        /*0060*/ 	.short	0x0006
        /*0062*/ 	.short	0x0030
        /*0064*/ 	.byte	0x00, 0xf5, 0x21, 0x00


	//----- nvinfo : EIATTR_KPARAM_INFO
	.align		4
.L_1317:
        /*0068*/ 	.byte	0x04, 0x17
        /*006a*/ 	.short	(.L_1319 - .L_1318)
.L_1318:
        /*006c*/ 	.word	0x00000000
        /*0070*/ 	.short	0x0005
        /*0072*/ 	.short	0x0028
        /*0074*/ 	.byte	0x00, 0xf5, 0x21, 0x00


	//----- nvinfo : EIATTR_KPARAM_INFO
	.align		4
.L_1319:
        /*0078*/ 	.byte	0x04, 0x17
        /*007a*/ 	.short	(.L_1321 - .L_1320)
.L_1320:
        /*007c*/ 	.word	0x00000000
        /*0080*/ 	.short	0x0004
        /*0082*/ 	.short	0x0020
        /*0084*/ 	.byte	0x00, 0xf5, 0x21, 0x00


	//----- nvinfo : EIATTR_KPARAM_INFO
	.align		4
.L_1321:
        /*0088*/ 	.byte	0x04, 0x17
        /*008a*/ 	.short	(.L_1323 - .L_1322)
.L_1322:
        /*008c*/ 	.word	0x00000000
        /*0090*/ 	.short	0x0003
        /*0092*/ 	.short	0x0018
        /*0094*/ 	.byte	0x00, 0xf5, 0x21, 0x00


	//----- nvinfo : EIATTR_KPARAM_INFO
	.align		4
.L_1323:
        /*0098*/ 	.byte	0x04, 0x17
        /*009a*/ 	.short	(.L_1325 - .L_1324)
.L_1324:
        /*009c*/ 	.word	0x00000000
        /*00a0*/ 	.short	0x0002
        /*00a2*/ 	.short	0x0010
        /*00a4*/ 	.byte	0x00, 0xf5, 0x21, 0x00


	//----- nvinfo : EIATTR_KPARAM_INFO
	.align		4
.L_1325:
        /*00a8*/ 	.byte	0x04, 0x17
        /*00aa*/ 	.short	(.L_1327 - .L_1326)
.L_1326:
        /*00ac*/ 	.word	0x00000000
        /*00b0*/ 	.short	0x0001
        /*00b2*/ 	.short	0x0008
        /*00b4*/ 	.byte	0x00, 0xf5, 0x21, 0x00


	//----- nvinfo : EIATTR_KPARAM_INFO
	.align		4
.L_1327:
        /*00b8*/ 	.byte	0x04, 0x17
        /*00ba*/ 	.short	(.L_1329 - .L_1328)
.L_1328:
        /*00bc*/ 	.word	0x00000000
        /*00c0*/ 	.short	0x0000
        /*00c2*/ 	.short	0x0000
        /*00c4*/ 	.byte	0x00, 0xf5, 0x21, 0x00


	//----- nvinfo : EIATTR_SPARSE_MMA_MASK
	.align		4
.L_1329:
        /*00c8*/ 	.byte	0x03, 0x50
        /*00ca*/ 	.short	0x0000


	//----- nvinfo : EIATTR_MAXREG_COUNT
	.align		4
        /*00cc*/ 	.byte	0x03, 0x1b
        /*00ce*/ 	.short	0x0028


	//----- nvinfo : EIATTR_MERCURY_ISA_VERSION
	.align		4
        /*00d0*/ 	.byte	0x03, 0x5f
        /*00d2*/ 	.short	0x0101


	//----- nvinfo : EIATTR_VRC_CTA_INIT_COUNT
	.align		4
        /*00d4*/ 	.byte	0x02, 0x4a
	.zero		1
	.zero		1


	//----- nvinfo : EIATTR_EXIT_INSTR_OFFSETS
	.align		4
        /*00d8*/ 	.byte	0x04, 0x1c
        /*00da*/ 	.short	(.L_1331 - .L_1330)


	//   ....[0]....
.L_1330:
        /*00dc*/ 	.word	0x00000010


	//----- nvinfo : EIATTR_MAX_THREADS
	.align		4
.L_1331:
        /*00e0*/ 	.byte	0x04, 0x05
        /*00e2*/ 	.short	(.L_1333 - .L_1332)
.L_1332:
        /*00e4*/ 	.word	0x000001e0
        /*00e8*/ 	.word	0x00000001
        /*00ec*/ 	.word	0x00000001


	//----- nvinfo : EIATTR_CBANK_PARAM_SIZE
	.align		4
.L_1333:
        /*00f0*/ 	.byte	0x03, 0x19
        /*00f2*/ 	.short	0x0060


	//----- nvinfo : EIATTR_PARAM_CBANK
	.align		4
        /*00f4*/ 	.byte	0x04, 0x0a
        /*00f6*/ 	.short	(.L_1335 - .L_1334)
	.align		4
.L_1334:
        /*00f8*/ 	.word	index@(.nv.constant0._ZN13group_norm_v218gn_bwd_cuda_kernelI6__halfLi480ELi3ELi16ELi60ELi4096ELb1ELb1ELi64ELi960ELi960ELi4ELb1ELi5ELb1ELb0ELNS_15WgradSyncMethodE3ENS_16CompileConditionILi1000EEEEEvPT_S6_S6_PKS5_S8_S8_S8_PKfflPfPj)
        /*00fc*/ 	.short	0x0380
        /*00fe*/ 	.short	0x0060


	//----- nvinfo : EIATTR_SW_WAR
	.align		4
.L_1335:
        /*0100*/ 	.byte	0x04, 0x36
        /*0102*/ 	.short	(.L_1337 - .L_1336)
.L_1336:
        /*0104*/ 	.word	0x00000008
.L_1337:


//--------------------- .nv.info._ZN13group_norm_v218gn_bwd_cuda_kernelI6__halfLi480ELi3ELi16ELi60ELi4096ELb1ELb1ELi128ELi960ELi960ELi4ELb1ELi10ELb1ELb0ELNS_15WgradSyncMethodE3ENS_16CompileConditionILi1000EEEEEvPT_S6_S6_PKS5_S8_S8_S8_PKfflPfPj --------------------------
	.section	.nv.info._ZN13group_norm_v218gn_bwd_cuda_kernelI6__halfLi480ELi3ELi16ELi60ELi4096ELb1ELb1ELi128ELi960ELi960ELi4ELb1ELi10ELb1ELb0ELNS_15WgradSyncMethodE3ENS_16CompileConditionILi1000EEEEEvPT_S6_S6_PKS5_S8_S8_S8_PKfflPfPj,"",@"SHT_CUDA_INFO"
	.sectionflags	@""
	.align	4


	//----- nvinfo : EIATTR_CUDA_API_VERSION
	.align		4
        /*0000*/ 	.byte	0x04, 0x37
        /*0002*/ 	.short	(.L_1339 - .L_1338)
.L_1338:
        /*0004*/ 	.word	0x00000082


	//----- nvinfo : EIATTR_KPARAM_INFO
	.align		4
.L_1339:
        /*0008*/ 	.byte	0x04, 0x17
        /*000a*/ 	.short	(.L_1341 - .L_1340)
.L_1340:
        /*000c*/ 	.word	0x00000000
        /*0010*/ 	.short	0x000b
        /*0012*/ 	.short	0x0058
        /*0014*/ 	.byte	0x00, 0xf5, 0x21, 0x00


	//----- nvinfo : EIATTR_KPARAM_INFO
	.align		4
.L_1341:
        /*0018*/ 	.byte	0x04, 0x17
        /*001a*/ 	.short	(.L_1343 - .L_1342)
.L_1342:
        /*001c*/ 	.word	0x00000000
        /*0020*/ 	.short	0x000a
        /*0022*/ 	.short	0x0050
        /*0024*/ 	.byte	0x00, 0xf5, 0x21, 0x00


	//----- nvinfo : EIATTR_KPARAM_INFO
	.align		4
.L_1343:
        /*0028*/ 	.byte	0x04, 0x17
        /*002a*/ 	.short	(.L_1345 - .L_1344)
.L_1344:
        /*002c*/ 	.word	0x00000000
        /*0030*/ 	.short	0x0009
        /*0032*/ 	.short	0x0048
        /*0034*/ 	.byte	0x00, 0xf0, 0x21, 0x00


	//----- nvinfo : EIATTR_KPARAM_INFO
	.align		4
.L_1345:
        /*0038*/ 	.byte	0x04, 0x17
        /*003a*/ 	.short	(.L_1347 - .L_1346)
.L_1346:
        /*003c*/ 	.word	0x00000000
        /*0040*/ 	.short	0x0008
        /*0042*/ 	.short	0x0040
        /*0044*/ 	.byte	0x00, 0xf0, 0x11, 0x00


	//----- nvinfo : EIATTR_KPARAM_INFO
	.align		4
.L_1347:
        /*0048*/ 	.byte	0x04, 0x17
        /*004a*/ 	.short	(.L_1349 - .L_1348)
.L_1348:
        /*004c*/ 	.word	0x00000000
        /*0050*/ 	.short	0x0007
        /*0052*/ 	.short	0x0038
        /*0054*/ 	.byte	0x00, 0xf5, 0x21, 0x00


	//----- nvinfo : EIATTR_KPARAM_INFO
	.align		4
.L_1349:
        /*0058*/ 	.byte	0x04, 0x17
        /*005a*/ 	.short	(.L_1351 - .L_1350)
.L_1350:
        /*005c*/ 	.word	0x00000000
        /*0060*/ 	.short	0x0006
        /*0062*/ 	.short	0x0030
        /*0064*/ 	.byte	0x00, 0xf5, 0x21, 0x00


	//----- nvinfo : EIATTR_KPARAM_INFO
	.align		4
.L_1351:
        /*0068*/ 	.byte	0x04, 0x17
        /*006a*/ 	.short	(.L_1353 - .L_1352)
.L_1352:
        /*006c*/ 	.word	0x00000000
        /*0070*/ 	.short	0x0005
        /*0072*/ 	.short	0x0028
        /*0074*/ 	.byte	0x00, 0xf5, 0x21, 0x00


	//----- nvinfo : EIATTR_KPARAM_INFO
	.align		4
.L_1353:
        /*0078*/ 	.byte	0x04, 0x17
        /*007a*/ 	.short	(.L_1355 - .L_1354)
.L_1354:
        /*007c*/ 	.word	0x00000000
        /*0080*/ 	.short	0x0004
        /*0082*/ 	.short	0x0020
        /*0084*/ 	.byte	0x00, 0xf5, 0x21, 0x00


	//----- nvinfo : EIATTR_KPARAM_INFO
	.align		4
.L_1355:
        /*0088*/ 	.byte	0x04, 0x17
        /*008a*/ 	.short	(.L_1357 - .L_1356)
.L_1356:
        /*008c*/ 	.word	0x00000000
        /*0090*/ 	.short	0x0003
        /*0092*/ 	.short	0x0018
        /*0094*/ 	.byte	0x00, 0xf5, 0x21, 0x00


	//----- nvinfo : EIATTR_KPARAM_INFO
	.align		4
.L_1357:
        /*0098*/ 	.byte	0x04, 0x17
        /*009a*/ 	.short	(.L_1359 - .L_1358)
.L_1358:
        /*009c*/ 	.word	0x00000000
        /*00a0*/ 	.short	0x0002
        /*00a2*/ 	.short	0x0010
        /*00a4*/ 	.byte	0x00, 0xf5, 0x21, 0x00


	//----- nvinfo : EIATTR_KPARAM_INFO
	.align		4
.L_1359:
        /*00a8*/ 	.byte	0x04, 0x17
        /*00aa*/ 	.short	(.L_1361 - .L_1360)
.L_1360:
        /*00ac*/ 	.word	0x00000000
        /*00b0*/ 	.short	0x0001
        /*00b2*/ 	.short	0x0008
        /*00b4*/ 	.byte	0x00, 0xf5, 0x21, 0x00


	//----- nvinfo : EIATTR_KPARAM_INFO
	.align		4
.L_1361:
        /*00b8*/ 	.byte	0x04, 0x17
        /*00ba*/ 	.short	(.L_1363 - .L_1362)
.L_1362:
        /*00bc*/ 	.word	0x00000000
        /*00c0*/ 	.short	0x0000
        /*00c2*/ 	.short	0x0000
        /*00c4*/ 	.byte	0x00, 0xf5, 0x21, 0x00


	//----- nvinfo : EIATTR_SPARSE_MMA_MASK
	.align		4
.L_1363:
        /*00c8*/ 	.byte	0x03, 0x50
        /*00ca*/ 	.short	0x0000


	//----- nvinfo : EIATTR_MAXREG_COUNT
	.align		4
        /*00cc*/ 	.byte	0x03, 0x1b
        /*00ce*/ 	.short	0x0028


	//----- nvinfo : EIATTR_MERCURY_ISA_VERSION
	.align		4
        /*00d0*/ 	.byte	0x03, 0x5f
        /*00d2*/ 	.short	0x0101


	//----- nvinfo : EIATTR_VRC_CTA_INIT_COUNT
	.align		4
        /*00d4*/ 	.byte	0x02, 0x4a
	.zero		1
	.zero		1


	//----- nvinfo : EIATTR_EXIT_INSTR_OFFSETS
	.align		4
        /*00d8*/ 	.byte	0x04, 0x1c
        /*00da*/ 	.short	(.L_1365 - .L_1364)


	//   ....[0]....
.L_1364:
        /*00dc*/ 	.word	0x00000010


	//----- nvinfo : EIATTR_MAX_THREADS
	.align		4
.L_1365:
        /*00e0*/ 	.byte	0x04, 0x05
        /*00e2*/ 	.short	(.L_1367 - .L_1366)
.L_1366:
        /*00e4*/ 	.word	0x000001e0
        /*00e8*/ 	.word	0x00000001
        /*00ec*/ 	.word	0x00000001


	//----- nvinfo : EIATTR_CBANK_PARAM_SIZE
	.align		4
.L_1367:
        /*00f0*/ 	.byte	0x03, 0x19
        /*00f2*/ 	.short	0x0060


	//----- nvinfo : EIATTR_PARAM_CBANK
	.align		4
        /*00f4*/ 	.byte	0x04, 0x0a
        /*00f6*/ 	.short	(.L_1369 - .L_1368)
	.align		4
.L_1368:
        /*00f8*/ 	.word	index@(.nv.constant0._ZN13group_norm_v218gn_bwd_cuda_kernelI6__halfLi480ELi3ELi16ELi60ELi4096ELb1ELb1ELi128ELi960ELi960ELi4ELb1ELi10ELb1ELb0ELNS_15WgradSyncMethodE3ENS_16CompileConditionILi1000EEEEEvPT_S6_S6_PKS5_S8_S8_S8_PKfflPfPj)
        /*00fc*/ 	.short	0x0380
        /*00fe*/ 	.short	0x0060


	//----- nvinfo : EIATTR_SW_WAR
	.align		4
.L_1369:
        /*0100*/ 	.byte	0x04, 0x36
        /*0102*/ 	.short	(.L_1371 - .L_1370)
.L_1370:
        /*0104*/ 	.word	0x00000008
.L_1371:


//--------------------- .nv.info._ZN13group_norm_v218gn_bwd_cuda_kernelI6__halfLi480ELi3ELi16ELi60ELi4096ELb1ELb1ELi256ELi960ELi960ELi4ELb1ELi21ELb1ELb0ELNS_15WgradSyncMethodE3ENS_16CompileConditionILi1000EEEEEvPT_S6_S6_PKS5_S8_S8_S8_PKfflPfPj --------------------------
	.section	.nv.info._ZN13group_norm_v218gn_bwd_cuda_kernelI6__halfLi480ELi3ELi16ELi60ELi4096ELb1ELb1ELi256ELi960ELi960ELi4ELb1ELi21ELb1ELb0ELNS_15WgradSyncMethodE3ENS_16CompileConditionILi1000EEEEEvPT_S6_S6_PKS5_S8_S8_S8_PKfflPfPj,"",@"SHT_CUDA_INFO"
	.sectionflags	@""
	.align	4


	//----- nvinfo : EIATTR_CUDA_API_VERSION
	.align		4
        /*0000*/ 	.byte	0x04, 0x37
        /*0002*/ 	.short	(.L_1373 - .L_1372)
.L_1372:
        /*0004*/ 	.word	0x00000082


	//----- nvinfo : EIATTR_KPARAM_INFO
	.align		4
.L_1373:
        /*0008*/ 	.byte	0x04, 0x17
        /*000a*/ 	.short	(.L_1375 - .L_1374)
.L_1374:
        /*000c*/ 	.word	0x00000000
        /*0010*/ 	.short	0x000b
        /*0012*/ 	.short	0x0058
        /*0014*/ 	.byte	0x00, 0xf5, 0x21, 0x00


	//----- nvinfo : EIATTR_KPARAM_INFO
	.align		4
.L_1375:
        /*0018*/ 	.byte	0x04, 0x17
        /*001a*/ 	.short	(.L_1377 - .L_1376)
.L_1376:
        /*001c*/ 	.word	0x00000000
        /*0020*/ 	.short	0x000a
        /*0022*/ 	.short	0x0050
        /*0024*/ 	.byte	0x00, 0xf5, 0x21, 0x00


	//----- nvinfo : EIATTR_KPARAM_INFO
	.align		4
.L_1377:
        /*0028*/ 	.byte	0x04, 0x17
        /*002a*/ 	.short	(.L_1379 - .L_1378)
.L_1378:
        /*002c*/ 	.word	0x00000000
        /*0030*/ 	.short	0x0009
        /*0032*/ 	.short	0x0048
        /*0034*/ 	.byte	0x00, 0xf0, 0x21, 0x00


	//----- nvinfo : EIATTR_KPARAM_INFO
	.align		4
.L_1379:
        /*0038*/ 	.byte	0x04, 0x17
        /*003a*/ 	.short	(.L_1381 - .L_1380)
.L_1380:
        /*003c*/ 	.word	0x00000000
        /*0040*/ 	.short	0x0008
        /*0042*/ 	.short	0x0040
        /*0044*/ 	.byte	0x00, 0xf0, 0x11, 0x00


	//----- nvinfo : EIATTR_KPARAM_INFO
	.align		4
.L_1381:
        /*0048*/ 	.byte	0x04, 0x17
        /*004a*/ 	.short	(.L_1383 - .L_1382)
.L_1382:
        /*004c*/ 	.word	0x00000000
        /*0050*/ 	.short	0x0007
        /*0052*/ 	.short	0x0038
        /*0054*/ 	.byte	0x00, 0xf5, 0x21, 0x00


	//----- nvinfo : EIATTR_KPARAM_INFO
	.align		4
.L_1383:
        /*0058*/ 	.byte	0x04, 0x17
        /*005a*/ 	.short	(.L_1385 - .L_1384)
.L_1384:
        /*005c*/ 	.word	0x00000000
        /*0060*/ 	.short	0x0006
        /*0062*/ 	.short	0x0030
        /*0064*/ 	.byte	0x00, 0xf5, 0x21, 0x00


	//----- nvinfo : EIATTR_KPARAM_INFO
	.align		4
.L_1385:
        /*0068*/ 	.byte	0x04, 0x17
        /*006a*/ 	.short	(.L_1387 - .L_1386)
.L_1386:
        /*006c*/ 	.word	0x00000000
        /*0070*/ 	.short	0x0005
        /*0072*/ 	.short	0x0028
        /*0074*/ 	.byte	0x00, 0xf5, 0x21, 0x00


	//----- nvinfo : EIATTR_KPARAM_INFO
	.align		4
.L_1387:
        /*0078*/ 	.byte	0x04, 0x17
        /*007a*/ 	.short	(.L_1389 - .L_1388)
.L_1388:
        /*007c*/ 	.word	0x00000000
        /*0080*/ 	.short	0x0004
        /*0082*/ 	.short	0x0020
        /*0084*/ 	.byte	0x00, 0xf5, 0x21, 0x00


	//----- nvinfo : EIATTR_KPARAM_INFO
	.align		4
.L_1389:
        /*0088*/ 	.byte	0x04, 0x17
        /*008a*/ 	.short	(.L_1391 - .L_1390)
.L_1390:
        /*008c*/ 	.word	0x00000000
        /*0090*/ 	.short	0x0003
        /*0092*/ 	.short	0x0018
        /*0094*/ 	.byte	0x00, 0xf5, 0x21, 0x00


	//----- nvinfo : EIATTR_KPARAM_INFO
	.align		4
.L_1391:
        /*0098*/ 	.byte	0x04, 0x17
        /*009a*/ 	.short	(.L_1393 - .L_1392)
.L_1392:
        /*009c*/ 	.word	0x00000000
        /*00a0*/ 	.short	0x0002
        /*00a2*/ 	.short	0x0010
        /*00a4*/ 	.byte	0x00, 0xf5, 0x21, 0x00


	//----- nvinfo : EIATTR_KPARAM_INFO
	.align		4
.L_1393:
        /*00a8*/ 	.byte	0x04, 0x17
        /*00aa*/ 	.short	(.L_1395 - .L_1394)
.L_1394:
        /*00ac*/ 	.word	0x00000000
        /*00b0*/ 	.short	0x0001
        /*00b2*/ 	.short	0x0008
        /*00b4*/ 	.byte	0x00, 0xf5, 0x21, 0x00


	//----- nvinfo : EIATTR_KPARAM_INFO
	.align		4
.L_1395:
        /*00b8*/ 	.byte	0x04, 0x17
        /*00ba*/ 	.short	(.L_1397 - .L_1396)
.L_1396:
        /*00bc*/ 	.word	0x00000000
        /*00c0*/ 	.short	0x0000
        /*00c2*/ 	.short	0x0000
        /*00c4*/ 	.byte	0x00, 0xf5, 0x21, 0x00


	//----- nvinfo : EIATTR_SPARSE_MMA_MASK
	.align		4
.L_1397:
        /*00c8*/ 	.byte	0x03, 0x50
        /*00ca*/ 	.short	0x0000


	//----- nvinfo : EIATTR_MAXREG_COUNT
	.align		4
        /*00cc*/ 	.byte	0x03, 0x1b
        /*00ce*/ 	.short	0x0028


	//----- nvinfo : EIATTR_MERCURY_ISA_VERSION
	.align		4
        /*00d0*/ 	.byte	0x03, 0x5f
        /*00d2*/ 	.short	0x0101


	//----- nvinfo : EIATTR_VRC_CTA_INIT_COUNT
	.align		4
        /*00d4*/ 	.byte	0x02, 0x4a
	.zero		1
	.zero		1


	//----- nvinfo : EIATTR_EXIT_INSTR_OFFSETS
	.align		4
        /*00d8*/ 	.byte	0x04, 0x1c
        /*00da*/ 	.short	(.L_1399 - .L_1398)


	//   ....[0]....
.L_1398:
        /*00dc*/ 	.word	0x00000010


	//----- nvinfo : EIATTR_MAX_THREADS
	.align		4
.L_1399:
        /*00e0*/ 	.byte	0x04, 0x05
        /*00e2*/ 	.short	(.L_1401 - .L_1400)
.L_1400:
        /*00e4*/ 	.word	0x000001e0
        /*00e8*/ 	.word	0x00000001
        /*00ec*/ 	.word	0x00000001


	//----- nvinfo : EIATTR_CBANK_PARAM_SIZE
	.align		4
.L_1401:
        /*00f0*/ 	.byte	0x03, 0x19
        /*00f2*/ 	.short	0x0060


	//----- nvinfo : EIATTR_PARAM_CBANK
	.align		4
        /*00f4*/ 	.byte	0x04, 0x0a
        /*00f6*/ 	.short	(.L_1403 - .L_1402)
	.align		4
.L_1402:
        /*00f8*/ 	.word	index@(.nv.constant0._ZN13group_norm_v218gn_bwd_cuda_kernelI6__halfLi480ELi3ELi16ELi60ELi4096ELb1ELb1ELi256ELi960ELi960ELi4ELb1ELi21ELb1ELb0ELNS_15WgradSyncMethodE3ENS_16CompileConditionILi1000EEEEEvPT_S6_S6_PKS5_S8_S8_S8_PKfflPfPj)
        /*00fc*/ 	.short	0x0380
        /*00fe*/ 	.short	0x0060


	//----- nvinfo : EIATTR_SW_WAR
	.align		4
.L_1403:
        /*0100*/ 	.byte	0x04, 0x36
        /*0102*/ 	.short	(.L_1405 - .L_1404)
.L_1404:
        /*0104*/ 	.word	0x00000008
.L_1405:


//--------------------- .nv.info._ZN13group_norm_v218gn_bwd_cuda_kernelI6__halfLi480ELi2ELi16ELi60ELi4096ELb1ELb1ELi16ELi960ELi960ELi4ELb1ELi1ELb0ELb0ELNS_15WgradSyncMethodE3ENS_16CompileConditionILi1000EEEEEvPT_S6_S6_PKS5_S8_S8_S8_PKfflPfPj --------------------------
	.section	.nv.info._ZN13group_norm_v218gn_bwd_cuda_kernelI6__halfLi480ELi2ELi16ELi60ELi4096ELb1ELb1ELi16ELi960ELi960ELi4ELb1ELi1ELb0ELb0ELNS_15WgradSyncMethodE3ENS_16CompileConditionILi1000EEEEEvPT_S6_S6_PKS5_S8_S8_S8_PKfflPfPj,"",@"SHT_CUDA_INFO"
	.sectionflags	@""
	.align	4


	//----- nvinfo : EIATTR_CUDA_API_VERSION
	.align		4
        /*0000*/ 	.byte	0x04, 0x37
        /*0002*/ 	.short	(.L_1407 - .L_1406)
.L_1406:
        /*0004*/ 	.word	0x00000082


	//----- nvinfo : EIATTR_KPARAM_INFO
	.align		4
.L_1407:
        /*0008*/ 	.byte	0x04, 0x17
        /*000a*/ 	.short	(.L_1409 - .L_1408)
.L_1408:
        /*000c*/ 	.word	0x00000000
        /*0010*/ 	.short	0x000b
        /*0012*/ 	.short	0x0058
        /*0014*/ 	.byte	0x00, 0xf5, 0x21, 0x00


	//----- nvinfo : EIATTR_KPARAM_INFO
	.align		4
.L_1409:
        /*0018*/ 	.byte	0x04, 0x17
        /*001a*/ 	.short	(.L_1411 - .L_1410)
.L_1410:
        /*001c*/ 	.word	0x00000000
        /*0020*/ 	.short	0x000a
        /*0022*/ 	.short	0x0050
        /*0024*/ 	.byte	0x00, 0xf5, 0x21, 0x00


	//----- nvinfo : EIATTR_KPARAM_INFO
	.align		4
.L_1411:
        /*0028*/ 	.byte	0x04, 0x17
        /*002a*/ 	.short	(.L_1413 - .L_1412)
.L_1412:
        /*002c*/ 	.word	0x00000000
        /*0030*/ 	.short	0x0009
        /*0032*/ 	.short	0x0048
        /*0034*/ 	.byte	0x00, 0xf0, 0x21, 0x00


	//----- nvinfo : EIATTR_KPARAM_INFO
	.align		4
.L_1413:
        /*0038*/ 	.byte	0x04, 0x17
        /*003a*/ 	.short	(.L_1415 - .L_1414)
.L_1414:
        /*003c*/ 	.word	0x00000000
        /*0040*/ 	.short	0x0008
        /*0042*/ 	.short	0x0040
        /*0044*/ 	.byte	0x00, 0xf0, 0x11, 0x00


	//----- nvinfo : EIATTR_KPARAM_INFO
	.align		4
.L_1415:
        /*0048*/ 	.byte	0x04, 0x17
        /*004a*/ 	.short	(.L_1417 - .L_1416)
.L_1416:
        /*004c*/ 	.word	0x00000000
        /*0050*/ 	.short	0x0007
        /*0052*/ 	.short	0x0038
        /*0054*/ 	.byte	0x00, 0xf5, 0x21, 0x00


	//----- nvinfo : EIATTR_KPARAM_INFO
	.align		4
.L_1417:
        /*0058*/ 	.byte	0x04, 0x17
        /*005a*/ 	.short	(.L_1419 - .L_1418)
.L_1418:
        /*005c*/ 	.word	0x00000000
        /*0060*/ 	.short	0x0006
        /*0062*/ 	.short	0x0030
        /*0064*/ 	.byte	0x00, 0xf5, 0x21, 0x00


	//----- nvinfo : EIATTR_KPARAM_INFO
	.align		4
.L_1419:
        /*0068*/ 	.byte	0x04, 0x17
        /*006a*/ 	.short	(.L_1421 - .L_1420)
.L_1420:
        /*006c*/ 	.word	0x00000000
        /*0070*/ 	.short	0x0005
        /*0072*/ 	.short	0x0028
        /*0074*/ 	.byte	0x00, 0xf5, 0x21, 0x00


	//----- nvinfo : EIATTR_KPARAM_INFO
	.align		4
.L_1421:
        /*0078*/ 	.byte	0x04, 0x17
        /*007a*/ 	.short	(.L_1423 - .L_1422)
.L_1422:
        /*007c*/ 	.word	0x00000000
        /*0080*/ 	.short	0x0004
        /*0082*/ 	.short	0x0020
        /*0084*/ 	.byte	0x00, 0xf5, 0x21, 0x00


	//----- nvinfo : EIATTR_KPARAM_INFO
	.align		4
.L_1423:
        /*0088*/ 	.byte	0x04, 0x17
        /*008a*/ 	.short	(.L_1425 - .L_1424)
.L_1424:
        /*008c*/ 	.word	0x00000000
        /*0090*/ 	.short	0x0003
        /*0092*/ 	.short	0x0018
        /*0094*/ 	.byte	0x00, 0xf5, 0x21, 0x00


	//----- nvinfo : EIATTR_KPARAM_INFO
	.align		4
.L_1425:
        /*0098*/ 	.byte	0x04, 0x17
        /*009a*/ 	.short	(.L_1427 - .L_1426)
.L_1426:
        /*009c*/ 	.word	0x00000000
        /*00a0*/ 	.short	0x0002
        /*00a2*/ 	.short	0x0010
        /*00a4*/ 	.byte	0x00, 0xf5, 0x21, 0x00


	//----- nvinfo : EIATTR_KPARAM_INFO
	.align		4
.L_1427:
        /*00a8*/ 	.byte	0x04, 0x17
        /*00aa*/ 	.short	(.L_1429 - .L_1428)
.L_1428:
        /*00ac*/ 	.word	0x00000000
        /*00b0*/ 	.short	0x0001
        /*00b2*/ 	.short	0x0008
        /*00b4*/ 	.byte	0x00, 0xf5, 0x21, 0x00


	//----- nvinfo : EIATTR_KPARAM_INFO
	.align		4
.L_1429:
        /*00b8*/ 	.byte	0x04, 0x17
        /*00ba*/ 	.short	(.L_1431 - .L_1430)
.L_1430:
        /*00bc*/ 	.word	0x00000000
        /*00c0*/ 	.short	0x0000
        /*00c2*/ 	.short	0x0000
        /*00c4*/ 	.byte	0x00, 0xf5, 0x21, 0x00


	//----- nvinfo : EIATTR_SPARSE_MMA_MASK
	.align		4
.L_1431:
        /*00c8*/ 	.byte	0x03, 0x50
        /*00ca*/ 	.short	0x0000


	//----- nvinfo : EIATTR_MAXREG_COUNT
	.align		4
        /*00cc*/ 	.byte	0x03, 0x1b
        /*00ce*/ 	.short	0x0040


	//----- nvinfo : EIATTR_MERCURY_ISA_VERSION
	.align		4
        /*00d0*/ 	.byte	0x03, 0x5f
        /*00d2*/ 	.short	0x0101


	//----- nvinfo : EIATTR_VRC_CTA_INIT_COUNT
	.align		4
        /*00d4*/ 	.byte	0x02, 0x4a
	.zero		1
	.zero		1


	//----- nvinfo : EIATTR_EXIT_INSTR_OFFSETS
	.align		4
        /*00d8*/ 	.byte	0x04, 0x1c
        /*00da*/ 	.short	(.L_1433 - .L_1432)


	//   ....[0]....
.L_1432:
        /*00dc*/ 	.word	0x00000010


	//----- nvinfo : EIATTR_MAX_THREADS
	.align		4
.L_1433:
        /*00e0*/ 	.byte	0x04, 0x05
        /*00e2*/ 	.short	(.L_1435 - .L_1434)
.L_1434:
        /*00e4*/ 	.word	0x000001e0
        /*00e8*/ 	.word	0x00000001
        /*00ec*/ 	.word	0x00000001


	//----- nvinfo : EIATTR_CBANK_PARAM_SIZE
	.align		4
.L_1435:
        /*00f0*/ 	.byte	0x03, 0x19
        /*00f2*/ 	.short	0x0060


	//----- nvinfo : EIATTR_PARAM_CBANK
	.align		4
        /*00f4*/ 	.byte	0x04, 0x0a
        /*00f6*/ 	.short	(.L_1437 - .L_1436)
	.align		4
.L_1436:
        /*00f8*/ 	.word	index@(.nv.constant0._ZN13group_norm_v218gn_bwd_cuda_kernelI6__halfLi480ELi2ELi16ELi60ELi4096ELb1ELb1ELi16ELi960ELi960ELi4ELb1ELi1ELb0ELb0ELNS_15WgradSyncMethodE3ENS_16CompileConditionILi1000EEEEEvPT_S6_S6_PKS5_S8_S8_S8_PKfflPfPj)
        /*00fc*/ 	.short	0x0380
        /*00fe*/ 	.short	0x0060


	//----- nvinfo : EIATTR_SW_WAR
	.align		4
.L_1437:
        /*0100*/ 	.byte	0x04, 0x36
        /*0102*/ 	.short	(.L_1439 - .L_1438)
.L_1438:
        /*0104*/ 	.word	0x00000008
.L_1439:


//--------------------- .nv.info._ZN13group_norm_v214gn_cuda_kernelI6__halfLi480ELi1ELi32ELi30ELi4096ELb0ELi32ELi960ELi960ELi4ELb1ELi1ELb0ELb0ENS_16CompileConditionILi1000EEEEEvPT_PKS4_S7_S7_flPfS8_Pj --------------------------
	.section	.nv.info._ZN13group_norm_v214gn_cuda_kernelI6__halfLi480ELi1ELi32ELi30ELi4096ELb0ELi32ELi960ELi960ELi4ELb1ELi1ELb0ELb0ENS_16CompileConditionILi1000EEEEEvPT_PKS4_S7_S7_flPfS8_Pj,"",@"SHT_CUDA_INFO"
	.sectionflags	@""
	.align	4


	//----- nvinfo : EIATTR_CUDA_API_VERSION
	.align		4
        /*0000*/ 	.byte	0x04, 0x37
        /*0002*/ 	.short	(.L_1441 - .L_1440)
.L_1440:
        /*0004*/ 	.word	0x00000082


	//----- nvinfo : EIATTR_KPARAM_INFO
	.align		4
.L_1441:
        /*0008*/ 	.byte	0x04, 0x17
        /*000a*/ 	.short	(.L_1443 - .L_1442)
.L_1442:
        /*000c*/ 	.word	0x00000000
        /*0010*/ 	.short	0x0008
        /*0012*/ 	.short	0x0040
        /*0014*/ 	.byte	0x00, 0xf5, 0x21, 0x00


	//----- nvinfo : EIATTR_KPARAM_INFO
	.align		4
.L_1443:
        /*0018*/ 	.byte	0x04, 0x17
        /*001a*/ 	.short	(.L_1445 - .L_1444)
.L_1444:
        /*001c*/ 	.word	0x00000000
        /*0020*/ 	.short	0x0007
        /*0022*/ 	.short	0x0038
        /*0024*/ 	.byte	0x00, 0xf5, 0x21, 0x00


	//----- nvinfo : EIATTR_KPARAM_INFO
	.align		4
.L_1445:
        /*0028*/ 	.byte	0x04, 0x17
        /*002a*/ 	.short	(.L_1447 - .L_1446)
.L_1446:
        /*002c*/ 	.word	0x00000000
        /*0030*/ 	.short	0x0006
        /*0032*/ 	.short	0x0030
        /*0034*/ 	.byte	0x00, 0xf5, 0x21, 0x00


	//----- nvinfo : EIATTR_KPARAM_INFO
	.align		4
.L_1447:
        /*0038*/ 	.byte	0x04, 0x17
        /*003a*/ 	.short	(.L_1449 - .L_1448)
.L_1448:
        /*003c*/ 	.word	0x00000000
        /*0040*/ 	.short	0x0005
        /*0042*/ 	.short	0x0028
        /*0044*/ 	.byte	0x00, 0xf0, 0x21, 0x00


	//----- nvinfo : EIATTR_KPARAM_INFO
	.align		4
.L_1449:
        /*0048*/ 	.byte	0x04, 0x17
        /*004a*/ 	.short	(.L_1451 - .L_1450)
.L_1450:
        /*004c*/ 	.word	0x00000000
        /*0050*/ 	.short	0x0004
        /*0052*/ 	.short	0x0020
        /*0054*/ 	.byte	0x00, 0xf0, 0x11, 0x00


	//----- nvinfo : EIATTR_KPARAM_INFO
	.align		4
.L_1451:
        /*0058*/ 	.byte	0x04, 0x17
        /*005a*/ 	.short	(.L_1453 - .L_1452)
.L_1452:
        /*005c*/ 	.word	0x00000000
        /*0060*/ 	.short	0x0003
        /*0062*/ 	.short	0x0018
        /*0064*/ 	.byte	0x00, 0xf5, 0x21, 0x00


	//----- nvinfo : EIATTR_KPARAM_INFO
	.align		4
.L_1453:
        /*0068*/ 	.byte	0x04, 0x17
        /*006a*/ 	.short	(.L_1455 - .L_1454)
.L_1454:
        /*006c*/ 	.word	0x00000000
        /*0070*/ 	.short	0x0002
        /*0072*/ 	.short	0x0010
        /*0074*/ 	.byte	0x00, 0xf5, 0x21, 0x00


	//----- nvinfo : EIATTR_KPARAM_INFO
	.align		4
.L_1455:
        /*0078*/ 	.byte	0x04, 0x17
        /*007a*/ 	.short	(.L_1457 - .L_1456)
.L_1456:
        /*007c*/ 	.word	0x00000000
        /*0080*/ 	.short	0x0001
        /*0082*/ 	.short	0x0008
        /*0084*/ 	.byte	0x00, 0xf5, 0x21, 0x00


	//----- nvinfo : EIATTR_KPARAM_INFO
	.align		4
.L_1457:
        /*0088*/ 	.byte	0x04, 0x17
        /*008a*/ 	.short	(.L_1459 - .L_1458)
.L_1458:
        /*008c*/ 	.word	0x00000000
        /*0090*/ 	.short	0x0000
        /*0092*/ 	.short	0x0000
        /*0094*/ 	.byte	0x00, 0xf5, 0x21, 0x00


	//----- nvinfo : EIATTR_SPARSE_MMA_MASK
	.align		4
.L_1459:
        /*0098*/ 	.byte	0x03, 0x50
        /*009a*/ 	.short	0x0000


	//----- nvinfo : EIATTR_MAXREG_COUNT
	.align		4
        /*009c*/ 	.byte	0x03, 0x1b
        /*009e*/ 	.short	0x0080


	//----- nvinfo : EIATTR_MERCURY_ISA_VERSION
	.align		4
        /*00a0*/ 	.byte	0x03, 0x5f
        /*00a2*/ 	.short	0x0101


	//----- nvinfo : EIATTR_VRC_CTA_INIT_COUNT
	.align		4
        /*00a4*/ 	.byte	0x02, 0x4a
	.zero		1
	.zero		1


	//----- nvinfo : EIATTR_EXIT_INSTR_OFFSETS
	.align		4
        /*00a8*/ 	.byte	0x04, 0x1c
        /*00aa*/ 	.short	(.L_1461 - .L_1460)


	//   ....[0]....
.L_1460:
        /*00ac*/ 	.word	0x00000010


	//----- nvinfo : EIATTR_MAX_THREADS
	.align		4
.L_1461:
        /*00b0*/ 	.byte	0x04, 0x05
        /*00b2*/ 	.short	(.L_1463 - .L_1462)
.L_1462:
        /*00b4*/ 	.word	0x000001e0
        /*00b8*/ 	.word	0x00000001
        /*00bc*/ 	.word	0x00000001


	//----- nvinfo : EIATTR_CBANK_PARAM_SIZE
	.align		4
.L_1463:
        /*00c0*/ 	.byte	0x03, 0x19
        /*00c2*/ 	.short	0x0048


	//----- nvinfo : EIATTR_PARAM_CBANK
	.align		4
        /*00c4*/ 	.byte	0x04, 0x0a
        /*00c6*/ 	.short	(.L_1465 - .L_1464)
	.align		4
.L_1464:
        /*00c8*/ 	.word	index@(.nv.constant0._ZN13group_norm_v214gn_cuda_kernelI6__halfLi480ELi1ELi32ELi30ELi4096ELb0ELi32ELi960ELi960ELi4ELb1ELi1ELb0ELb0ENS_16CompileConditionILi1000EEEEEvPT_PKS4_S7_S7_flPfS8_Pj)
        /*00cc*/ 	.short	0x0380
        /*00ce*/ 	.short	0x0048


	//----- nvinfo : EIATTR_SW_WAR
	.align		4
.L_1465:
        /*00d0*/ 	.byte	0x04, 0x36
        /*00d2*/ 	.short	(.L_1467 - .L_1466)
.L_1466:
        /*00d4*/ 	.word	0x00000008
.L_1467:


//--------------------- .nv.info._ZN13group_norm_v214gn_cuda_kernelI6__halfLi480ELi1ELi32ELi30ELi4096ELb0ELi64ELi960ELi960ELi4ELb1ELi2ELb0ELb0ENS_16CompileConditionILi1000EEEEEvPT_PKS4_S7_S7_flPfS8_Pj --------------------------
	.section	.nv.info._ZN13group_norm_v214gn_cuda_kernelI6__halfLi480ELi1ELi32ELi30ELi4096ELb0ELi64ELi960ELi960ELi4ELb1ELi2ELb0ELb0ENS_16CompileConditionILi1000EEEEEvPT_PKS4_S7_S7_flPfS8_Pj,"",@"SHT_CUDA_INFO"
	.sectionflags	@""
	.align	4


	//----- nvinfo : EIATTR_CUDA_API_VERSION
	.align		4
        /*0000*/ 	.byte	0x04, 0x37
        /*0002*/ 	.short	(.L_1469 - .L_1468)
.L_1468:
        /*0004*/ 	.word	0x00000082


	//----- nvinfo : EIATTR_KPARAM_INFO
	.align		4
.L_1469:
        /*0008*/ 	.byte	0x04, 0x17
        /*000a*/ 	.short	(.L_1471 - .L_1470)
.L_1470:
        /*000c*/ 	.word	0x00000000
        /*0010*/ 	.short	0x0008
        /*0012*/ 	.short	0x0040
        /*0014*/ 	.byte	0x00, 0xf5, 0x21, 0x00


	//----- nvinfo : EIATTR_KPARAM_INFO
	.align		4
.L_1471:
        /*0018*/ 	.byte	0x04, 0x17
        /*001a*/ 	.short	(.L_1473 - .L_1472)
.L_1472:
        /*001c*/ 	.word	0x00000000
        /*0020*/ 	.short	0x0007
        /*0022*/ 	.short	0x0038
        /*0024*/ 	.byte	0x00, 0xf5, 0x21, 0x00


	//----- nvinfo : EIATTR_KPARAM_INFO
	.align		4
.L_1473:
        /*0028*/ 	.byte	0x04, 0x17
        /*002a*/ 	.short	(.L_1475 - .L_1474)
.L_1474:
        /*002c*/ 	.word	0x00000000
        /*0030*/ 	.short	0x0006
        /*0032*/ 	.short	0x0030
        /*0034*/ 	.byte	0x00, 0xf5, 0x21, 0x00


	//----- nvinfo : EIATTR_KPARAM_INFO
	.align		4
.L_1475:
        /*0038*/ 	.byte	0x04, 0x17
        /*003a*/ 	.short	(.L_1477 - .L_1476)
.L_1476:
        /*003c*/ 	.word	0x00000000
        /*0040*/ 	.short	0x0005
        /*0042*/ 	.short	0x0028
        /*0044*/ 	.byte	0x00, 0xf0, 0x21, 0x00


	//----- nvinfo : EIATTR_KPARAM_INFO
	.align		4
.L_1477:
        /*0048*/ 	.byte	0x04, 0x17
        /*004a*/ 	.short	(.L_1479 - .L_1478)
.L_1478:
        /*004c*/ 	.word	0x00000000
        /*0050*/ 	.short	0x0004
        /*0052*/ 	.short	0x0020
        /*0054*/ 	.byte	0x00, 0xf0, 0x11, 0x00


	//----- nvinfo : EIATTR_KPARAM_INFO
	.align		4
.L_1479:
        /*0058*/ 	.byte	0x04, 0x17
        /*005a*/ 	.short	(.L_1481 - .L_1480)
.L_1480:
        /*005c*/ 	.word	0x00000000
        /*0060*/ 	.short	0x0003
        /*0062*/ 	.short	0x0018
        /*0064*/ 	.byte	0x00, 0xf5, 0x21, 0x00


	//----- nvinfo : EIATTR_KPARAM_INFO
	.align		4
.L_1481:
        /*0068*/ 	.byte	0x04, 0x17
        /*006a*/ 	.short	(.L_1483 - .L_1482)
.L_1482:
        /*006c*/ 	.word	0x00000000
        /*0070*/ 	.short	0x0002
        /*0072*/ 	.short	0x0010
        /*0074*/ 	.byte	0x00, 0xf5, 0x21, 0x00


	//----- nvinfo : EIATTR_KPARAM_INFO
	.align		4
.L_1483:
        /*0078*/ 	.byte	0x04, 0x17
        /*007a*/ 	.short	(.L_1485 - .L_1484)
.L_1484:
        /*007c*/ 	.word	0x00000000
        /*0080*/ 	.short	0x0001
        /*0082*/ 	.short	0x0008
        /*0084*/ 	.byte	0x00, 0xf5, 0x21, 0x00


	//----- nvinfo : EIATTR_KPARAM_INFO
	.align		4
.L_1485:
        /*0088*/ 	.byte	0x04, 0x17
        /*008a*/ 	.short	(.L_1487 - .L_1486)
.L_1486:
        /*008c*/ 	.word	0x00000000
        /*0090*/ 	.short	0x0000
        /*0092*/ 	.short	0x0000
        /*0094*/ 	.byte	0x00, 0xf5, 0x21, 0x00


	//----- nvinfo : EIATTR_SPARSE_MMA_MASK
	.align		4
.L_1487:
        /*0098*/ 	.byte	0x03, 0x50
        /*009a*/ 	.short	0x0000


	//----- nvinfo : EIATTR_MAXREG_COUNT
	.align		4
        /*009c*/ 	.byte	0x03, 0x1b
        /*009e*/ 	.short	0x0080


	//----- nvinfo : EIATTR_MERCURY_ISA_VERSION
	.align		4
        /*00a0*/ 	.byte	0x03, 0x5f
        /*00a2*/ 	.short	0x0101


	//----- nvinfo : EIATTR_VRC_CTA_INIT_COUNT
	.align		4
        /*00a4*/ 	.byte	0x02, 0x4a
	.zero		1
	.zero		1


	//----- nvinfo : EIATTR_EXIT_INSTR_OFFSETS
	.align		4
        /*00a8*/ 	.byte	0x04, 0x1c
        /*00aa*/ 	.short	(.L_1489 - .L_1488)


	//   ....[0]....
.L_1488:
        /*00ac*/ 	.word	0x00000010


	//----- nvinfo : EIATTR_MAX_THREADS
	.align		4
.L_1489:
        /*00b0*/ 	.byte	0x04, 0x05
        /*00b2*/ 	.short	(.L_1491 - .L_1490)
.L_1490:
        /*00b4*/ 	.word	0x000001e0
        /*00b8*/ 	.word	0x00000001
        /*00bc*/ 	.word	0x00000001


	//----- nvinfo : EIATTR_CBANK_PARAM_SIZE
	.align		4
.L_1491:
        /*00c0*/ 	.byte	0x03, 0x19
        /*00c2*/ 	.short	0x0048


	//----- nvinfo : EIATTR_PARAM_CBANK
	.align		4
        /*00c4*/ 	.byte	0x04, 0x0a
        /*00c6*/ 	.short	(.L_1493 - .L_1492)
	.align		4
.L_1492:
        /*00c8*/ 	.word	index@(.nv.constant0._ZN13group_norm_v214gn_cuda_kernelI6__halfLi480ELi1ELi32ELi30ELi4096ELb0ELi64ELi960ELi960ELi4ELb1ELi2ELb0ELb0ENS_16CompileConditionILi1000EEEEEvPT_PKS4_S7_S7_flPfS8_Pj)
        /*00cc*/ 	.short	0x0380
        /*00ce*/ 	.short	0x0048


	//----- nvinfo : EIATTR_SW_WAR
	.align		4
.L_1493:
        /*00d0*/ 	.byte	0x04, 0x36
        /*00d2*/ 	.short	(.L_1495 - .L_1494)
.L_1494:
        /*00d4*/ 	.word	0x00000008
.L_1495:


//--------------------- .nv.info._ZN13group_norm_v214gn_cuda_kernelI6__halfLi480ELi3ELi32ELi30ELi4096ELb0ELi16ELi960ELi960ELi4ELb1ELi1ELb0ELb0ENS_16CompileConditionILi1000EEEEEvPT_PKS4_S7_S7_flPfS8_Pj --------------------------
	.section	.nv.info._ZN13group_norm_v214gn_cuda_kernelI6__halfLi480ELi3ELi32ELi30ELi4096ELb0ELi16ELi960ELi960ELi4ELb1ELi1ELb0ELb0ENS_16CompileConditionILi1000EEEEEvPT_PKS4_S7_S7_flPfS8_Pj,"",@"SHT_CUDA_INFO"
	.sectionflags	@""
	.align	4


	//----- nvinfo : EIATTR_CUDA_API_VERSION
	.align		4
        /*0000*/ 	.byte	0x04, 0x37
        /*0002*/ 	.short	(.L_1497 - .L_1496)
.L_1496:
        /*0004*/ 	.word	0x00000082


	//----- nvinfo : EIATTR_KPARAM_INFO
	.align		4
.L_1497:
        /*0008*/ 	.byte	0x04, 0x17
        /*000a*/ 	.short	(.L_1499 - .L_1498)
.L_1498:
        /*000c*/ 	.word	0x00000000
        /*0010*/ 	.short	0x0008
        /*0012*/ 	.short	0x0040
        /*0014*/ 	.byte	0x00, 0xf5, 0x21, 0x00


	//----- nvinfo : EIATTR_KPARAM_INFO
	.align		4
.L_1499:
        /*0018*/ 	.byte	0x04, 0x17
        /*001a*/ 	.short	(.L_1501 - .L_1500)
.L_1500:
        /*001c*/ 	.word	0x00000000
        /*0020*/ 	.short	0x0007
        /*0022*/ 	.short	0x0038
        /*0024*/ 	.byte	0x00, 0xf5, 0x21, 0x00


	//----- nvinfo : EIATTR_KPARAM_INFO
	.align		4
.L_1501:
        /*0028*/ 	.byte	0x04, 0x17
        /*002a*/ 	.short	(.L_1503 - .L_1502)
.L_1502:
        /*002c*/ 	.word	0x00000000
        /*0030*/ 	.short	0x0006
        /*0032*/ 	.short	0x0030
        /*0034*/ 	.byte	0x00, 0xf5, 0x21, 0x00


	//----- nvinfo : EIATTR_KPARAM_INFO
	.align		4
.L_1503:
        /*0038*/ 	.byte	0x04, 0x17
        /*003a*/ 	.short	(.L_1505 - .L_1504)
.L_1504:
        /*003c*/ 	.word	0x00000000
        /*0040*/ 	.short	0x0005
        /*0042*/ 	.short	0x0028
        /*0044*/ 	.byte	0x00, 0xf0, 0x21, 0x00


	//----- nvinfo : EIATTR_KPARAM_INFO
	.align		4
.L_1505:
        /*0048*/ 	.byte	0x04, 0x17
        /*004a*/ 	.short	(.L_1507 - .L_1506)
.L_1506:
        /*004c*/ 	.word	0x00000000
        /*0050*/ 	.short	0x0004
        /*0052*/ 	.short	0x0020
        /*0054*/ 	.byte	0x00, 0xf0, 0x11, 0x00


	//----- nvinfo : EIATTR_KPARAM_INFO
	.align		4
.L_1507:
        /*0058*/ 	.byte	0x04, 0x17
        /*005a*/ 	.short	(.L_1509 - .L_1508)
.L_1508:
        /*005c*/ 	.word	0x00000000
        /*0060*/ 	.short	0x0003
        /*0062*/ 	.short	0x0018
        /*0064*/ 	.byte	0x00, 0xf5, 0x21, 0x00


	//----- nvinfo : EIATTR_KPARAM_INFO
	.align		4
.L_1509:
        /*0068*/ 	.byte	0x04, 0x17
        /*006a*/ 	.short	(.L_1511 - .L_1510)
.L_1510:
        /*006c*/ 	.word	0x00000000
        /*0070*/ 	.short	0x0002
        /*0072*/ 	.short	0x0010
        /*0074*/ 	.byte	0x00, 0xf5, 0x21, 0x00


	//----- nvinfo : EIATTR_KPARAM_INFO
	.align		4
.L_1511:
        /*0078*/ 	.byte	0x04, 0x17
        /*007a*/ 	.short	(.L_1513 - .L_1512)
.L_1512:
        /*007c*/ 	.word	0x00000000
        /*0080*/ 	.short	0x0001
        /*0082*/ 	.short	0x0008
        /*0084*/ 	.byte	0x00, 0xf5, 0x21, 0x00


	//----- nvinfo : EIATTR_KPARAM_INFO
	.align		4
.L_1513:
        /*0088*/ 	.byte	0x04, 0x17
        /*008a*/ 	.short	(.L_1515 - .L_1514)
.L_1514:
        /*008c*/ 	.word	0x00000000
        /*0090*/ 	.short	0x0000
        /*0092*/ 	.short	0x0000
        /*0094*/ 	.byte	0x00, 0xf5, 0x21, 0x00


	//----- nvinfo : EIATTR_SPARSE_MMA_MASK
	.align		4
.L_1515:
        /*0098*/ 	.byte	0x03, 0x50
        /*009a*/ 	.short	0x0000


	//----- nvinfo : EIATTR_MAXREG_COUNT
	.align		4
        /*009c*/ 	.byte	0x03, 0x1b
        /*009e*/ 	.short	0x0028


	//----- nvinfo : EIATTR_MERCURY_ISA_VERSION
	.align		4
        /*00a0*/ 	.byte	0x03, 0x5f
        /*00a2*/ 	.short	0x0101


	//----- nvinfo : EIATTR_VRC_CTA_INIT_COUNT
	.align		4
        /*00a4*/ 	.byte	0x02, 0x4a
	.zero		1
	.zero		1


	//----- nvinfo : EIATTR_EXIT_INSTR_OFFSETS
	.align		4
        /*00a8*/ 	.byte	0x04, 0x1c
        /*00aa*/ 	.short	(.L_1517 - .L_1516)


	//   ....[0]....
.L_1516:
        /*00ac*/ 	.word	0x00000010


	//----- nvinfo : EIATTR_MAX_THREADS
	.align		4
.L_1517:
        /*00b0*/ 	.byte	0x04, 0x05
        /*00b2*/ 	.short	(.L_1519 - .L_1518)
.L_1518:
        /*00b4*/ 	.word	0x000001e0
        /*00b8*/ 	.word	0x00000001
        /*00bc*/ 	.word	0x00000001


	//----- nvinfo : EIATTR_CBANK_PARAM_SIZE
	.align		4
.L_1519:
        /*00c0*/ 	.byte	0x03, 0x19
        /*00c2*/ 	.short	0x0048


	//----- nvinfo : EIATTR_PARAM_CBANK
	.align		4
        /*00c4*/ 	.byte	0x04, 0x0a
        /*00c6*/ 	.short	(.L_1521 - .L_1520)
	.align		4
.L_1520:
        /*00c8*/ 	.word	index@(.nv.constant0._ZN13group_norm_v214gn_cuda_kernelI6__halfLi480ELi3ELi32ELi30ELi4096ELb0ELi16ELi960ELi960ELi4ELb1ELi1ELb0ELb0ENS_16CompileConditionILi1000EEEEEvPT_PKS4_S7_S7_flPfS8_Pj)
        /*00cc*/ 	.short	0x0380
        /*00ce*/ 	.short	0x0048


	//----- nvinfo : EIATTR_SW_WAR
	.align		4
.L_1521:
        /*00d0*/ 	.byte	0x04, 0x36
        /*00d2*/ 	.short	(.L_1523 - .L_1522)
.L_1522:
        /*00d4*/ 	.word	0x00000008
.L_1523:


//--------------------- .nv.info._ZN13group_norm_v214gn_cuda_kernelI6__halfLi480ELi2ELi32ELi30ELi4096ELb0ELi32ELi960ELi960ELi4ELb1ELi2ELb0ELb0ENS_16CompileConditionILi1000EEEEEvPT_PKS4_S7_S7_flPfS8_Pj --------------------------
	.section	.nv.info._ZN13group_norm_v214gn_cuda_kernelI6__halfLi480ELi2ELi32ELi30ELi4096ELb0ELi32ELi960ELi960ELi4ELb1ELi2ELb0ELb0ENS_16CompileConditionILi1000EEEEEvPT_PKS4_S7_S7_flPfS8_Pj,"",@"SHT_CUDA_INFO"
	.sectionflags	@""
	.align	4


	//----- nvinfo : EIATTR_CUDA_API_VERSION
	.align		4
        /*0000*/ 	.byte	0x04, 0x37
        /*0002*/ 	.short	(.L_1525 - .L_1524)
.L_1524:
        /*0004*/ 	.word	0x00000082


	//----- nvinfo : EIATTR_KPARAM_INFO
	.align		4
.L_1525:
        /*0008*/ 	.byte	0x04, 0x17
        /*000a*/ 	.short	(.L_1527 - .L_1526)
.L_1526:
        /*000c*/ 	.word	0x00000000
        /*0010*/ 	.short	0x0008
        /*0012*/ 	.short	0x0040
        /*0014*/ 	.byte	0x00, 0xf5, 0x21, 0x00


	//----- nvinfo : EIATTR_KPARAM_INFO
	.align		4
.L_1527:
        /*0018*/ 	.byte	0x04, 0x17
        /*001a*/ 	.short	(.L_1529 - .L_1528)
.L_1528:
        /*001c*/ 	.word	0x00000000
        /*0020*/ 	.short	0x0007
        /*0022*/ 	.short	0x0038
        /*0024*/ 	.byte	0x00, 0xf5, 0x21, 0x00


	//----- nvinfo : EIATTR_KPARAM_INFO
	.align		4
.L_1529:
        /*0028*/ 	.byte	0x04, 0x17
        /*002a*/ 	.short	(.L_1531 - .L_1530)
.L_1530:
        /*002c*/ 	.word	0x00000000
        /*0030*/ 	.short	0x0006
        /*0032*/ 	.short	0x0030
        /*0034*/ 	.byte	0x00, 0xf5, 0x21, 0x00


	//----- nvinfo : EIATTR_KPARAM_INFO
	.align		4
.L_1531:
        /*0038*/ 	.byte	0x04, 0x17
        /*003a*/ 	.short	(.L_1533 - .L_1532)
.L_1532:
        /*003c*/ 	.word	0x00000000
        /*0040*/ 	.short	0x0005
        /*0042*/ 	.short	0x0028
        /*0044*/ 	.byte	0x00, 0xf0, 0x21, 0x00


	//----- nvinfo : EIATTR_KPARAM_INFO
	.align		4
.L_1533:
        /*0048*/ 	.byte	0x04, 0x17
        /*004a*/ 	.short	(.L_1535 - .L_1534)
.L_1534:
        /*004c*/ 	.word	0x00000000
        /*0050*/ 	.short	0x0004
        /*0052*/ 	.short	0x0020
        /*0054*/ 	.byte	0x00, 0xf0, 0x11, 0x00


	//----- nvinfo : EIATTR_KPARAM_INFO
	.align		4
.L_1535:
        /*0058*/ 	.byte	0x04, 0x17
        /*005a*/ 	.short	(.L_1537 - .L_1536)
.L_1536:
        /*005c*/ 	.word	0x00000000
        /*0060*/ 	.short	0x0003
        /*0062*/ 	.short	0x0018
        /*0064*/ 	.byte	0x00, 0xf5, 0x21, 0x00


	//----- nvinfo : EIATTR_KPARAM_INFO
	.align		4
.L_1537:
        /*0068*/ 	.byte	0x04, 0x17
        /*006a*/ 	.short	(.L_1539 - .L_1538)
.L_1538:
        /*006c*/ 	.word	0x00000000
        /*0070*/ 	.short	0x0002
        /*0072*/ 	.short	0x0010
        /*0074*/ 	.byte	0x00, 0xf5, 0x21, 0x00


	//----- nvinfo : EIATTR_KPARAM_INFO
	.align		4
.L_1539:
        /*0078*/ 	.byte	0x04, 0x17
        /*007a*/ 	.short	(.L_1541 - .L_1540)
.L_1540:
        /*007c*/ 	.word	0x00000000
        /*0080*/ 	.short	0x0001
        /*0082*/ 	.short	0x0008
        /*0084*/ 	.byte	0x00, 0xf5, 0x21, 0x00


	//----- nvinfo : EIATTR_KPARAM_INFO
	.align		4
.L_1541:
        /*0088*/ 	.byte	0x04, 0x17
        /*008a*/ 	.short	(.L_1543 - .L_1542)
.L_1542:
        /*008c*/ 	.word	0x00000000
        /*0090*/ 	.short	0x0000
        /*0092*/ 	.short	0x0000
        /*0094*/ 	.byte	0x00, 0xf5, 0x21, 0x00


	//----- nvinfo : EIATTR_SPARSE_MMA_MASK
	.align		4
.L_1543:
        /*0098*/ 	.byte	0x03, 0x50
        /*009a*/ 	.short	0x0000


	//----- nvinfo : EIATTR_MAXREG_COUNT
	.align		4
        /*009c*/ 	.byte	0x03, 0x1b
        /*009e*/ 	.short	0x0040


	//----- nvinfo : EIATTR_MERCURY_ISA_VERSION
	.align		4
        /*00a0*/ 	.byte	0x03, 0x5f
        /*00a2*/ 	.short	0x0101


	//----- nvinfo : EIATTR_VRC_CTA_INIT_COUNT
	.align		4
        /*00a4*/ 	.byte	0x02, 0x4a
	.zero		1
	.zero		1


	//----- nvinfo : EIATTR_EXIT_INSTR_OFFSETS
	.align		4
        /*00a8*/ 	.byte	0x04, 0x1c
        /*00aa*/ 	.short	(.L_1545 - .L_1544)


	//   ....[0]....
.L_1544:
        /*00ac*/ 	.word	0x00000010


	//----- nvinfo : EIATTR_MAX_THREADS
	.align		4
.L_1545:
        /*00b0*/ 	.byte	0x04, 0x05
        /*00b2*/ 	.short	(.L_1547 - .L_1546)
.L_1546:
        /*00b4*/ 	.word	0x000001e0
        /*00b8*/ 	.word	0x00000001
        /*00bc*/ 	.word	0x00000001


	//----- nvinfo : EIATTR_CBANK_PARAM_SIZE
	.align		4
.L_1547:
        /*00c0*/ 	.byte	0x03, 0x19
        /*00c2*/ 	.short	0x0048


	//----- nvinfo : EIATTR_PARAM_CBANK
	.align		4
        /*00c4*/ 	.byte	0x04, 0x0a
        /*00c6*/ 	.short	(.L_1549 - .L_1548)
	.align		4
.L_1548:
        /*00c8*/ 	.word	index@(.nv.constant0._ZN13group_norm_v214gn_cuda_kernelI6__halfLi480ELi2ELi32ELi30ELi4096ELb0ELi32ELi960ELi960ELi4ELb1ELi2ELb0ELb0ENS_16CompileConditionILi1000EEEEEvPT_PKS4_S7_S7_flPfS8_Pj)
        /*00cc*/ 	.short	0x0380
        /*00ce*/ 	.short	0x0048


	//----- nvinfo : EIATTR_SW_WAR
	.align		4
.L_1549:
        /*00d0*/ 	.byte	0x04, 0x36
        /*00d2*/ 	.short	(.L_1551 - .L_1550)
.L_1550:
        /*00d4*/ 	.word	0x00000008
.L_1551:


//--------------------- .nv.info._ZN13group_norm_v214gn_cuda_kernelI6__halfLi480ELi1ELi16ELi60ELi4096ELb1ELi32ELi960ELi960ELi4ELb1ELi1ELb0ELb0ENS_16CompileConditionILi1000EEEEEvPT_PKS4_S7_S7_flPfS8_Pj --------------------------
	.section	.nv.info._ZN13group_norm_v214gn_cuda_kernelI6__halfLi480ELi1ELi16ELi60ELi4096ELb1ELi32ELi960ELi960ELi4ELb1ELi1ELb0ELb0ENS_16CompileConditionILi1000EEEEEvPT_PKS4_S7_S7_flPfS8_Pj,"",@"SHT_CUDA_INFO"
	.sectionflags	@""
	.align	4


	//----- nvinfo : EIATTR_CUDA_API_VERSION
	.align		4
        /*0000*/ 	.byte	0x04, 0x37
        /*0002*/ 	.short	(.L_1553 - .L_1552)
.L_1552:
        /*0004*/ 	.word	0x00000082


	//----- nvinfo : EIATTR_KPARAM_INFO
	.align		4
.L_1553:
        /*0008*/ 	.byte	0x04, 0x17
        /*000a*/ 	.short	(.L_1555 - .L_1554)
.L_1554:
        /*000c*/ 	.word	0x00000000
        /*0010*/ 	.short	0x0008
        /*0012*/ 	.short	0x0040
        /*0014*/ 	.byte	0x00, 0xf5, 0x21, 0x00


	//----- nvinfo : EIATTR_KPARAM_INFO
	.align		4
.L_1555:
        /*0018*/ 	.byte	0x04, 0x17
        /*001a*/ 	.short	(.L_1557 - .L_1556)
.L_1556:
        /*001c*/ 	.word	0x00000000
        /*0020*/ 	.short	0x0007
        /*0022*/ 	.short	0x0038
        /*0024*/ 	.byte	0x00, 0xf5, 0x21, 0x00


	//----- nvinfo : EIATTR_KPARAM_INFO
	.align		4
.L_1557:
        /*0028*/ 	.byte	0x04, 0x17
        /*002a*/ 	.short	(.L_1559 - .L_1558)
.L_1558:
        /*002c*/ 	.word	0x00000000
        /*0030*/ 	.short	0x0006
        /*0032*/ 	.short	0x0030
        /*0034*/ 	.byte	0x00, 0xf5, 0x21, 0x00


	//----- nvinfo : EIATTR_KPARAM_INFO
	.align		4
.L_1559:
        /*0038*/ 	.byte	0x04, 0x17
        /*003a*/ 	.short	(.L_1561 - .L_1560)
.L_1560:
        /*003c*/ 	.word	0x00000000
        /*0040*/ 	.short	0x0005
        /*0042*/ 	.short	0x0028
        /*0044*/ 	.byte	0x00, 0xf0, 0x21, 0x00


	//----- nvinfo : EIATTR_KPARAM_INFO
	.align		4
.L_1561:
        /*0048*/ 	.byte	0x04, 0x17
        /*004a*/ 	.short	(.L_1563 - .L_1562)
.L_1562:
        /*004c*/ 	.word	0x00000000
        /*0050*/ 	.short	0x0004
        /*0052*/ 	.short	0x0020
        /*0054*/ 	.byte	0x00, 0xf0, 0x11, 0x00


	//----- nvinfo : EIATTR_KPARAM_INFO
	.align		4
.L_1563:
        /*0058*/ 	.byte	0x04, 0x17
        /*005a*/ 	.short	(.L_1565 - .L_1564)
.L_1564:
        /*005c*/ 	.word	0x00000000
        /*0060*/ 	.short	0x0003
        /*0062*/ 	.short	0x0018
        /*0064*/ 	.byte	0x00, 0xf5, 0x21, 0x00


	//----- nvinfo : EIATTR_KPARAM_INFO
	.align		4
.L_1565:
        /*0068*/ 	.byte	0x04, 0x17
        /*006a*/ 	.short	(.L_1567 - .L_1566)
.L_1566:
        /*006c*/ 	.word	0x00000000
        /*0070*/ 	.short	0x0002
        /*0072*/ 	.short	0x0010
        /*0074*/ 	.byte	0x00, 0xf5, 0x21, 0x00


	//----- nvinfo : EIATTR_KPARAM_INFO
	.align		4
.L_1567:
        /*0078*/ 	.byte	0x04, 0x17
        /*007a*/ 	.short	(.L_1569 - .L_1568)
.L_1568:
        /*007c*/ 	.word	0x00000000
        /*0080*/ 	.short	0x0001
        /*0082*/ 	.short	0x0008
        /*0084*/ 	.byte	0x00, 0xf5, 0x21, 0x00


	//----- nvinfo : EIATTR_KPARAM_INFO
	.align		4
.L_1569:
        /*0088*/ 	.byte	0x04, 0x17
        /*008a*/ 	.short	(.L_1571 - .L_1570)
.L_1570:
        /*008c*/ 	.word	0x00000000
        /*0090*/ 	.short	0x0000
        /*0092*/ 	.short	0x0000
        /*0094*/ 	.byte	0x00, 0xf5, 0x21, 0x00


	//----- nvinfo : EIATTR_SPARSE_MMA_MASK
	.align		4
.L_1571:
        /*0098*/ 	.byte	0x03, 0x50
        /*009a*/ 	.short	0x0000


	//----- nvinfo : EIATTR_MAXREG_COUNT
	.align		4
        /*009c*/ 	.byte	0x03, 0x1b
        /*009e*/ 	.short	0x0080


	//----- nvinfo : EIATTR_MERCURY_ISA_VERSION
	.align		4
        /*00a0*/ 	.byte	0x03, 0x5f
        /*00a2*/ 	.short	0x0101


	//----- nvinfo : EIATTR_VRC_CTA_INIT_COUNT
	.align		4
        /*00a4*/ 	.byte	0x02, 0x4a
	.zero		1
	.zero		1


	//----- nvinfo : EIATTR_EXIT_INSTR_OFFSETS
	.align		4
        /*00a8*/ 	.byte	0x04, 0x1c
        /*00aa*/ 	.short	(.L_1573 - .L_1572)


	//   ....[0]....
.L_1572:
        /*00ac*/ 	.word	0x00000010


	//----- nvinfo : EIATTR_MAX_THREADS
	.align		4
.L_1573:
        /*00b0*/ 	.byte	0x04, 0x05
        /*00b2*/ 	.short	(.L_1575 - .L_1574)
.L_1574:
        /*00b4*/ 	.word	0x000001e0
        /*00b8*/ 	.word	0x00000001
        /*00bc*/ 	.word	0x00000001


	//----- nvinfo : EIATTR_CBANK_PARAM_SIZE
	.align		4
.L_1575:
        /*00c0*/ 	.byte	0x03, 0x19
        /*00c2*/ 	.short	0x0048


	//----- nvinfo : EIATTR_PARAM_CBANK
	.align		4
        /*00c4*/ 	.byte	0x04, 0x0a
        /*00c6*/ 	.short	(.L_1577 - .L_1576)
	.align		4
.L_1576:
        /*00c8*/ 	.word	index@(.nv.constant0._ZN13group_norm_v214gn_cuda_kernelI6__halfLi480ELi1ELi16ELi60ELi4096ELb1ELi32ELi960ELi960ELi4ELb1ELi1ELb0ELb0ENS_16CompileConditionILi1000EEEEEvPT_PKS4_S7_S7_flPfS8_Pj)
        /*00cc*/ 	.short	0x0380
        /*00ce*/ 	.short	0x0048


	//----- nvinfo : EIATTR_SW_WAR
	.align		4
.L_1577:
        /*00d0*/ 	.byte	0x04, 0x36
        /*00d2*/ 	.short	(.L_1579 - .L_1578)
.L_1578:
        /*00d4*/ 	.word	0x00000008
.L_1579:


//--------------------- .nv.info._ZN13group_norm_v214gn_cuda_kernelI6__halfLi480ELi1ELi16ELi60ELi4096ELb1ELi64ELi960ELi960ELi4ELb1ELi2ELb0ELb0ENS_16CompileConditionILi1000EEEEEvPT_PKS4_S7_S7_flPfS8_Pj --------------------------
	.section	.nv.info._ZN13group_norm_v214gn_cuda_kernelI6__halfLi480ELi1ELi16ELi60ELi4096ELb1ELi64ELi960ELi960ELi4ELb1ELi2ELb0ELb0ENS_16CompileConditionILi1000EEEEEvPT_PKS4_S7_S7_flPfS8_Pj,"",@"SHT_CUDA_INFO"
	.sectionflags	@""
	.align	4


	//----- nvinfo : EIATTR_CUDA_API_VERSION
	.align		4
        /*0000*/ 	.byte	0x04, 0x37
        /*0002*/ 	.short	(.L_1581 - .L_1580)
.L_1580:
        /*0004*/ 	.word	0x00000082


	//----- nvinfo : EIATTR_KPARAM_INFO
	.align		4
.L_1581:
        /*0008*/ 	.byte	0x04, 0x17
        /*000a*/ 	.short	(.L_1583 - .L_1582)
.L_1582:
        /*000c*/ 	.word	0x00000000
        /*0010*/ 	.short	0x0008
        /*0012*/ 	.short	0x0040
        /*0014*/ 	.byte	0x00, 0xf5, 0x21, 0x00


	//----- nvinfo : EIATTR_KPARAM_INFO
	.align		4
.L_1583:
        /*0018*/ 	.byte	0x04, 0x17
        /*001a*/ 	.short	(.L_1585 - .L_1584)
.L_1584:
        /*001c*/ 	.word	0x00000000
        /*0020*/ 	.short	0x0007
        /*0022*/ 	.short	0x0038
        /*0024*/ 	.byte	0x00, 0xf5, 0x21, 0x00


	//----- nvinfo : EIATTR_KPARAM_INFO
	.align		4
.L_1585:
        /*0028*/ 	.byte	0x04, 0x17
        /*002a*/ 	.short	(.L_1587 - .L_1586)
.L_1586:
        /*002c*/ 	.word	0x00000000
        /*0030*/ 	.short	0x0006
        /*0032*/ 	.short	0x0030
        /*0034*/ 	.byte	0x00, 0xf5, 0x21, 0x00


	//----- nvinfo : EIATTR_KPARAM_INFO
	.align		4
.L_1587:
        /*0038*/ 	.byte	0x04, 0x17
        /*003a*/ 	.short	(.L_1589 - .L_1588)
.L_1588:
        /*003c*/ 	.word	0x00000000
        /*0040*/ 	.short	0x0005
        /*0042*/ 	.short	0x0028
        /*0044*/ 	.byte	0x00, 0xf0, 0x21, 0x00


	//----- nvinfo : EIATTR_KPARAM_INFO
	.align		4
.L_1589:
        /*0048*/ 	.byte	0x04, 0x17
        /*004a*/ 	.short	(.L_1591 - .L_1590)
.L_1590:
        /*004c*/ 	.word	0x00000000
        /*0050*/ 	.short	0x0004
        /*0052*/ 	.short	0x0020
        /*0054*/ 	.byte	0x00, 0xf0, 0x11, 0x00


	//----- nvinfo : EIATTR_KPARAM_INFO
	.align		4
.L_1591:
        /*0058*/ 	.byte	0x04, 0x17
        /*005a*/ 	.short	(.L_1593 - .L_1592)
.L_1592:
        /*005c*/ 	.word	0x00000000
        /*0060*/ 	.short	0x0003
        /*0062*/ 	.short	0x0018
        /*0064*/ 	.byte	0x00, 0xf5, 0x21, 0x00


	//----- nvinfo : EIATTR_KPARAM_INFO
	.align		4
.L_1593:
        /*0068*/ 	.byte	0x04, 0x17
        /*006a*/ 	.short	(.L_1595 - .L_1594)
.L_1594:
        /*006c*/ 	.word	0x00000000
        /*0070*/ 	.short	0x0002
        /*0072*/ 	.short	0x0010
        /*0074*/ 	.byte	0x00, 0xf5, 0x21, 0x00


	//----- nvinfo : EIATTR_KPARAM_INFO
	.align		4
.L_1595:
        /*0078*/ 	.byte	0x04, 0x17
        /*007a*/ 	.short	(.L_1597 - .L_1596)
.L_1596:
        /*007c*/ 	.word	0x00000000
        /*0080*/ 	.short	0x0001
        /*0082*/ 	.short	0x0008
        /*0084*/ 	.byte	0x00, 0xf5, 0x21, 0x00


	//----- nvinfo : EIATTR_KPARAM_INFO
	.align		4
.L_1597:
        /*0088*/ 	.byte	0x04, 0x17
        /*008a*/ 	.short	(.L_1599 - .L_1598)
.L_1598:
        /*008c*/ 	.word	0x00000000
        /*0090*/ 	.short	0x0000
        /*0092*/ 	.short	0x0000
        /*0094*/ 	.byte	0x00, 0xf5, 0x21, 0x00


	//----- nvinfo : EIATTR_SPARSE_MMA_MASK
	.align		4
.L_1599:
        /*0098*/ 	.byte	0x03, 0x50
        /*009a*/ 	.short	0x0000


	//----- nvinfo : EIATTR_MAXREG_COUNT
	.align		4
        /*009c*/ 	.byte	0x03, 0x1b
        /*009e*/ 	.short	0x0080


	//----- nvinfo : EIATTR_MERCURY_ISA_VERSION
	.align		4
        /*00a0*/ 	.byte	0x03, 0x5f
        /*00a2*/ 	.short	0x0101


	//----- nvinfo : EIATTR_VRC_CTA_INIT_COUNT
	.align		4
        /*00a4*/ 	.byte	0x02, 0x4a
	.zero		1
	.zero		1


	//----- nvinfo : EIATTR_EXIT_INSTR_OFFSETS
	.align		4
        /*00a8*/ 	.byte	0x04, 0x1c
        /*00aa*/ 	.short	(.L_1601 - .L_1600)


	//   ....[0]....
.L_1600:
        /*00ac*/ 	.word	0x00000010


	//----- nvinfo : EIATTR_MAX_THREADS
	.align		4
.L_1601:
        /*00b0*/ 	.byte	0x04, 0x05
        /*00b2*/ 	.short	(.L_1603 - .L_1602)
.L_1602:
        /*00b4*/ 	.word	0x000001e0
        /*00b8*/ 	.word	0x00000001
        /*00bc*/ 	.word	0x00000001


	//----- nvinfo : EIATTR_CBANK_PARAM_SIZE
	.align		4
.L_1603:
        /*00c0*/ 	.byte	0x03, 0x19
        /*00c2*/ 	.short	0x0048


	//----- nvinfo : EIATTR_PARAM_CBANK
	.align		4
        /*00c4*/ 	.byte	0x04, 0x0a
        /*00c6*/ 	.short	(.L_1605 - .L_1604)
	.align		4
.L_1604:
        /*00c8*/ 	.word	index@(.nv.constant0._ZN13group_norm_v214gn_cuda_kernelI6__halfLi480ELi1ELi16ELi60ELi4096ELb1ELi64ELi960ELi960ELi4ELb1ELi2ELb0ELb0ENS_16CompileConditionILi1000EEEEEvPT_PKS4_S7_S7_flPfS8_Pj)
        /*00cc*/ 	.short	0x0380
        /*00ce*/ 	.short	0x0048


	//----- nvinfo : EIATTR_SW_WAR
	.align		4
.L_1605:
        /*00d0*/ 	.byte	0x04, 0x36
        /*00d2*/ 	.short	(.L_1607 - .L_1606)
.L_1606:
        /*00d4*/ 	.word	0x00000008
.L_1607:


//--------------------- .nv.info._ZN13group_norm_v214gn_cuda_kernelI6__halfLi480ELi3ELi16ELi60ELi4096ELb1ELi16ELi960ELi960ELi4ELb1ELi1ELb0ELb0ENS_16CompileConditionILi1000EEEEEvPT_PKS4_S7_S7_flPfS8_Pj --------------------------
	.section	.nv.info._ZN13group_norm_v214gn_cuda_kernelI6__halfLi480ELi3ELi16ELi60ELi4096ELb1ELi16ELi960ELi960ELi4ELb1ELi1ELb0ELb0ENS_16CompileConditionILi1000EEEEEvPT_PKS4_S7_S7_flPfS8_Pj,"",@"SHT_CUDA_INFO"
	.sectionflags	@""
	.align	4


	//----- nvinfo : EIATTR_CUDA_API_VERSION
	.align		4
        /*0000*/ 	.byte	0x04, 0x37
        /*0002*/ 	.short	(.L_1609 - .L_1608)
.L_1608:
        /*0004*/ 	.word	0x00000082


	//----- nvinfo : EIATTR_KPARAM_INFO
	.align		4
.L_1609:
        /*0008*/ 	.byte	0x04, 0x17
        /*000a*/ 	.short	(.L_1611 - .L_1610)
.L_1610:
        /*000c*/ 	.word	0x00000000
        /*0010*/ 	.short	0x0008
        /*0012*/ 	.short	0x0040
        /*0014*/ 	.byte	0x00, 0xf5, 0x21, 0x00


	//----- nvinfo : EIATTR_KPARAM_INFO
	.align		4
.L_1611:
        /*0018*/ 	.byte	0x04, 0x17
        /*001a*/ 	.short	(.L_1613 - .L_1612)
.L_1612:
        /*001c*/ 	.word	0x00000000
        /*0020*/ 	.short	0x0007
        /*0022*/ 	.short	0x0038
        /*0024*/ 	.byte	0x00, 0xf5, 0x21, 0x00


	//----- nvinfo : EIATTR_KPARAM_INFO
	.align		4
.L_1613:
        /*0028*/ 	.byte	0x04, 0x17
        /*002a*/ 	.short	(.L_1615 - .L_1614)
.L_1614:
        /*002c*/ 	.word	0x00000000
        /*0030*/ 	.short	0x0006
        /*0032*/ 	.short	0x0030
        /*0034*/ 	.byte	0x00, 0xf5, 0x21, 0x00


	//----- nvinfo : EIATTR_KPARAM_INFO
	.align		4
.L_1615:
        /*0038*/ 	.byte	0x04, 0x17
        /*003a*/ 	.short	(.L_1617 - .L_1616)
.L_1616:
        /*003c*/ 	.word	0x00000000
        /*0040*/ 	.short	0x0005
        /*0042*/ 	.short	0x0028
        /*0044*/ 	.byte	0x00, 0xf0, 0x21, 0x00


	//----- nvinfo : EIATTR_KPARAM_INFO
	.align		4
.L_1617:
        /*0048*/ 	.byte	0x04, 0x17
        /*004a*/ 	.short	(.L_1619 - .L_1618)
.L_1618:
        /*004c*/ 	.word	0x00000000
        /*0050*/ 	.short	0x0004
        /*0052*/ 	.short	0x0020
        /*0054*/ 	.byte	0x00, 0xf0, 0x11, 0x00


	//----- nvinfo : EIATTR_KPARAM_INFO
	.align		4
.L_1619:
        /*0058*/ 	.byte	0x04, 0x17
        /*005a*/ 	.short	(.L_1621 - .L_1620)
.L_1620:
        /*005c*/ 	.word	0x00000000
        /*0060*/ 	.short	0x0003
        /*0062*/ 	.short	0x0018
        /*0064*/ 	.byte	0x00, 0xf5, 0x21, 0x00


	//----- nvinfo : EIATTR_KPARAM_INFO
	.align		4
.L_1621:
        /*0068*/ 	.byte	0x04, 0x17
        /*006a*/ 	.short	(.L_1623 - .L_1622)
.L_1622:
        /*006c*/ 	.word	0x00000000
        /*0070*/ 	.short	0x0002
        /*0072*/ 	.short	0x0010
        /*0074*/ 	.byte	0x00, 0xf5, 0x21, 0x00


	//----- nvinfo : EIATTR_KPARAM_INFO
	.align		4
.L_1623:
        /*0078*/ 	.byte	0x04, 0x17
        /*007a*/ 	.short	(.L_1625 - .L_1624)
.L_1624:
        /*007c*/ 	.word	0x00000000
        /*0080*/ 	.short	0x0001
        /*0082*/ 	.short	0x0008
        /*0084*/ 	.byte	0x00, 0xf5, 0x21, 0x00


	//----- nvinfo : EIATTR_KPARAM_INFO
	.align		4
.L_1625:
        /*0088*/ 	.byte	0x04, 0x17
        /*008a*/ 	.short	(.L_1627 - .L_1626)
.L_1626:
        /*008c*/ 	.word	0x00000000
        /*0090*/ 	.short	0x0000
        /*0092*/ 	.short	0x0000
        /*0094*/ 	.byte	0x00, 0xf5, 0x21, 0x00


	//----- nvinfo : EIATTR_SPARSE_MMA_MASK
	.align		4
.L_1627:
        /*0098*/ 	.byte	0x03, 0x50
        /*009a*/ 	.short	0x0000


	//----- nvinfo : EIATTR_MAXREG_COUNT
	.align		4
        /*009c*/ 	.byte	0x03, 0x1b
        /*009e*/ 	.short	0x0028


	//----- nvinfo : EIATTR_MERCURY_ISA_VERSION
	.align		4
        /*00a0*/ 	.byte	0x03, 0x5f
        /*00a2*/ 	.short	0x0101


	//----- nvinfo : EIATTR_VRC_CTA_INIT_COUNT
	.align		4
        /*00a4*/ 	.byte	0x02, 0x4a
	.zero		1
	.zero		1


	//----- nvinfo : EIATTR_EXIT_INSTR_OFFSETS
	.align		4
        /*00a8*/ 	.byte	0x04, 0x1c
        /*00aa*/ 	.short	(.L_1629 - .L_1628)


	//   ....[0]....
.L_1628:
        /*00ac*/ 	.word	0x00000010


	//----- nvinfo : EIATTR_MAX_THREADS
	.align		4
.L_1629:
        /*00b0*/ 	.byte	0x04, 0x05
        /*00b2*/ 	.short	(.L_1631 - .L_1630)
.L_1630:
        /*00b4*/ 	.word	0x000001e0
        /*00b8*/ 	.word	0x00000001
        /*00bc*/ 	.word	0x00000001


	//----- nvinfo : EIATTR_CBANK_PARAM_SIZE
	.align		4
.L_1631:
        /*00c0*/ 	.byte	0x03, 0x19
        /*00c2*/ 	.short	0x0048


	//----- nvinfo : EIATTR_PARAM_CBANK
	.align		4
        /*00c4*/ 	.byte	0x04, 0x0a
        /*00c6*/ 	.short	(.L_1633 - .L_1632)
	.align		4
.L_1632:
        /*00c8*/ 	.word	index@(.nv.constant0._ZN13group_norm_v214gn_cuda_kernelI6__halfLi480ELi3ELi16ELi60ELi4096ELb1ELi16ELi960ELi960ELi4ELb1ELi1ELb0ELb0ENS_16CompileConditionILi1000EEEEEvPT_PKS4_S7_S7_flPfS8_Pj)
        /*00cc*/ 	.short	0x0380
        /*00ce*/ 	.short	0x0048


	//----- nvinfo : EIATTR_SW_WAR
	.align		4
.L_1633:
        /*00d0*/ 	.byte	0x04, 0x36
        /*00d2*/ 	.short	(.L_1635 - .L_1634)
.L_1634:
        /*00d4*/ 	.word	0x00000008
.L_1635:


//--------------------- .nv.info._ZN13group_norm_v214gn_cuda_kernelI6__halfLi480ELi2ELi16ELi60ELi4096ELb1ELi32ELi960ELi960ELi4ELb1ELi2ELb0ELb0ENS_16CompileConditionILi1000EEEEEvPT_PKS4_S7_S7_flPfS8_Pj --------------------------
	.section	.nv.info._ZN13group_norm_v214gn_cuda_kernelI6__halfLi480ELi2ELi16ELi60ELi4096ELb1ELi32ELi960ELi960ELi4ELb1ELi2ELb0ELb0ENS_16CompileConditionILi1000EEEEEvPT_PKS4_S7_S7_flPfS8_Pj,"",@"SHT_CUDA_INFO"
	.sectionflags	@""
	.align	4


	//----- nvinfo : EIATTR_CUDA_API_VERSION
	.align		4
        /*0000*/ 	.byte	0x04, 0x37
        /*0002*/ 	.short	(.L_1637 - .L_1636)
.L_1636:
        /*0004*/ 	.word	0x00000082


	//----- nvinfo : EIATTR_KPARAM_INFO
	.align		4
.L_1637:
        /*0008*/ 	.byte	0x04, 0x17
        /*000a*/ 	.short	(.L_1639 - .L_1638)
.L_1638:
        /*000c*/ 	.word	0x00000000
        /*0010*/ 	.short	0x0008
        /*0012*/ 	.short	0x0040
        /*0014*/ 	.byte	0x00, 0xf5, 0x21, 0x00


	//----- nvinfo : EIATTR_KPARAM_INFO
	.align		4
.L_1639:
        /*0018*/ 	.byte	0x04, 0x17
        /*001a*/ 	.short	(.L_1641 - .L_1640)
.L_1640:
        /*001c*/ 	.word	0x00000000
        /*0020*/ 	.short	0x0007
        /*0022*/ 	.short	0x0038
        /*0024*/ 	.byte	0x00, 0xf5, 0x21, 0x00


	//----- nvinfo : EIATTR_KPARAM_INFO
	.align		4
.L_1641:
        /*0028*/ 	.byte	0x04, 0x17
        /*002a*/ 	.short	(.L_1643 - .L_1642)
.L_1642:
        /*002c*/ 	.word	0x00000000
        /*0030*/ 	.short	0x0006
        /*0032*/ 	.short	0x0030
        /*0034*/ 	.byte	0x00, 0xf5, 0x21, 0x00


	//----- nvinfo : EIATTR_KPARAM_INFO
	.align		4
.L_1643:
        /*0038*/ 	.byte	0x04, 0x17
        /*003a*/ 	.short	(.L_1645 - .L_1644)
.L_1644:
        /*003c*/ 	.word	0x00000000
        /*0040*/ 	.short	0x0005
        /*0042*/ 	.short	0x0028
        /*0044*/ 	.byte	0x00, 0xf0, 0x21, 0x00


	//----- nvinfo : EIATTR_KPARAM_INFO
	.align		4
.L_1645:
        /*0048*/ 	.byte	0x04, 0x17
        /*004a*/ 	.short	(.L_1647 - .L_1646)
.L_1646:
        /*004c*/ 	.word	0x00000000
        /*0050*/ 	.short	0x0004
        /*0052*/ 	.short	0x0020
        /*0054*/ 	.byte	0x00, 0xf0, 0x11, 0x00


	//----- nvinfo : EIATTR_KPARAM_INFO
	.align		4
.L_1647:
        /*0058*/ 	.byte	0x04, 0x17
        /*005a*/ 	.short	(.L_1649 - .L_1648)
.L_1648:
        /*005c*/ 	.word	0x00000000
        /*0060*/ 	.short	0x0003
        /*0062*/ 	.short	0x0018
        /*0064*/ 	.byte	0x00, 0xf5, 0x21, 0x00


	//----- nvinfo : EIATTR_KPARAM_INFO
	.align		4
.L_1649:
        /*0068*/ 	.byte	0x04, 0x17
        /*006a*/ 	.short	(.L_1651 - .L_1650)
.L_1650:
        /*006c*/ 	.word	0x00000000
        /*0070*/ 	.short	0x0002
        /*0072*/ 	.short	0x0010
        /*0074*/ 	.byte	0x00, 0xf5, 0x21, 0x00


	//----- nvinfo : EIATTR_KPARAM_INFO
	.align		4
.L_1651:
        /*0078*/ 	.byte	0x04, 0x17
        /*007a*/ 	.short	(.L_1653 - .L_1652)
.L_1652:
        /*007c*/ 	.word	0x00000000
        /*0080*/ 	.short	0x0001
        /*0082*/ 	.short	0x0008
        /*0084*/ 	.byte	0x00, 0xf5, 0x21, 0x00


	//----- nvinfo : EIATTR_KPARAM_INFO
	.align		4
.L_1653:
        /*0088*/ 	.byte	0x04, 0x17
        /*008a*/ 	.short	(.L_1655 - .L_1654)
.L_1654:
        /*008c*/ 	.word	0x00000000
        /*0090*/ 	.short	0x0000
        /*0092*/ 	.short	0x0000
        /*0094*/ 	.byte	0x00, 0xf5, 0x21, 0x00


	//----- nvinfo : EIATTR_SPARSE_MMA_MASK
	.align		4
.L_1655:
        /*0098*/ 	.byte	0x03, 0x50
        /*009a*/ 	.short	0x0000


	//----- nvinfo : EIATTR_MAXREG_COUNT
	.align		4
        /*009c*/ 	.byte	0x03, 0x1b
        /*009e*/ 	.short	0x0040


	//----- nvinfo : EIATTR_MERCURY_ISA_VERSION
	.align		4
        /*00a0*/ 	.byte	0x03, 0x5f
        /*00a2*/ 	.short	0x0101


	//----- nvinfo : EIATTR_VRC_CTA_INIT_COUNT
	.align		4
        /*00a4*/ 	.byte	0x02, 0x4a
	.zero		1
	.zero		1


	//----- nvinfo : EIATTR_EXIT_INSTR_OFFSETS
	.align		4
        /*00a8*/ 	.byte	0x04, 0x1c
        /*00aa*/ 	.short	(.L_1657 - .L_1656)


	//   ....[0]....
.L_1656:
        /*00ac*/ 	.word	0x00000010


	//----- nvinfo : EIATTR_MAX_THREADS
	.align		4
.L_1657:
        /*00b0*/ 	.byte	0x04, 0x05
        /*00b2*/ 	.short	(.L_1659 - .L_1658)
.L_1658:
        /*00b4*/ 	.word	0x000001e0
        /*00b8*/ 	.word	0x00000001
        /*00bc*/ 	.word	0x00000001


	//----- nvinfo : EIATTR_CBANK_PARAM_SIZE
	.align		4
.L_1659:
        /*00c0*/ 	.byte	0x03, 0x19
        /*00c2*/ 	.short	0x0048


	//----- nvinfo : EIATTR_PARAM_CBANK
	.align		4
        /*00c4*/ 	.byte	0x04, 0x0a
        /*00c6*/ 	.short	(.L_1661 - .L_1660)
	.align		4
.L_1660:
        /*00c8*/ 	.word	index@(.nv.constant0._ZN13group_norm_v214gn_cuda_kernelI6__halfLi480ELi2ELi16ELi60ELi4096ELb1ELi32ELi960ELi960ELi4ELb1ELi2ELb0ELb0ENS_16CompileConditionILi1000EEEEEvPT_PKS4_S7_S7_flPfS8_Pj)
        /*00cc*/ 	.short	0x0380
        /*00ce*/ 	.short	0x0048


	//----- nvinfo : EIATTR_SW_WAR
	.align		4
.L_1661:
        /*00d0*/ 	.byte	0x04, 0x36
        /*00d2*/ 	.short	(.L_1663 - .L_1662)
.L_1662:
        /*00d4*/ 	.word	0x00000008
.L_1663:


//--------------------- .nv.callgraph             --------------------------
	.section	.nv.callgraph,"",@"SHT_CUDA_CALLGRAPH"
	.align	4
	.sectionentsize	8
	.align		4
        /*0000*/ 	.word	0x00000000
	.align		4
        /*0004*/ 	.word	0xffffffff
	.align		4
        /*0008*/ 	.word	0x00000000
	.align		4
        /*000c*/ 	.word	0xfffffffe
	.align		4
        /*0010*/ 	.word	0x00000000
	.align		4
        /*0014*/ 	.word	0xfffffffd
	.align		4
        /*0018*/ 	.word	0x00000000
	.align		4
        /*001c*/ 	.word	0xfffffffc


//--------------------- .text._ZN13group_norm_v218gn_bwd_cuda_kernelI13__nv_bfloat16Li480ELi3ELi32ELi30ELi4096ELb0ELb1ELi16ELi960ELi960ELi4ELb1ELi1ELb1ELb0ELNS_15WgradSyncMethodE3ENS_16CompileConditionILi1000EEEEEvPT_S6_S6_PKS5_S8_S8_S8_PKfflPfPj --------------------------
	.section	.text._ZN13group_norm_v218gn_bwd_cuda_kernelI13__nv_bfloat16Li480ELi3ELi32ELi30ELi4096ELb0ELb1ELi16ELi960ELi960ELi4ELb1ELi1ELb1ELb0ELNS_15WgradSyncMethodE3ENS_16CompileConditionILi1000EEEEEvPT_S6_S6_PKS5_S8_S8_S8_PKfflPfPj,"ax",@progbits
	.align	128
        .global         _ZN13group_norm_v218gn_bwd_cuda_kernelI13__nv_bfloat16Li480ELi3ELi32ELi30ELi4096ELb0ELb1ELi16ELi960ELi960ELi4ELb1ELi1ELb1ELb0ELNS_15WgradSyncMethodE3ENS_16CompileConditionILi1000EEEEEvPT_S6_S6_PKS5_S8_S8_S8_PKfflPfPj
        .type           _ZN13group_norm_v218gn_bwd_cuda_kernelI13__nv_bfloat16Li480ELi3ELi32ELi30ELi4096ELb0ELb1ELi16ELi960ELi960ELi4ELb1ELi1ELb1ELb0ELNS_15WgradSyncMethodE3ENS_16CompileConditionILi1000EEEEEvPT_S6_S6_PKS5_S8_S8_S8_PKfflPfPj,@function
        .size           _ZN13group_norm_v218gn_bwd_cuda_kernelI13__nv_bfloat16Li480ELi3ELi32ELi30ELi4096ELb0ELb1ELi16ELi960ELi960ELi4ELb1ELi1ELb1ELb0ELNS_15WgradSyncMethodE3ENS_16CompileConditionILi1000EEEEEvPT_S6_S6_PKS5_S8_S8_S8_PKfflPfPj,(.L_x_44 - _ZN13group_norm_v218gn_bwd_cuda_kernelI13__nv_bfloat16Li480ELi3ELi32ELi30ELi4096ELb0ELb1ELi16ELi960ELi960ELi4ELb1ELi1ELb1ELb0ELNS_15WgradSyncMethodE3ENS_16CompileConditionILi1000EEEEEvPT_S6_S6_PKS5_S8_S8_S8_PKfflPfPj)
        .other          _ZN13group_norm_v218gn_bwd_cuda_kernelI13__nv_bfloat16Li480ELi3ELi32ELi30ELi4096ELb0ELb1ELi16ELi960ELi960ELi4ELb1ELi1ELb1ELb0ELNS_15WgradSyncMethodE3ENS_16CompileConditionILi1000EEEEEvPT_S6_S6_PKS5_S8_S8_S8_PKfflPfPj,@"STO_CUDA_ENTRY STV_DEFAULT"
_ZN13group_norm_v218gn_bwd_cuda_kernelI13__nv_bfloat16Li480ELi3ELi32ELi30ELi4096ELb0ELb1ELi16ELi960ELi960ELi4ELb1ELi1ELb1ELb0ELNS_15WgradSyncMethodE3ENS_16CompileConditionILi1000EEEEEvPT_S6_S6_PKS5_S8_S8_S8_PKfflPfPj:
.text._ZN13group_norm_v218gn_bwd_cuda_kernelI13__nv_bfloat16Li480ELi3ELi32ELi30ELi4096ELb0ELb1ELi16ELi960ELi960ELi4ELb1ELi1ELb1ELb0ELNS_15WgradSyncMethodE3ENS_16CompileConditionILi1000EEEEEvPT_S6_S6_PKS5_S8_S8_S8_PKfflPfPj:
[----:B------:R-:W-:Y:S01]  /*0000*/  LDC R1, c[0x0][0x37c] ;  /* 0x0000df00ff017b82 */ /* 0x000fe20000000800 */
[----:B------:R-:W-:Y:S05]  /*0010*/  EXIT ;  /* 0x000000000000794d */ /* 0x000fea0003800000 */
.L_x_0:
[----:B------:R-:W-:-:S00]  /*0020*/  BRA `(.L_x_0) ;  /* 0xfffffffc00fc7947 */ /* 0x000fc0000383ffff */
[----:B------:R-:W-:-:S00]  /*0030*/  NOP ;  /* 0x0000000000007918 */ /* 0x000fc00000000000 */
        /* <DEDUP_REMOVED lines=12> */
.L_x_44:


//--------------------- .text._ZN13group_norm_v218gn_bwd_cuda_kernelI13__nv_bfloat16Li480ELi1ELi32ELi30ELi4096ELb0ELb1ELi32ELi960ELi960ELi4ELb1ELi1ELb0ELb0ELNS_15WgradSyncMethodE3ENS_16CompileConditionILi1000EEEEEvPT_S6_S6_PKS5_S8_S8_S8_PKfflPfPj --------------------------
	.section	.text._ZN13group_norm_v218gn_bwd_cuda_kernelI13__nv_bfloat16Li480ELi1ELi32ELi30ELi4096ELb0ELb1ELi32ELi960ELi960ELi4ELb1ELi1ELb0ELb0ELNS_15WgradSyncMethodE3ENS_16CompileConditionILi1000EEEEEvPT_S6_S6_PKS5_S8_S8_S8_PKfflPfPj,"ax",@progbits
	.align	128
        .global         _ZN13group_norm_v218gn_bwd_cuda_kernelI13__nv_bfloat16Li480ELi1ELi32ELi30ELi4096ELb0ELb1ELi32ELi960ELi960ELi4ELb1ELi1ELb0ELb0ELNS_15WgradSyncMethodE3ENS_16CompileConditionILi1000EEEEEvPT_S6_S6_PKS5_S8_S8_S8_PKfflPfPj
        .type           _ZN13group_norm_v218gn_bwd_cuda_kernelI13__nv_bfloat16Li480ELi1ELi32ELi30ELi4096ELb0ELb1ELi32ELi960ELi960ELi4ELb1ELi1ELb0ELb0ELNS_15WgradSyncMethodE3ENS_16CompileConditionILi1000EEEEEvPT_S6_S6_PKS5_S8_S8_S8_PKfflPfPj,@function
        .size           _ZN13group_norm_v218gn_bwd_cuda_kernelI13__nv_bfloat16Li480ELi1ELi32ELi30ELi4096ELb0ELb1ELi32ELi960ELi960ELi4ELb1ELi1ELb0ELb0ELNS_15WgradSyncMethodE3ENS_16CompileConditionILi1000EEEEEvPT_S6_S6_PKS5_S8_S8_S8_PKfflPfPj,(.L_x_45 - _ZN13group_norm_v218gn_bwd_cuda_kernelI13__nv_bfloat16Li480ELi1ELi32ELi30ELi4096ELb0ELb1ELi32ELi960ELi960ELi4ELb1ELi1ELb0ELb0ELNS_15WgradSyncMethodE3ENS_16CompileConditionILi1000EEEEEvPT_S6_S6_PKS5_S8_S8_S8_PKfflPfPj)
        .other          _ZN13group_norm_v218gn_bwd_cuda_kernelI13__nv_bfloat16Li480ELi1ELi32ELi30ELi4096ELb0ELb1ELi32ELi960ELi960ELi4ELb1ELi1ELb0ELb0ELNS_15WgradSyncMethodE3ENS_16CompileConditionILi1000EEEEEvPT_S6_S6_PKS5_S8_S8_S8_PKfflPfPj,@"STO_CUDA_ENTRY STV_DEFAULT"
_ZN13group_norm_v218gn_bwd_cuda_kernelI13__nv_bfloat16Li480ELi1ELi32ELi30ELi4096ELb0ELb1ELi32ELi960ELi960ELi4ELb1ELi1ELb0ELb0ELNS_15WgradSyncMethodE3ENS_16CompileConditionILi1000EEEEEvPT_S6_S6_PKS5_S8_S8_S8_PKfflPfPj:
.text._ZN13group_norm_v218gn_bwd_cuda_kernelI13__nv_bfloat16Li480ELi1ELi32ELi30ELi4096ELb0ELb1ELi32ELi960ELi960ELi4ELb1ELi1ELb0ELb0ELNS_15WgradSyncMethodE3ENS_16CompileConditionILi1000EEEEEvPT_S6_S6_PKS5_S8_S8_S8_PKfflPfPj:
[----:B------:R-:W-:Y:S01]  /*0000*/  LDC R1, c[0x0][0x37c] ;  /* 0x0000df00ff017b82 */ /* 0x000fe20000000800 */
[----:B------:R-:W-:Y:S05]  /*0010*/  EXIT ;  /* 0x000000000000794d */ /* 0x000fea0003800000 */
.L_x_1:
        /* <DEDUP_REMOVED lines=14> */
.L_x_45:


//--------------------- .text._ZN13group_norm_v218gn_bwd_cuda_kernelI13__nv_bfloat16Li480ELi3ELi32ELi30ELi4096ELb0ELb1ELi32ELi960ELi960ELi4ELb1ELi2ELb1ELb0ELNS_15WgradSyncMethodE3ENS_16CompileConditionILi1000EEEEEvPT_S6_S6_PKS5_S8_S8_S8_PKfflPfPj --------------------------
	.section	.text._ZN13group_norm_v218gn_bwd_cuda_kernelI13__nv_bfloat16Li480ELi3ELi32ELi30ELi4096ELb0ELb1ELi32ELi960ELi960ELi4ELb1ELi2ELb1ELb0ELNS_15WgradSyncMethodE3ENS_16CompileConditionILi1000EEEEEvPT_S6_S6_PKS5_S8_S8_S8_PKfflPfPj,"ax",@progbits
	.align	128
        .global         _ZN13group_norm_v218gn_bwd_cuda_kernelI13__nv_bfloat16Li480ELi3ELi32ELi30ELi4096ELb0ELb1ELi32ELi960ELi960ELi4ELb1ELi2ELb1ELb0ELNS_15WgradSyncMethodE3ENS_16CompileConditionILi1000EEEEEvPT_S6_S6_PKS5_S8_S8_S8_PKfflPfPj
        .type           _ZN13group_norm_v218gn_bwd_cuda_kernelI13__nv_bfloat16Li480ELi3ELi32ELi30ELi4096ELb0ELb1ELi32ELi960ELi960ELi4ELb1ELi2ELb1ELb0ELNS_15WgradSyncMethodE3ENS_16CompileConditionILi1000EEEEEvPT_S6_S6_PKS5_S8_S8_S8_PKfflPfPj,@function
        .size           _ZN13group_norm_v218gn_bwd_cuda_kernelI13__nv_bfloat16Li480ELi3ELi32ELi30ELi4096ELb0ELb1ELi32ELi960ELi960ELi4ELb1ELi2ELb1ELb0ELNS_15WgradSyncMethodE3ENS_16CompileConditionILi1000EEEEEvPT_S6_S6_PKS5_S8_S8_S8_PKfflPfPj,(.L_x_46 - _ZN13group_norm_v218gn_bwd_cuda_kernelI13__nv_bfloat16Li480ELi3ELi32ELi30ELi4096ELb0ELb1ELi32ELi960ELi960ELi4ELb1ELi2ELb1ELb0ELNS_15WgradSyncMethodE3ENS_16CompileConditionILi1000EEEEEvPT_S6_S6_PKS5_S8_S8_S8_PKfflPfPj)
        .other          _ZN13group_norm_v218gn_bwd_cuda_kernelI13__nv_bfloat16Li480ELi3ELi32ELi30ELi4096ELb0ELb1ELi32ELi960ELi960ELi4ELb1ELi2ELb1ELb0ELNS_15WgradSyncMethodE3ENS_16CompileConditionILi1000EEEEEvPT_S6_S6_PKS5_S8_S8_S8_PKfflPfPj,@"STO_CUDA_ENTRY STV_DEFAULT"
_ZN13group_norm_v218gn_bwd_cuda_kernelI13__nv_bfloat16Li480ELi3ELi32ELi30ELi4096ELb0ELb1ELi32ELi960ELi960ELi4ELb1ELi2ELb1ELb0ELNS_15WgradSyncMethodE3ENS_16CompileConditionILi1000EEEEEvPT_S6_S6_PKS5_S8_S8_S8_PKfflPfPj:
.text._ZN13group_norm_v218gn_bwd_cuda_kernelI13__nv_bfloat16Li480ELi3ELi32ELi30ELi4096ELb0ELb1ELi32ELi960ELi960ELi4ELb1ELi2ELb1ELb0ELNS_15WgradSyncMethodE3ENS_16CompileConditionILi1000EEEEEvPT_S6_S6_PKS5_S8_S8_S8_PKfflPfPj:
[----:B------:R-:W-:Y:S01]  /*0000*/  LDC R1, c[0x0][0x37c] ;  /* 0x0000df00ff017b82 */ /* 0x000fe20000000800 */
[----:B------:R-:W-:Y:S05]  /*0010*/  EXIT ;  /* 0x000000000000794d */ /* 0x000fea0003800000 */
.L_x_2:
        /* <DEDUP_REMOVED lines=14> */
.L_x_46:


//--------------------- .text._ZN13group_norm_v218gn_bwd_cuda_kernelI13__nv_bfloat16Li480ELi3ELi32ELi30ELi4096ELb0ELb1ELi64ELi960ELi960ELi4ELb1ELi5ELb1ELb0ELNS_15WgradSyncMethodE3ENS_16CompileConditionILi1000EEEEEvPT_S6_S6_PKS5_S8_S8_S8_PKfflPfPj --------------------------
	.section	.text._ZN13group_norm_v218gn_bwd_cuda_kernelI13__nv_bfloat16Li480ELi3ELi32ELi30ELi4096ELb0ELb1ELi64ELi960ELi960ELi4ELb1ELi5ELb1ELb0ELNS_15WgradSyncMethodE3ENS_16CompileConditionILi1000EEEEEvPT_S6_S6_PKS5_S8_S8_S8_PKfflPfPj,"ax",@progbits
	.align	128
        .global         _ZN13group_norm_v218gn_bwd_cuda_kernelI13__nv_bfloat16Li480ELi3ELi32ELi30ELi4096ELb0ELb1ELi64ELi960ELi960ELi4ELb1ELi5ELb1ELb0ELNS_15WgradSyncMethodE3ENS_16CompileConditionILi1000EEEEEvPT_S6_S6_PKS5_S8_S8_S8_PKfflPfPj
        .type           _ZN13group_norm_v218gn_bwd_cuda_kernelI13__nv_bfloat16Li480ELi3ELi32ELi30ELi4096ELb0ELb1ELi64ELi960ELi960ELi4ELb1ELi5ELb1ELb0ELNS_15WgradSyncMethodE3ENS_16CompileConditionILi1000EEEEEvPT_S6_S6_PKS5_S8_S8_S8_PKfflPfPj,@function
        .size           _ZN13group_norm_v218gn_bwd_cuda_kernelI13__nv_bfloat16Li480ELi3ELi32ELi30ELi4096ELb0ELb1ELi64ELi960ELi960ELi4ELb1ELi5ELb1ELb0ELNS_15WgradSyncMethodE3ENS_16CompileConditionILi1000EEEEEvPT_S6_S6_PKS5_S8_S8_S8_PKfflPfPj,(.L_x_47 - _ZN13group_norm_v218gn_bwd_cuda_kernelI13__nv_bfloat16Li480ELi3ELi32ELi30ELi4096ELb0ELb1ELi64ELi960ELi960ELi4ELb1ELi5ELb1ELb0ELNS_15WgradSyncMethodE3ENS_16CompileConditionILi1000EEEEEvPT_S6_S6_PKS5_S8_S8_S8_PKfflPfPj)
        .other          _ZN13group_norm_v218gn_bwd_cuda_kernelI13__nv_bfloat16Li480ELi3ELi32ELi30ELi4096ELb0ELb1ELi64ELi960ELi960ELi4ELb1ELi5ELb1ELb0ELNS_15WgradSyncMethodE3ENS_16CompileConditionILi1000EEEEEvPT_S6_S6_PKS5_S8_S8_S8_PKfflPfPj,@"STO_CUDA_ENTRY STV_DEFAULT"
_ZN13group_norm_v218gn_bwd_cuda_kernelI13__nv_bfloat16Li480ELi3ELi32ELi30ELi4096ELb0ELb1ELi64ELi960ELi960ELi4ELb1ELi5ELb1ELb0ELNS_15WgradSyncMethodE3ENS_16CompileConditionILi1000EEEEEvPT_S6_S6_PKS5_S8_S8_S8_PKfflPfPj:
.text._ZN13group_norm_v218gn_bwd_cuda_kernelI13__nv_bfloat16Li480ELi3ELi32ELi30ELi4096ELb0ELb1ELi64ELi960ELi960ELi4ELb1ELi5ELb1ELb0ELNS_15WgradSyncMethodE3ENS_16CompileConditionILi1000EEEEEvPT_S6_S6_PKS5_S8_S8_S8_PKfflPfPj:
[----:B------:R-:W-:Y:S01]  /*0000*/  LDC R1, c[0x0][0x37c] ;  /* 0x0000df00ff017b82 */ /* 0x000fe20000000800 */
[----:B------:R-:W-:Y:S05]  /*0010*/  EXIT ;  /* 0x000000000000794d */ /* 0x000fea0003800000 */
.L_x_3:
        /* <DEDUP_REMOVED lines=14> */
.L_x_47:


//--------------------- .text._ZN13group_norm_v218gn_bwd_cuda_kernelI13__nv_bfloat16Li480ELi3ELi32ELi30ELi4096ELb0ELb1ELi128ELi960ELi960ELi4ELb1ELi10ELb1ELb0ELNS_15WgradSyncMethodE3ENS_16CompileConditionILi1000EEEEEvPT_S6_S6_PKS5_S8_S8_S8_PKfflPfPj --------------------------
	.section	.text._ZN13group_norm_v218gn_bwd_cuda_kernelI13__nv_bfloat16Li480ELi3ELi32ELi30ELi4096ELb0ELb1ELi128ELi960ELi960ELi4ELb1ELi10ELb1ELb0ELNS_15WgradSyncMethodE3ENS_16CompileConditionILi1000EEEEEvPT_S6_S6_PKS5_S8_S8_S8_PKfflPfPj,"ax",@progbits
	.align	128
        .global         _ZN13group_norm_v218gn_bwd_cuda_kernelI13__nv_bfloat16Li480ELi3ELi32ELi30ELi4096ELb0ELb1ELi128ELi960ELi960ELi4ELb1ELi10ELb1ELb0ELNS_15WgradSyncMethodE3ENS_16CompileConditionILi1000EEEEEvPT_S6_S6_PKS5_S8_S8_S8_PKfflPfPj
        .type           _ZN13group_norm_v218gn_bwd_cuda_kernelI13__nv_bfloat16Li480ELi3ELi32ELi30ELi4096ELb0ELb1ELi128ELi960ELi960ELi4ELb1ELi10ELb1ELb0ELNS_15WgradSyncMethodE3ENS_16CompileConditionILi1000EEEEEvPT_S6_S6_PKS5_S8_S8_S8_PKfflPfPj,@function
        .size           _ZN13group_norm_v218gn_bwd_cuda_kernelI13__nv_bfloat16Li480ELi3ELi32ELi30ELi4096ELb0ELb1ELi128ELi960ELi960ELi4ELb1ELi10ELb1ELb0ELNS_15WgradSyncMethodE3ENS_16CompileConditionILi1000EEEEEvPT_S6_S6_PKS5_S8_S8_S8_PKfflPfPj,(.L_x_48 - _ZN13group_norm_v218gn_bwd_cuda_kernelI13__nv_bfloat16Li480ELi3ELi32ELi30ELi4096ELb0ELb1ELi128ELi960ELi960ELi4ELb1ELi10ELb1ELb0ELNS_15WgradSyncMethodE3ENS_16CompileConditionILi1000EEEEEvPT_S6_S6_PKS5_S8_S8_S8_PKfflPfPj)
        .other          _ZN13group_norm_v218gn_bwd_cuda_kernelI13__nv_bfloat16Li480ELi3ELi32ELi30ELi4096ELb0ELb1ELi128ELi960ELi960ELi4ELb1ELi10ELb1ELb0ELNS_15WgradSyncMethodE3ENS_16CompileConditionILi1000EEEEEvPT_S6_S6_PKS5_S8_S8_S8_PKfflPfPj,@"STO_CUDA_ENTRY STV_DEFAULT"
_ZN13group_norm_v218gn_bwd_cuda_kernelI13__nv_bfloat16Li480ELi3ELi32ELi30ELi4096ELb0ELb1ELi128ELi960ELi960ELi4ELb1ELi10ELb1ELb0ELNS_15WgradSyncMethodE3ENS_16CompileConditionILi1000EEEEEvPT_S6_S6_PKS5_S8_S8_S8_PKfflPfPj:
.text._ZN13group_norm_v218gn_bwd_cuda_kernelI13__nv_bfloat16Li480ELi3ELi32ELi30ELi4096ELb0ELb1ELi128ELi960ELi960ELi4ELb1ELi10ELb1ELb0ELNS_15WgradSyncMethodE3ENS_16CompileConditionILi1000EEEEEvPT_S6_S6_PKS5_S8_S8_S8_PKfflPfPj:
[----:B------:R-:W-:Y:S01]  /*0000*/  LDC R1, c[0x0][0x37c] ;  /* 0x0000df00ff017b82 */ /* 0x000fe20000000800 */
[----:B------:R-:W-:Y:S05]  /*0010*/  EXIT ;  /* 0x000000000000794d */ /* 0x000fea0003800000 */
.L_x_4:
        /* <DEDUP_REMOVED lines=14> */
.L_x_48:


//--------------------- .text._ZN13group_norm_v218gn_bwd_cuda_kernelI13__nv_bfloat16Li480ELi3ELi32ELi30ELi4096ELb0ELb1ELi256ELi960ELi960ELi4ELb1ELi21ELb1ELb0ELNS_15WgradSyncMethodE3ENS_16CompileConditionILi1000EEEEEvPT_S6_S6_PKS5_S8_S8_S8_PKfflPfPj --------------------------
	.section	.text._ZN13group_norm_v218gn_bwd_cuda_kernelI13__nv_bfloat16Li480ELi3ELi32ELi30ELi4096ELb0ELb1ELi256ELi960ELi960ELi4ELb1ELi21ELb1ELb0ELNS_15WgradSyncMethodE3ENS_16CompileConditionILi1000EEEEEvPT_S6_S6_PKS5_S8_S8_S8_PKfflPfPj,"ax",@progbits
	.align	128
        .global         _ZN13group_norm_v218gn_bwd_cuda_kernelI13__nv_bfloat16Li480ELi3ELi32ELi30ELi4096ELb0ELb1ELi256ELi960ELi960ELi4ELb1ELi21ELb1ELb0ELNS_15WgradSyncMethodE3ENS_16CompileConditionILi1000EEEEEvPT_S6_S6_PKS5_S8_S8_S8_PKfflPfPj
        .type           _ZN13group_norm_v218gn_bwd_cuda_kernelI13__nv_bfloat16Li480ELi3ELi32ELi30ELi4096ELb0ELb1ELi256ELi960ELi960ELi4ELb1ELi21ELb1ELb0ELNS_15WgradSyncMethodE3ENS_16CompileConditionILi1000EEEEEvPT_S6_S6_PKS5_S8_S8_S8_PKfflPfPj,@function
        .size           _ZN13group_norm_v218gn_bwd_cuda_kernelI13__nv_bfloat16Li480ELi3ELi32ELi30ELi4096ELb0ELb1ELi256ELi960ELi960ELi4ELb1ELi21ELb1ELb0ELNS_15WgradSyncMethodE3ENS_16CompileConditionILi1000EEEEEvPT_S6_S6_PKS5_S8_S8_S8_PKfflPfPj,(.L_x_49 - _ZN13group_norm_v218gn_bwd_cuda_kernelI13__nv_bfloat16Li480ELi3ELi32ELi30ELi4096ELb0ELb1ELi256ELi960ELi960ELi4ELb1ELi21ELb1ELb0ELNS_15WgradSyncMethodE3ENS_16CompileConditionILi1000EEEEEvPT_S6_S6_PKS5_S8_S8_S8_PKfflPfPj)
        .other          _ZN13group_norm_v218gn_bwd_cuda_kernelI13__nv_bfloat16Li480ELi3ELi32ELi30ELi4096ELb0ELb1ELi256ELi960ELi960ELi4ELb1ELi21ELb1ELb0ELNS_15WgradSyncMethodE3ENS_16CompileConditionILi1000EEEEEvPT_S6_S6_PKS5_S8_S8_S8_PKfflPfPj,@"STO_CUDA_ENTRY STV_DEFAULT"
_ZN13group_norm_v218gn_bwd_cuda_kernelI13__nv_bfloat16Li480ELi3ELi32ELi30ELi4096ELb0ELb1ELi256ELi960ELi960ELi4ELb1ELi21ELb1ELb0ELNS_15WgradSyncMethodE3ENS_16CompileConditionILi1000EEEEEvPT_S6_S6_PKS5_S8_S8_S8_PKfflPfPj:
.text._ZN13group_norm_v218gn_bwd_cuda_kernelI13__nv_bfloat16Li480ELi3ELi32ELi30ELi4096ELb0ELb1ELi256ELi960ELi960ELi4ELb1ELi21ELb1ELb0ELNS_15WgradSyncMethodE3ENS_16CompileConditionILi1000EEEEEvPT_S6_S6_PKS5_S8_S8_S8_PKfflPfPj:
[----:B------:R-:W-:Y:S01]  /*0000*/  LDC R1, c[0x0][0x37c] ;  /* 0x0000df00ff017b82 */ /* 0x000fe20000000800 */
[----:B------:R-:W-:Y:S05]  /*0010*/  EXIT ;  /* 0x000000000000794d */ /* 0x000fea0003800000 */
.L_x_5:
        /* <DEDUP_REMOVED lines=14> */
.L_x_49:


//--------------------- .text._ZN13group_norm_v218gn_bwd_cuda_kernelI13__nv_bfloat16Li480ELi2ELi32ELi30ELi4096ELb0ELb1ELi16ELi960ELi960ELi4ELb1ELi1ELb0ELb0ELNS_15WgradSyncMethodE3ENS_16CompileConditionILi1000EEEEEvPT_S6_S6_PKS5_S8_S8_S8_PKfflPfPj --------------------------
	.section	.text._ZN13group_norm_v218gn_bwd_cuda_kernelI13__nv_bfloat16Li480ELi2ELi32ELi30ELi4096ELb0ELb1ELi16ELi960ELi960ELi4ELb1ELi1ELb0ELb0ELNS_15WgradSyncMethodE3ENS_16CompileConditionILi1000EEEEEvPT_S6_S6_PKS5_S8_S8_S8_PKfflPfPj,"ax",@progbits
	.align	128
        .global         _ZN13group_norm_v218gn_bwd_cuda_kernelI13__nv_bfloat16Li480ELi2ELi32ELi30ELi4096ELb0ELb1ELi16ELi960ELi960ELi4ELb1ELi1ELb0ELb0ELNS_15WgradSyncMethodE3ENS_16CompileConditionILi1000EEEEEvPT_S6_S6_PKS5_S8_S8_S8_PKfflPfPj
        .type           _ZN13group_norm_v218gn_bwd_cuda_kernelI13__nv_bfloat16Li480ELi2ELi32ELi30ELi4096ELb0ELb1ELi16ELi960ELi960ELi4ELb1ELi1ELb0ELb0ELNS_15WgradSyncMethodE3ENS_16CompileConditionILi1000EEEEEvPT_S6_S6_PKS5_S8_S8_S8_PKfflPfPj,@function
        .size           _ZN13group_norm_v218gn_bwd_cuda_kernelI13__nv_bfloat16Li480ELi2ELi32ELi30ELi4096ELb0ELb1ELi16ELi960ELi960ELi4ELb1ELi1ELb0ELb0ELNS_15WgradSyncMethodE3ENS_16CompileConditionILi1000EEEEEvPT_S6_S6_PKS5_S8_S8_S8_PKfflPfPj,(.L_x_50 - _ZN13group_norm_v218gn_bwd_cuda_kernelI13__nv_bfloat16Li480ELi2ELi32ELi30ELi4096ELb0ELb1ELi16ELi960ELi960ELi4ELb1ELi1ELb0ELb0ELNS_15WgradSyncMethodE3ENS_16CompileConditionILi1000EEEEEvPT_S6_S6_PKS5_S8_S8_S8_PKfflPfPj)
        .other          _ZN13group_norm_v218gn_bwd_cuda_kernelI13__nv_bfloat16Li480ELi2ELi32ELi30ELi4096ELb0ELb1ELi16ELi960ELi960ELi4ELb1ELi1ELb0ELb0ELNS_15WgradSyncMethodE3ENS_16CompileConditionILi1000EEEEEvPT_S6_S6_PKS5_S8_S8_S8_PKfflPfPj,@"STO_CUDA_ENTRY STV_DEFAULT"
_ZN13group_norm_v218gn_bwd_cuda_kernelI13__nv_bfloat16Li480ELi2ELi32ELi30ELi4096ELb0ELb1ELi16ELi960ELi960ELi4ELb1ELi1ELb0ELb0ELNS_15WgradSyncMethodE3ENS_16CompileConditionILi1000EEEEEvPT_S6_S6_PKS5_S8_S8_S8_PKfflPfPj:
.text._ZN13group_norm_v218gn_bwd_cuda_kernelI13__nv_bfloat16Li480ELi2ELi32ELi30ELi4096ELb0ELb1ELi16ELi960ELi960ELi4ELb1ELi1ELb0ELb0ELNS_15WgradSyncMethodE3ENS_16CompileConditionILi1000EEEEEvPT_S6_S6_PKS5_S8_S8_S8_PKfflPfPj:
[----:B------:R-:W-:Y:S01]  /*0000*/  LDC R1, c[0x0][0x37c] ;  /* 0x0000df00ff017b82 */ /* 0x000fe20000000800 */
[----:B------:R-:W-:Y:S05]  /*0010*/  EXIT ;  /* 0x000000000000794d */ /* 0x000fea0003800000 */
.L_x_6:
        /* <DEDUP_REMOVED lines=14> */
.L_x_50:


//--------------------- .text._ZN13group_norm_v218gn_bwd_cuda_kernelI13__nv_bfloat16Li480ELi3ELi16ELi60ELi4096ELb1ELb1ELi16ELi960ELi960ELi4ELb1ELi1ELb1ELb0ELNS_15WgradSyncMethodE3ENS_16CompileConditionILi1000EEEEEvPT_S6_S6_PKS5_S8_S8_S8_PKfflPfPj --------------------------
	.section	.text._ZN13group_norm_v218gn_bwd_cuda_kernelI13__nv_bfloat16Li480ELi3ELi16ELi60ELi4096ELb1ELb1ELi16ELi960ELi960ELi4ELb1ELi1ELb1ELb0ELNS_15WgradSyncMethodE3ENS_16CompileConditionILi1000EEEEEvPT_S6_S6_PKS5_S8_S8_S8_PKfflPfPj,"ax",@progbits
	.align	128
        .global         _ZN13group_norm_v218gn_bwd_cuda_kernelI13__nv_bfloat16Li480ELi3ELi16ELi60ELi4096ELb1ELb1ELi16ELi960ELi960ELi4ELb1ELi1ELb1ELb0ELNS_15WgradSyncMethodE3ENS_16CompileConditionILi1000EEEEEvPT_S6_S6_PKS5_S8_S8_S8_PKfflPfPj
        .type           _ZN13group_norm_v218gn_bwd_cuda_kernelI13__nv_bfloat16Li480ELi3ELi16ELi60ELi4096ELb1ELb1ELi16ELi960ELi960ELi4ELb1ELi1ELb1ELb0ELNS_15WgradSyncMethodE3ENS_16CompileConditionILi1000EEEEEvPT_S6_S6_PKS5_S8_S8_S8_PKfflPfPj,@function
        .size           _ZN13group_norm_v218gn_bwd_cuda_kernelI13__nv_bfloat16Li480ELi3ELi16ELi60ELi4096ELb1ELb1ELi16ELi960ELi960ELi4ELb1ELi1ELb1ELb0ELNS_15WgradSyncMethodE3ENS_16CompileConditionILi1000EEEEEvPT_S6_S6_PKS5_S8_S8_S8_PKfflPfPj,(.L_x_51 - _ZN13group_norm_v218gn_bwd_cuda_kernelI13__nv_bfloat16Li480ELi3ELi16ELi60ELi4096ELb1ELb1ELi16ELi960ELi960ELi4ELb1ELi1ELb1ELb0ELNS_15WgradSyncMethodE3ENS_16CompileConditionILi1000EEEEEvPT_S6_S6_PKS5_S8_S8_S8_PKfflPfPj)
        .other          _ZN13group_norm_v218gn_bwd_cuda_kernelI13__nv_bfloat16Li480ELi3ELi16ELi60ELi4096ELb1ELb1ELi16ELi960ELi960ELi4ELb1ELi1ELb1ELb0ELNS_15WgradSyncMethodE3ENS_16CompileConditionILi1000EEEEEvPT_S6_S6_PKS5_S8_S8_S8_PKfflPfPj,@"STO_CUDA_ENTRY STV_DEFAULT"
_ZN13group_norm_v218gn_bwd_cuda_kernelI13__nv_bfloat16Li480ELi3ELi16ELi60ELi4096ELb1ELb1ELi16ELi960ELi960ELi4ELb1ELi1ELb1ELb0ELNS_15WgradSyncMethodE3ENS_16CompileConditionILi1000EEEEEvPT_S6_S6_PKS5_S8_S8_S8_PKfflPfPj:
.text._ZN13group_norm_v218gn_bwd_cuda_kernelI13__nv_bfloat16Li480ELi3ELi16ELi60ELi4096ELb1ELb1ELi16ELi960ELi960ELi4ELb1ELi1ELb1ELb0ELNS_15WgradSyncMethodE3ENS_16CompileConditionILi1000EEEEEvPT_S6_S6_PKS5_S8_S8_S8_PKfflPfPj:
[----:B------:R-:W-:Y:S01]  /*0000*/  LDC R1, c[0x0][0x37c] ;  /* 0x0000df00ff017b82 */ /* 0x000fe20000000800 */
[----:B------:R-:W-:Y:S05]  /*0010*/  EXIT ;  /* 0x000000000000794d */ /* 0x000fea0003800000 */
.L_x_7:
        /* <DEDUP_REMOVED lines=14> */
.L_x_51:


//--------------------- .text._ZN13group_norm_v218gn_bwd_cuda_kernelI13__nv_bfloat16Li480ELi1ELi16ELi60ELi4096ELb1ELb1ELi32ELi960ELi960ELi4ELb1ELi1ELb0ELb0ELNS_15WgradSyncMethodE3ENS_16CompileConditionILi1000EEEEEvPT_S6_S6_PKS5_S8_S8_S8_PKfflPfPj --------------------------
	.section	.text._ZN13group_norm_v218gn_bwd_cuda_kernelI13__nv_bfloat16Li480ELi1ELi16ELi60ELi4096ELb1ELb1ELi32ELi960ELi960ELi4ELb1ELi1ELb0ELb0ELNS_15WgradSyncMethodE3ENS_16CompileConditionILi1000EEEEEvPT_S6_S6_PKS5_S8_S8_S8_PKfflPfPj,"ax",@progbits
	.align	128
        .global         _ZN13group_norm_v218gn_bwd_cuda_kernelI13__nv_bfloat16Li480ELi1ELi16ELi60ELi4096ELb1ELb1ELi32ELi960ELi960ELi4ELb1ELi1ELb0ELb0ELNS_15WgradSyncMethodE3ENS_16CompileConditionILi1000EEEEEvPT_S6_S6_PKS5_S8_S8_S8_PKfflPfPj
        .type           _ZN13group_norm_v218gn_bwd_cuda_kernelI13__nv_bfloat16Li480ELi1ELi16ELi60ELi4096ELb1ELb1ELi32ELi960ELi960ELi4ELb1ELi1ELb0ELb0ELNS_15WgradSyncMethodE3ENS_16CompileConditionILi1000EEEEEvPT_S6_S6_PKS5_S8_S8_S8_PKfflPfPj,@function
        .size           _ZN13group_norm_v218gn_bwd_cuda_kernelI13__nv_bfloat16Li480ELi1ELi16ELi60ELi4096ELb1ELb1ELi32ELi960ELi960ELi4ELb1ELi1ELb0ELb0ELNS_15WgradSyncMethodE3ENS_16CompileConditionILi1000EEEEEvPT_S6_S6_PKS5_S8_S8_S8_PKfflPfPj,(.L_x_52 - _ZN13group_norm_v218gn_bwd_cuda_kernelI13__nv_bfloat16Li480ELi1ELi16ELi60ELi4096ELb1ELb1ELi32ELi960ELi960ELi4ELb1ELi1ELb0ELb0ELNS_15WgradSyncMethodE3ENS_16CompileConditionILi1000EEEEEvPT_S6_S6_PKS5_S8_S8_S8_PKfflPfPj)
        .other          _ZN13group_norm_v218gn_bwd_cuda_kernelI13__nv_bfloat16Li480ELi1ELi16ELi60ELi4096ELb1ELb1ELi32ELi960ELi960ELi4ELb1ELi1ELb0ELb0ELNS_15WgradSyncMethodE3ENS_16CompileConditionILi1000EEEEEvPT_S6_S6_PKS5_S8_S8_S8_PKfflPfPj,@"STO_CUDA_ENTRY STV_DEFAULT"
_ZN13group_norm_v218gn_bwd_cuda_kernelI13__nv_bfloat16Li480ELi1ELi16ELi60ELi4096ELb1ELb1ELi32ELi960ELi960ELi4ELb1ELi1ELb0ELb0ELNS_15WgradSyncMethodE3ENS_16CompileConditionILi1000EEEEEvPT_S6_S6_PKS5_S8_S8_S8_PKfflPfPj:
.text._ZN13group_norm_v218gn_bwd_cuda_kernelI13__nv_bfloat16Li480ELi1ELi16ELi60ELi4096ELb1ELb1ELi32ELi960ELi960ELi4ELb1ELi1ELb0ELb0ELNS_15WgradSyncMethodE3ENS_16CompileConditionILi1000EEEEEvPT_S6_S6_PKS5_S8_S8_S8_PKfflPfPj:
[----:B------:R-:W-:Y:S01]  /*0000*/  LDC R1, c[0x0][0x37c] ;  /* 0x0000df00ff017b82 */ /* 0x000fe20000000800 */
[----:B------:R-:W-:Y:S05]  /*0010*/  EXIT ;  /* 0x000000000000794d */ /* 0x000fea0003800000 */
.L_x_8:
        /* <DEDUP_REMOVED lines=14> */
.L_x_52:


//--------------------- .text._ZN13group_norm_v218gn_bwd_cuda_kernelI13__nv_bfloat16Li480ELi3ELi16ELi60ELi4096ELb1ELb1ELi32ELi960ELi960ELi4ELb1ELi2ELb1ELb0ELNS_15WgradSyncMethodE3ENS_16CompileConditionILi1000EEEEEvPT_S6_S6_PKS5_S8_S8_S8_PKfflPfPj --------------------------
	.section	.text._ZN13group_norm_v218gn_bwd_cuda_kernelI13__nv_bfloat16Li480ELi3ELi16ELi60ELi4096ELb1ELb1ELi32ELi960ELi960ELi4ELb1ELi2ELb1ELb0ELNS_15WgradSyncMethodE3ENS_16CompileConditionILi1000EEEEEvPT_S6_S6_PKS5_S8_S8_S8_PKfflPfPj,"ax",@progbits
	.align	128
        .global         _ZN13group_norm_v218gn_bwd_cuda_kernelI13__nv_bfloat16Li480ELi3ELi16ELi60ELi4096ELb1ELb1ELi32ELi960ELi960ELi4ELb1ELi2ELb1ELb0ELNS_15WgradSyncMethodE3ENS_16CompileConditionILi1000EEEEEvPT_S6_S6_PKS5_S8_S8_S8_PKfflPfPj
        .type           _ZN13group_norm_v218gn_bwd_cuda_kernelI13__nv_bfloat16Li480ELi3ELi16ELi60ELi4096ELb1ELb1ELi32ELi960ELi960ELi4ELb1ELi2ELb1ELb0ELNS_15WgradSyncMethodE3ENS_16CompileConditionILi1000EEEEEvPT_S6_S6_PKS5_S8_S8_S8_PKfflPfPj,@function
        .size           _ZN13group_norm_v218gn_bwd_cuda_kernelI13__nv_bfloat16Li480ELi3ELi16ELi60ELi4096ELb1ELb1ELi32ELi960ELi960ELi4ELb1ELi2ELb1ELb0ELNS_15WgradSyncMethodE3ENS_16CompileConditionILi1000EEEEEvPT_S6_S6_PKS5_S8_S8_S8_PKfflPfPj,(.L_x_53 - _ZN13group_norm_v218gn_bwd_cuda_kernelI13__nv_bfloat16Li480ELi3ELi16ELi60ELi4096ELb1ELb1ELi32ELi960ELi960ELi4ELb1ELi2ELb1ELb0ELNS_15WgradSyncMethodE3ENS_16CompileConditionILi1000EEEEEvPT_S6_S6_PKS5_S8_S8_S8_PKfflPfPj)
        .other          _ZN13group_norm_v218gn_bwd_cuda_kernelI13__nv_bfloat16Li480ELi3ELi16ELi60ELi4096ELb1ELb1ELi32ELi960ELi960ELi4ELb1ELi2ELb1ELb0ELNS_15WgradSyncMethodE3ENS_16CompileConditionILi1000EEEEEvPT_S6_S6_PKS5_S8_S8_S8_PKfflPfPj,@"STO_CUDA_ENTRY STV_DEFAULT"
_ZN13group_norm_v218gn_bwd_cuda_kernelI13__nv_bfloat16Li480ELi3ELi16ELi60ELi4096ELb1ELb1ELi32ELi960ELi960ELi4ELb1ELi2ELb1ELb0ELNS_15WgradSyncMethodE3ENS_16CompileConditionILi1000EEEEEvPT_S6_S6_PKS5_S8_S8_S8_PKfflPfPj:
.text._ZN13group_norm_v218gn_bwd_cuda_kernelI13__nv_bfloat16Li480ELi3ELi16ELi60ELi4096ELb1ELb1ELi32ELi960ELi960ELi4ELb1ELi2ELb1ELb0ELNS_15WgradSyncMethodE3ENS_16CompileConditionILi1000EEEEEvPT_S6_S6_PKS5_S8_S8_S8_PKfflPfPj:
[----:B------:R-:W-:Y:S01]  /*0000*/  LDC R1, c[0x0][0x37c] ;  /* 0x0000df00ff017b82 */ /* 0x000fe20000000800 */
[----:B------:R-:W-:Y:S05]  /*0010*/  EXIT ;  /* 0x000000000000794d */ /* 0x000fea0003800000 */
.L_x_9:
        /* <DEDUP_REMOVED lines=14> */
.L_x_53:


//--------------------- .text._ZN13group_norm_v218gn_bwd_cuda_kernelI13__nv_bfloat16Li480ELi3ELi16ELi60ELi4096ELb1ELb1ELi64ELi960ELi960ELi4ELb1ELi5ELb1ELb0ELNS_15WgradSyncMethodE3ENS_16CompileConditionILi1000EEEEEvPT_S6_S6_PKS5_S8_S8_S8_PKfflPfPj --------------------------
	.section	.text._ZN13group_norm_v218gn_bwd_cuda_kernelI13__nv_bfloat16Li480ELi3ELi16ELi60ELi4096ELb1ELb1ELi64ELi960ELi960ELi4ELb1ELi5ELb1ELb0ELNS_15WgradSyncMethodE3ENS_16CompileConditionILi1000EEEEEvPT_S6_S6_PKS5_S8_S8_S8_PKfflPfPj,"ax",@progbits
	.align	128
        .global         _ZN13group_norm_v218gn_bwd_cuda_kernelI13__nv_bfloat16Li480ELi3ELi16ELi60ELi4096ELb1ELb1ELi64ELi960ELi960ELi4ELb1ELi5ELb1ELb0ELNS_15WgradSyncMethodE3ENS_16CompileConditionILi1000EEEEEvPT_S6_S6_PKS5_S8_S8_S8_PKfflPfPj
        .type           _ZN13group_norm_v218gn_bwd_cuda_kernelI13__nv_bfloat16Li480ELi3ELi16ELi60ELi4096ELb1ELb1ELi64ELi960ELi960ELi4ELb1ELi5ELb1ELb0ELNS_15WgradSyncMethodE3ENS_16CompileConditionILi1000EEEEEvPT_S6_S6_PKS5_S8_S8_S8_PKfflPfPj,@function
        .size           _ZN13group_norm_v218gn_bwd_cuda_kernelI13__nv_bfloat16Li480ELi3ELi16ELi60ELi4096ELb1ELb1ELi64ELi960ELi960ELi4ELb1ELi5ELb1ELb0ELNS_15WgradSyncMethodE3ENS_16CompileConditionILi1000EEEEEvPT_S6_S6_PKS5_S8_S8_S8_PKfflPfPj,(.L_x_54 - _ZN13group_norm_v218gn_bwd_cuda_kernelI13__nv_bfloat16Li480ELi3ELi16ELi60ELi4096ELb1ELb1ELi64ELi960ELi960ELi4ELb1ELi5ELb1ELb0ELNS_15WgradSyncMethodE3ENS_16CompileConditionILi1000EEEEEvPT_S6_S6_PKS5_S8_S8_S8_PKfflPfPj)
        .other          _ZN13group_norm_v218gn_bwd_cuda_kernelI13__nv_bfloat16Li480ELi3ELi16ELi60ELi4096ELb1ELb1ELi64ELi960ELi960ELi4ELb1ELi5ELb1ELb0ELNS_15WgradSyncMethodE3ENS_16CompileConditionILi1000EEEEEvPT_S6_S6_PKS5_S8_S8_S8_PKfflPfPj,@"STO_CUDA_ENTRY STV_DEFAULT"
_ZN13group_norm_v218gn_bwd_cuda_kernelI13__nv_bfloat16Li480ELi3ELi16ELi60ELi4096ELb1ELb1ELi64ELi960ELi960ELi4ELb1ELi5ELb1ELb0ELNS_15WgradSyncMethodE3ENS_16CompileConditionILi1000EEEEEvPT_S6_S6_PKS5_S8_S8_S8_PKfflPfPj:
.text._ZN13group_norm_v218gn_bwd_cuda_kernelI13__nv_bfloat16Li480ELi3ELi16ELi60ELi4096ELb1ELb1ELi64ELi960ELi960ELi4ELb1ELi5ELb1ELb0ELNS_15WgradSyncMethodE3ENS_16CompileConditionILi1000EEEEEvPT_S6_S6_PKS5_S8_S8_S8_PKfflPfPj:
[----:B------:R-:W-:Y:S01]  /*0000*/  LDC R1, c[0x0][0x37c] ;  /* 0x0000df00ff017b82 */ /* 0x000fe20000000800 */
[----:B------:R-:W-:Y:S05]  /*0010*/  EXIT ;  /* 0x000000000000794d */ /* 0x000fea0003800000 */
.L_x_10:
        /* <DEDUP_REMOVED lines=14> */
.L_x_54:


//--------------------- .text._ZN13group_norm_v218gn_bwd_cuda_kernelI13__nv_bfloat16Li480ELi3ELi16ELi60ELi4096ELb1ELb1ELi128ELi960ELi960ELi4ELb1ELi10ELb1ELb0ELNS_15WgradSyncMethodE3ENS_16CompileConditionILi1000EEEEEvPT_S6_S6_PKS5_S8_S8_S8_PKfflPfPj --------------------------
	.section	.text._ZN13group_norm_v218gn_bwd_cuda_kernelI13__nv_bfloat16Li480ELi3ELi16ELi60ELi4096ELb1ELb1ELi128ELi960ELi960ELi4ELb1ELi10ELb1ELb0ELNS_15WgradSyncMethodE3ENS_16CompileConditionILi1000EEEEEvPT_S6_S6_PKS5_S8_S8_S8_PKfflPfPj,"ax",@progbits
	.align	128
        .global         _ZN13group_norm_v218gn_bwd_cuda_kernelI13__nv_bfloat16Li480ELi3ELi16ELi60ELi4096ELb1ELb1ELi128ELi960ELi960ELi4ELb1ELi10ELb1ELb0ELNS_15WgradSyncMethodE3ENS_16CompileConditionILi1000EEEEEvPT_S6_S6_PKS5_S8_S8_S8_PKfflPfPj
        .type           _ZN13group_norm_v218gn_bwd_cuda_kernelI13__nv_bfloat16Li480ELi3ELi16ELi60ELi4096ELb1ELb1ELi128ELi960ELi960ELi4ELb1ELi10ELb1ELb0ELNS_15WgradSyncMethodE3ENS_16CompileConditionILi1000EEEEEvPT_S6_S6_PKS5_S8_S8_S8_PKfflPfPj,@function
        .size           _ZN13group_norm_v218gn_bwd_cuda_kernelI13__nv_bfloat16Li480ELi3ELi16ELi60ELi4096ELb1ELb1ELi128ELi960ELi960ELi4ELb1ELi10ELb1ELb0ELNS_15WgradSyncMethodE3ENS_16CompileConditionILi1000EEEEEvPT_S6_S6_PKS5_S8_S8_S8_PKfflPfPj,(.L_x_55 - _ZN13group_norm_v218gn_bwd_cuda_kernelI13__nv_bfloat16Li480ELi3ELi16ELi60ELi4096ELb1ELb1ELi128ELi960ELi960ELi4ELb1ELi10ELb1ELb0ELNS_15WgradSyncMethodE3ENS_16CompileConditionILi1000EEEEEvPT_S6_S6_PKS5_S8_S8_S8_PKfflPfPj)
        .other          _ZN13group_norm_v218gn_bwd_cuda_kernelI13__nv_bfloat16Li480ELi3ELi16ELi60ELi4096ELb1ELb1ELi128ELi960ELi960ELi4ELb1ELi10ELb1ELb0ELNS_15WgradSyncMethodE3ENS_16CompileConditionILi1000EEEEEvPT_S6_S6_PKS5_S8_S8_S8_PKfflPfPj,@"STO_CUDA_ENTRY STV_DEFAULT"
_ZN13group_norm_v218gn_bwd_cuda_kernelI13__nv_bfloat16Li480ELi3ELi16ELi60ELi4096ELb1ELb1ELi128ELi960ELi960ELi4ELb1ELi10ELb1ELb0ELNS_15WgradSyncMethodE3ENS_16CompileConditionILi1000EEEEEvPT_S6_S6_PKS5_S8_S8_S8_PKfflPfPj:
.text._ZN13group_norm_v218gn_bwd_cuda_kernelI13__nv_bfloat16Li480ELi3ELi16ELi60ELi4096ELb1ELb1ELi128ELi960ELi960ELi4ELb1ELi10ELb1ELb0ELNS_15WgradSyncMethodE3ENS_16CompileConditionILi1000EEEEEvPT_S6_S6_PKS5_S8_S8_S8_PKfflPfPj:
[----:B------:R-:W-:Y:S01]  /*0000*/  LDC R1, c[0x0][0x37c] ;  /* 0x0000df00ff017b82 */ /* 0x000fe20000000800 */
[----:B------:R-:W-:Y:S05]  /*0010*/  EXIT ;  /* 0x000000000000794d */ /* 0x000fea0003800000 */
.L_x_11:
        /* <DEDUP_REMOVED lines=14> */
.L_x_55:


//--------------------- .text._ZN13group_norm_v218gn_bwd_cuda_kernelI13__nv_bfloat16Li480ELi3ELi16ELi60ELi4096ELb1ELb1ELi256ELi960ELi960ELi4ELb1ELi21ELb1ELb0ELNS_15WgradSyncMethodE3ENS_16CompileConditionILi1000EEEEEvPT_S6_S6_PKS5_S8_S8_S8_PKfflPfPj --------------------------
	.section	.text._ZN13group_norm_v218gn_bwd_cuda_kernelI13__nv_bfloat16Li480ELi3ELi16ELi60ELi4096ELb1ELb1ELi256ELi960ELi960ELi4ELb1ELi21ELb1ELb0ELNS_15WgradSyncMethodE3ENS_16CompileConditionILi1000EEEEEvPT_S6_S6_PKS5_S8_S8_S8_PKfflPfPj,"ax",@progbits
	.align	128
        .global         _ZN13group_norm_v218gn_bwd_cuda_kernelI13__nv_bfloat16Li480ELi3ELi16ELi60ELi4096ELb1ELb1ELi256ELi960ELi960ELi4ELb1ELi21ELb1ELb0ELNS_15WgradSyncMethodE3ENS_16CompileConditionILi1000EEEEEvPT_S6_S6_PKS5_S8_S8_S8_PKfflPfPj
        .type           _ZN13group_norm_v218gn_bwd_cuda_kernelI13__nv_bfloat16Li480ELi3ELi16ELi60ELi4096ELb1ELb1ELi256ELi960ELi960ELi4ELb1ELi21ELb1ELb0ELNS_15WgradSyncMethodE3ENS_16CompileConditionILi1000EEEEEvPT_S6_S6_PKS5_S8_S8_S8_PKfflPfPj,@function
        .size           _ZN13group_norm_v218gn_bwd_cuda_kernelI13__nv_bfloat16Li480ELi3ELi16ELi60ELi4096ELb1ELb1ELi256ELi960ELi960ELi4ELb1ELi21ELb1ELb0ELNS_15WgradSyncMethodE3ENS_16CompileConditionILi1000EEEEEvPT_S6_S6_PKS5_S8_S8_S8_PKfflPfPj,(.L_x_56 - _ZN13group_norm_v218gn_bwd_cuda_kernelI13__nv_bfloat16Li480ELi3ELi16ELi60ELi4096ELb1ELb1ELi256ELi960ELi960ELi4ELb1ELi21ELb1ELb0ELNS_15WgradSyncMethodE3ENS_16CompileConditionILi1000EEEEEvPT_S6_S6_PKS5_S8_S8_S8_PKfflPfPj)
        .other          _ZN13group_norm_v218gn_bwd_cuda_kernelI13__nv_bfloat16Li480ELi3ELi16ELi60ELi4096ELb1ELb1ELi256ELi960ELi960ELi4ELb1ELi21ELb1ELb0ELNS_15WgradSyncMethodE3ENS_16CompileConditionILi1000EEEEEvPT_S6_S6_PKS5_S8_S8_S8_PKfflPfPj,@"STO_CUDA_ENTRY STV_DEFAULT"
_ZN13group_norm_v218gn_bwd_cuda_kernelI13__nv_bfloat16Li480ELi3ELi16ELi60ELi4096ELb1ELb1ELi256ELi960ELi960ELi4ELb1ELi21ELb1ELb0ELNS_15WgradSyncMethodE3ENS_16CompileConditionILi1000EEEEEvPT_S6_S6_PKS5_S8_S8_S8_PKfflPfPj:
.text._ZN13group_norm_v218gn_bwd_cuda_kernelI13__nv_bfloat16Li480ELi3ELi16ELi60ELi4096ELb1ELb1ELi256ELi960ELi960ELi4ELb1ELi21ELb1ELb0ELNS_15WgradSyncMethodE3ENS_16CompileConditionILi1000EEEEEvPT_S6_S6_PKS5_S8_S8_S8_PKfflPfPj:
[----:B------:R-:W-:Y:S01]  /*0000*/  LDC R1, c[0x0][0x37c] ;  /* 0x0000df00ff017b82 */ /* 0x000fe20000000800 */
[----:B------:R-:W-:Y:S05]  /*0010*/  EXIT ;  /* 0x000000000000794d */ /* 0x000fea0003800000 */
.L_x_12:
        /* <DEDUP_REMOVED lines=14> */
.L_x_56:


//--------------------- .text._ZN13group_norm_v218gn_bwd_cuda_kernelI13__nv_bfloat16Li480ELi2ELi16ELi60ELi4096ELb1ELb1ELi16ELi960ELi960ELi4ELb1ELi1ELb0ELb0ELNS_15WgradSyncMethodE3ENS_16CompileConditionILi1000EEEEEvPT_S6_S6_PKS5_S8_S8_S8_PKfflPfPj --------------------------
	.section	.text._ZN13group_norm_v218gn_bwd_cuda_kernelI13__nv_bfloat16Li480ELi2ELi16ELi60ELi4096ELb1ELb1ELi16ELi960ELi960ELi4ELb1ELi1ELb0ELb0ELNS_15WgradSyncMethodE3ENS_16CompileConditionILi1000EEEEEvPT_S6_S6_PKS5_S8_S8_S8_PKfflPfPj,"ax",@progbits
	.align	128
        .global         _ZN13group_norm_v218gn_bwd_cuda_kernelI13__nv_bfloat16Li480ELi2ELi16ELi60ELi4096ELb1ELb1ELi16ELi960ELi960ELi4ELb1ELi1ELb0ELb0ELNS_15WgradSyncMethodE3ENS_16CompileConditionILi1000EEEEEvPT_S6_S6_PKS5_S8_S8_S8_PKfflPfPj
        .type           _ZN13group_norm_v218gn_bwd_cuda_kernelI13__nv_bfloat16Li480ELi2ELi16ELi60ELi4096ELb1ELb1ELi16ELi960ELi960ELi4ELb1ELi1ELb0ELb0ELNS_15WgradSyncMethodE3ENS_16CompileConditionILi1000EEEEEvPT_S6_S6_PKS5_S8_S8_S8_PKfflPfPj,@function
        .size           _ZN13group_norm_v218gn_bwd_cuda_kernelI13__nv_bfloat16Li480ELi2ELi16ELi60ELi4096ELb1ELb1ELi16ELi960ELi960ELi4ELb1ELi1ELb0ELb0ELNS_15WgradSyncMethodE3ENS_16CompileConditionILi1000EEEEEvPT_S6_S6_PKS5_S8_S8_S8_PKfflPfPj,(.L_x_57 - _ZN13group_norm_v218gn_bwd_cuda_kernelI13__nv_bfloat16Li480ELi2ELi16ELi60ELi4096ELb1ELb1ELi16ELi960ELi960ELi4ELb1ELi1ELb0ELb0ELNS_15WgradSyncMethodE3ENS_16CompileConditionILi1000EEEEEvPT_S6_S6_PKS5_S8_S8_S8_PKfflPfPj)
        .other          _ZN13group_norm_v218gn_bwd_cuda_kernelI13__nv_bfloat16Li480ELi2ELi16ELi60ELi4096ELb1ELb1ELi16ELi960ELi960ELi4ELb1ELi1ELb0ELb0ELNS_15WgradSyncMethodE3ENS_16CompileConditionILi1000EEEEEvPT_S6_S6_PKS5_S8_S8_S8_PKfflPfPj,@"STO_CUDA_ENTRY STV_DEFAULT"
_ZN13group_norm_v218gn_bwd_cuda_kernelI13__nv_bfloat16Li480ELi2ELi16ELi60ELi4096ELb1ELb1ELi16ELi960ELi960ELi4ELb1ELi1ELb0ELb0ELNS_15WgradSyncMethodE3ENS_16CompileConditionILi1000EEEEEvPT_S6_S6_PKS5_S8_S8_S8_PKfflPfPj:
.text._ZN13group_norm_v218gn_bwd_cuda_kernelI13__nv_bfloat16Li480ELi2ELi16ELi60ELi4096ELb1ELb1ELi16ELi960ELi960ELi4ELb1ELi1ELb0ELb0ELNS_15WgradSyncMethodE3ENS_16CompileConditionILi1000EEEEEvPT_S6_S6_PKS5_S8_S8_S8_PKfflPfPj:
[----:B------:R-:W-:Y:S01]  /*0000*/  LDC R1, c[0x0][0x37c] ;  /* 0x0000df00ff017b82 */ /* 0x000fe20000000800 */
[----:B------:R-:W-:Y:S05]  /*0010*/  EXIT ;  /* 0x000000000000794d */ /* 0x000fea0003800000 */
.L_x_13:
        /* <DEDUP_REMOVED lines=14> */
.L_x_57:


//--------------------- .text._ZN13group_norm_v214gn_cuda_kernelI13__nv_bfloat16Li480ELi1ELi32ELi30ELi4096ELb0ELi32ELi960ELi960ELi4ELb1ELi1ELb0ELb0ENS_16CompileConditionILi1000EEEEEvPT_PKS4_S7_S7_flPfS8_Pj --------------------------
	.section	.text._ZN13group_norm_v214gn_cuda_kernelI13__nv_bfloat16Li480ELi1ELi32ELi30ELi4096ELb0ELi32ELi960ELi960ELi4ELb1ELi1ELb0ELb0ENS_16CompileConditionILi1000EEEEEvPT_PKS4_S7_S7_flPfS8_Pj,"ax",@progbits
	.align	128
        .global         _ZN13group_norm_v214gn_cuda_kernelI13__nv_bfloat16Li480ELi1ELi32ELi30ELi4096ELb0ELi32ELi960ELi960ELi4ELb1ELi1ELb0ELb0ENS_16CompileConditionILi1000EEEEEvPT_PKS4_S7_S7_flPfS8_Pj
        .type           _ZN13group_norm_v214gn_cuda_kernelI13__nv_bfloat16Li480ELi1ELi32ELi30ELi4096ELb0ELi32ELi960ELi960ELi4ELb1ELi1ELb0ELb0ENS_16CompileConditionILi1000EEEEEvPT_PKS4_S7_S7_flPfS8_Pj,@function
        .size           _ZN13group_norm_v214gn_cuda_kernelI13__nv_bfloat16Li480ELi1ELi32ELi30ELi4096ELb0ELi32ELi960ELi960ELi4ELb1ELi1ELb0ELb0ENS_16CompileConditionILi1000EEEEEvPT_PKS4_S7_S7_flPfS8_Pj,(.L_x_58 - _ZN13group_norm_v214gn_cuda_kernelI13__nv_bfloat16Li480ELi1ELi32ELi30ELi4096ELb0ELi32ELi960ELi960ELi4ELb1ELi1ELb0ELb0ENS_16CompileConditionILi1000EEEEEvPT_PKS4_S7_S7_flPfS8_Pj)
        .other          _ZN13group_norm_v214gn_cuda_kernelI13__nv_bfloat16Li480ELi1ELi32ELi30ELi4096ELb0ELi32ELi960ELi960ELi4ELb1ELi1ELb0ELb0ENS_16CompileConditionILi1000EEEEEvPT_PKS4_S7_S7_flPfS8_Pj,@"STO_CUDA_ENTRY STV_DEFAULT"
_ZN13group_norm_v214gn_cuda_kernelI13__nv_bfloat16Li480ELi1ELi32ELi30ELi4096ELb0ELi32ELi960ELi960ELi4ELb1ELi1ELb0ELb0ENS_16CompileConditionILi1000EEEEEvPT_PKS4_S7_S7_flPfS8_Pj:
.text._ZN13group_norm_v214gn_cuda_kernelI13__nv_bfloat16Li480ELi1ELi32ELi30ELi4096ELb0ELi32ELi960ELi960ELi4ELb1ELi1ELb0ELb0ENS_16CompileConditionILi1000EEEEEvPT_PKS4_S7_S7_flPfS8_Pj:
[----:B------:R-:W-:Y:S01]  /*0000*/  LDC R1, c[0x0][0x37c] ;  /* 0x0000df00ff017b82 */ /* 0x000fe20000000800 */
[----:B------:R-:W-:Y:S05]  /*0010*/  EXIT ;  /* 0x000000000000794d */ /* 0x000fea0003800000 */
.L_x_14:
        /* <DEDUP_REMOVED lines=14> */
.L_x_58:


//--------------------- .text._ZN13group_norm_v214gn_cuda_kernelI13__nv_bfloat16Li480ELi1ELi32ELi30ELi4096ELb0ELi64ELi960ELi960ELi4ELb1ELi2ELb0ELb0ENS_16CompileConditionILi1000EEEEEvPT_PKS4_S7_S7_flPfS8_Pj --------------------------
	.section	.text._ZN13group_norm_v214gn_cuda_kernelI13__nv_bfloat16Li480ELi1ELi32ELi30ELi4096ELb0ELi64ELi960ELi960ELi4ELb1ELi2ELb0ELb0ENS_16CompileConditionILi1000EEEEEvPT_PKS4_S7_S7_flPfS8_Pj,"ax",@progbits
	.align	128
        .global         _ZN13group_norm_v214gn_cuda_kernelI13__nv_bfloat16Li480ELi1ELi32ELi30ELi4096ELb0ELi64ELi960ELi960ELi4ELb1ELi2ELb0ELb0ENS_16CompileConditionILi1000EEEEEvPT_PKS4_S7_S7_flPfS8_Pj
        .type           _ZN13group_norm_v214gn_cuda_kernelI13__nv_bfloat16Li480ELi1ELi32ELi30ELi4096ELb0ELi64ELi960ELi960ELi4ELb1ELi2ELb0ELb0ENS_16CompileConditionILi1000EEEEEvPT_PKS4_S7_S7_flPfS8_Pj,@function
        .size           _ZN13group_norm_v214gn_cuda_kernelI13__nv_bfloat16Li480ELi1ELi32ELi30ELi4096ELb0ELi64ELi960ELi960ELi4ELb1ELi2ELb0ELb0ENS_16CompileConditionILi1000EEEEEvPT_PKS4_S7_S7_flPfS8_Pj,(.L_x_59 - _ZN13group_norm_v214gn_cuda_kernelI13__nv_bfloat16Li480ELi1ELi32ELi30ELi4096ELb0ELi64ELi960ELi960ELi4ELb1ELi2ELb0ELb0ENS_16CompileConditionILi1000EEEEEvPT_PKS4_S7_S7_flPfS8_Pj)
        .other          _ZN13group_norm_v214gn_cuda_kernelI13__nv_bfloat16Li480ELi1ELi32ELi30ELi4096ELb0ELi64ELi960ELi960ELi4ELb1ELi2ELb0ELb0ENS_16CompileConditionILi1000EEEEEvPT_PKS4_S7_S7_flPfS8_Pj,@"STO_CUDA_ENTRY STV_DEFAULT"
_ZN13group_norm_v214gn_cuda_kernelI13__nv_bfloat16Li480ELi1ELi32ELi30ELi4096ELb0ELi64ELi960ELi960ELi4ELb1ELi2ELb0ELb0ENS_16CompileConditionILi1000EEEEEvPT_PKS4_S7_S7_flPfS8_Pj:
.text._ZN13group_norm_v214gn_cuda_kernelI13__nv_bfloat16Li480ELi1ELi32ELi30ELi4096ELb0ELi64ELi960ELi960ELi4ELb1ELi2ELb0ELb0ENS_16CompileConditionILi1000EEEEEvPT_PKS4_S7_S7_flPfS8_Pj:
[----:B------:R-:W-:Y:S01]  /*0000*/  LDC R1, c[0x0][0x37c] ;  /* 0x0000df00ff017b82 */ /* 0x000fe20000000800 */
[----:B------:R-:W-:Y:S05]  /*0010*/  EXIT ;  /* 0x000000000000794d */ /* 0x000fea0003800000 */
.L_x_15:
        /* <DEDUP_REMOVED lines=14> */
.L_x_59:


//--------------------- .text._ZN13group_norm_v214gn_cuda_kernelI13__nv_bfloat16Li480ELi3ELi32ELi30ELi4096ELb0ELi16ELi960ELi960ELi4ELb1ELi1ELb0ELb0ENS_16CompileConditionILi1000EEEEEvPT_PKS4_S7_S7_flPfS8_Pj --------------------------
	.section	.text._ZN13group_norm_v214gn_cuda_kernelI13__nv_bfloat16Li480ELi3ELi32ELi30ELi4096ELb0ELi16ELi960ELi960ELi4ELb1ELi1ELb0ELb0ENS_16CompileConditionILi1000EEEEEvPT_PKS4_S7_S7_flPfS8_Pj,"ax",@progbits
	.align	128
        .global         _ZN13group_norm_v214gn_cuda_kernelI13__nv_bfloat16Li480ELi3ELi32ELi30ELi4096ELb0ELi16ELi960ELi960ELi4ELb1ELi1ELb0ELb0ENS_16CompileConditionILi1000EEEEEvPT_PKS4_S7_S7_flPfS8_Pj
        .type           _ZN13group_norm_v214gn_cuda_kernelI13__nv_bfloat16Li480ELi3ELi32ELi30ELi4096ELb0ELi16ELi960ELi960ELi4ELb1ELi1ELb0ELb0ENS_16CompileConditionILi1000EEEEEvPT_PKS4_S7_S7_flPfS8_Pj,@function
        .size           _ZN13group_norm_v214gn_cuda_kernelI13__nv_bfloat16Li480ELi3ELi32ELi30ELi4096ELb0ELi16ELi960ELi960ELi4ELb1ELi1ELb0ELb0ENS_16CompileConditionILi1000EEEEEvPT_PKS4_S7_S7_flPfS8_Pj,(.L_x_60 - _ZN13group_norm_v214gn_cuda_kernelI13__nv_bfloat16Li480ELi3ELi32ELi30ELi4096ELb0ELi16ELi960ELi960ELi4ELb1ELi1ELb0ELb0ENS_16CompileConditionILi1000EEEEEvPT_PKS4_S7_S7_flPfS8_Pj)
        .other          _ZN13group_norm_v214gn_cuda_kernelI13__nv_bfloat16Li480ELi3ELi32ELi30ELi4096ELb0ELi16ELi960ELi960ELi4ELb1ELi1ELb0ELb0ENS_16CompileConditionILi1000EEEEEvPT_PKS4_S7_S7_flPfS8_Pj,@"STO_CUDA_ENTRY STV_DEFAULT"
_ZN13group_norm_v214gn_cuda_kernelI13__nv_bfloat16Li480ELi3ELi32ELi30ELi4096ELb0ELi16ELi960ELi960ELi4ELb1ELi1ELb0ELb0ENS_16CompileConditionILi1000EEEEEvPT_PKS4_S7_S7_flPfS8_Pj:
.text._ZN13group_norm_v214gn_cuda_kernelI13__nv_bfloat16Li480ELi3ELi32ELi30ELi4096ELb0ELi16ELi960ELi960ELi4ELb1ELi1ELb0ELb0ENS_16CompileConditionILi1000EEEEEvPT_PKS4_S7_S7_flPfS8_Pj:
[----:B------:R-:W-:Y:S01]  /*0000*/  LDC R1, c[0x0][0x37c] ;  /* 0x0000df00ff017b82 */ /* 0x000fe20000000800 */
[----:B------:R-:W-:Y:S05]  /*0010*/  EXIT ;  /* 0x000000000000794d */ /* 0x000fea0003800000 */
.L_x_16:
        /* <DEDUP_REMOVED lines=14> */
.L_x_60:


//--------------------- .text._ZN13group_norm_v214gn_cuda_kernelI13__nv_bfloat16Li480ELi2ELi32ELi30ELi4096ELb0ELi32ELi960ELi960ELi4ELb1ELi2ELb0ELb0ENS_16CompileConditionILi1000EEEEEvPT_PKS4_S7_S7_flPfS8_Pj --------------------------
	.section	.text._ZN13group_norm_v214gn_cuda_kernelI13__nv_bfloat16Li480ELi2ELi32ELi30ELi4096ELb0ELi32ELi960ELi960ELi4ELb1ELi2ELb0ELb0ENS_16CompileConditionILi1000EEEEEvPT_PKS4_S7_S7_flPfS8_Pj,"ax",@progbits
	.align	128
        .global         _ZN13group_norm_v214gn_cuda_kernelI13__nv_bfloat16Li480ELi2ELi32ELi30ELi4096ELb0ELi32ELi960ELi960ELi4ELb1ELi2ELb0ELb0ENS_16CompileConditionILi1000EEEEEvPT_PKS4_S7_S7_flPfS8_Pj
        .type           _ZN13group_norm_v214gn_cuda_kernelI13__nv_bfloat16Li480ELi2ELi32ELi30ELi4096ELb0ELi32ELi960ELi960ELi4ELb1ELi2ELb0ELb0ENS_16CompileConditionILi1000EEEEEvPT_PKS4_S7_S7_flPfS8_Pj,@function
        .size           _ZN13group_norm_v214gn_cuda_kernelI13__nv_bfloat16Li480ELi2ELi32ELi30ELi4096ELb0ELi32ELi960ELi960ELi4ELb1ELi2ELb0ELb0ENS_16CompileConditionILi1000EEEEEvPT_PKS4_S7_S7_flPfS8_Pj,(.L_x_61 - _ZN13group_norm_v214gn_cuda_kernelI13__nv_bfloat16Li480ELi2ELi32ELi30ELi4096ELb0ELi32ELi960ELi960ELi4ELb1ELi2ELb0ELb0ENS_16CompileConditionILi1000EEEEEvPT_PKS4_S7_S7_flPfS8_Pj)
        .other          _ZN13group_norm_v214gn_cuda_kernelI13__nv_bfloat16Li480ELi2ELi32ELi30ELi4096ELb0ELi32ELi960ELi960ELi4ELb1ELi2ELb0ELb0ENS_16CompileConditionILi1000EEEEEvPT_PKS4_S7_S7_flPfS8_Pj,@"STO_CUDA_ENTRY STV_DEFAULT"
_ZN13group_norm_v214gn_cuda_kernelI13__nv_bfloat16Li480ELi2ELi32ELi30ELi4096ELb0ELi32ELi960ELi960ELi4ELb1ELi2ELb0ELb0ENS_16CompileConditionILi1000EEEEEvPT_PKS4_S7_S7_flPfS8_Pj:
.text._ZN13group_norm_v214gn_cuda_kernelI13__nv_bfloat16Li480ELi2ELi32ELi30ELi4096ELb0ELi32ELi960ELi960ELi4ELb1ELi2ELb0ELb0ENS_16CompileConditionILi1000EEEEEvPT_PKS4_S7_S7_flPfS8_Pj:
[----:B------:R-:W-:Y:S01]  /*0000*/  LDC R1, c[0x0][0x37c] ;  /* 0x0000df00ff017b82 */ /* 0x000fe20000000800 */
[----:B------:R-:W-:Y:S05]  /*0010*/  EXIT ;  /* 0x000000000000794d */ /* 0x000fea0003800000 */
.L_x_17:
        /* <DEDUP_REMOVED lines=14> */
.L_x_61:


//--------------------- .text._ZN13group_norm_v214gn_cuda_kernelI13__nv_bfloat16Li480ELi1ELi16ELi60ELi4096ELb1ELi32ELi960ELi960ELi4ELb1ELi1ELb0ELb0ENS_16CompileConditionILi1000EEEEEvPT_PKS4_S7_S7_flPfS8_Pj --------------------------
	.section	.text._ZN13group_norm_v214gn_cuda_kernelI13__nv_bfloat16Li480ELi1ELi16ELi60ELi4096ELb1ELi32ELi960ELi960ELi4ELb1ELi1ELb0ELb0ENS_16CompileConditionILi1000EEEEEvPT_PKS4_S7_S7_flPfS8_Pj,"ax",@progbits
	.align	128
        .global         _ZN13group_norm_v214gn_cuda_kernelI13__nv_bfloat16Li480ELi1ELi16ELi60ELi4096ELb1ELi32ELi960ELi960ELi4ELb1ELi1ELb0ELb0ENS_16CompileConditionILi1000EEEEEvPT_PKS4_S7_S7_flPfS8_Pj
        .type           _ZN13group_norm_v214gn_cuda_kernelI13__nv_bfloat16Li480ELi1ELi16ELi60ELi4096ELb1ELi32ELi960ELi960ELi4ELb1ELi1ELb0ELb0ENS_16CompileConditionILi1000EEEEEvPT_PKS4_S7_S7_flPfS8_Pj,@function
        .size           _ZN13group_norm_v214gn_cuda_kernelI13__nv_bfloat16Li480ELi1ELi16ELi60ELi4096ELb1ELi32ELi960ELi960ELi4ELb1ELi1ELb0ELb0ENS_16CompileConditionILi1000EEEEEvPT_PKS4_S7_S7_flPfS8_Pj,(.L_x_62 - _ZN13group_norm_v214gn_cuda_kernelI13__nv_bfloat16Li480ELi1ELi16ELi60ELi4096ELb1ELi32ELi960ELi960ELi4ELb1ELi1ELb0ELb0ENS_16CompileConditionILi1000EEEEEvPT_PKS4_S7_S7_flPfS8_Pj)
        .other          _ZN13group_norm_v214gn_cuda_kernelI13__nv_bfloat16Li480ELi1ELi16ELi60ELi4096ELb1ELi32ELi960ELi960ELi4ELb1ELi1ELb0ELb0ENS_16CompileConditionILi1000EEEEEvPT_PKS4_S7_S7_flPfS8_Pj,@"STO_CUDA_ENTRY STV_DEFAULT"
_ZN13group_norm_v214gn_cuda_kernelI13__nv_bfloat16Li480ELi1ELi16ELi60ELi4096ELb1ELi32ELi960ELi960ELi4ELb1ELi1ELb0ELb0ENS_16CompileConditionILi1000EEEEEvPT_PKS4_S7_S7_flPfS8_Pj:
.text._ZN13group_norm_v214gn_cuda_kernelI13__nv_bfloat16Li480ELi1ELi16ELi60ELi4096ELb1ELi32ELi960ELi960ELi4ELb1ELi1ELb0ELb0ENS_16CompileConditionILi1000EEEEEvPT_PKS4_S7_S7_flPfS8_Pj:
[----:B------:R-:W-:Y:S01]  /*0000*/  LDC R1, c[0x0][0x37c] ;  /* 0x0000df00ff017b82 */ /* 0x000fe20000000800 */
[----:B------:R-:W-:Y:S05]  /*0010*/  EXIT ;  /* 0x000000000000794d */ /* 0x000fea0003800000 */
.L_x_18:
        /* <DEDUP_REMOVED lines=14> */
.L_x_62:


//--------------------- .text._ZN13group_norm_v214gn_cuda_kernelI13__nv_bfloat16Li480ELi1ELi16ELi60ELi4096ELb1ELi64ELi960ELi960ELi4ELb1ELi2ELb0ELb0ENS_16CompileConditionILi1000EEEEEvPT_PKS4_S7_S7_flPfS8_Pj --------------------------
	.section	.text._ZN13group_norm_v214gn_cuda_kernelI13__nv_bfloat16Li480ELi1ELi16ELi60ELi4096ELb1ELi64ELi960ELi960ELi4ELb1ELi2ELb0ELb0ENS_16CompileConditionILi1000EEEEEvPT_PKS4_S7_S7_flPfS8_Pj,"ax",@progbits
	.align	128
        .global         _ZN13group_norm_v214gn_cuda_kernelI13__nv_bfloat16Li480ELi1ELi16ELi60ELi4096ELb1ELi64ELi960ELi960ELi4ELb1ELi2ELb0ELb0ENS_16CompileConditionILi1000EEEEEvPT_PKS4_S7_S7_flPfS8_Pj
        .type           _ZN13group_norm_v214gn_cuda_kernelI13__nv_bfloat16Li480ELi1ELi16ELi60ELi4096ELb1ELi64ELi960ELi960ELi4ELb1ELi2ELb0ELb0ENS_16CompileConditionILi1000EEEEEvPT_PKS4_S7_S7_flPfS8_Pj,@function
        .size           _ZN13group_norm_v214gn_cuda_kernelI13__nv_bfloat16Li480ELi1ELi16ELi60ELi4096ELb1ELi64ELi960ELi960ELi4ELb1ELi2ELb0ELb0ENS_16CompileConditionILi1000EEEEEvPT_PKS4_S7_S7_flPfS8_Pj,(.L_x_63 - _ZN13group_norm_v214gn_cuda_kernelI13__nv_bfloat16Li480ELi1ELi16ELi60ELi4096ELb1ELi64ELi960ELi960ELi4ELb1ELi2ELb0ELb0ENS_16CompileConditionILi1000EEEEEvPT_PKS4_S7_S7_flPfS8_Pj)
        .other          _ZN13group_norm_v214gn_cuda_kernelI13__nv_bfloat16Li480ELi1ELi16ELi60ELi4096ELb1ELi64ELi960ELi960ELi4ELb1ELi2ELb0ELb0ENS_16CompileConditionILi1000EEEEEvPT_PKS4_S7_S7_flPfS8_Pj,@"STO_CUDA_ENTRY STV_DEFAULT"
_ZN13group_norm_v214gn_cuda_kernelI13__nv_bfloat16Li480ELi1ELi16ELi60ELi4096ELb1ELi64ELi960ELi960ELi4ELb1ELi2ELb0ELb0ENS_16CompileConditionILi1000EEEEEvPT_PKS4_S7_S7_flPfS8_Pj:
.text._ZN13group_norm_v214gn_cuda_kernelI13__nv_bfloat16Li480ELi1ELi16ELi60ELi4096ELb1ELi64ELi960ELi960ELi4ELb1ELi2ELb0ELb0ENS_16CompileConditionILi1000EEEEEvPT_PKS4_S7_S7_flPfS8_Pj:
[----:B------:R-:W-:Y:S01]  /*0000*/  LDC R1, c[0x0][0x37c] ;  /* 0x0000df00ff017b82 */ /* 0x000fe20000000800 */
[----:B------:R-:W-:Y:S05]  /*0010*/  EXIT ;  /* 0x000000000000794d */ /* 0x000fea0003800000 */
.L_x_19:
        /* <DEDUP_REMOVED lines=14> */
.L_x_63:


//--------------------- .text._ZN13group_norm_v214gn_cuda_kernelI13__nv_bfloat16Li480ELi3ELi16ELi60ELi4096ELb1ELi16ELi960ELi960ELi4ELb1ELi1ELb0ELb0ENS_16CompileConditionILi1000EEEEEvPT_PKS4_S7_S7_flPfS8_Pj --------------------------
	.section	.text._ZN13group_norm_v214gn_cuda_kernelI13__nv_bfloat16Li480ELi3ELi16ELi60ELi4096ELb1ELi16ELi960ELi960ELi4ELb1ELi1ELb0ELb0ENS_16CompileConditionILi1000EEEEEvPT_PKS4_S7_S7_flPfS8_Pj,"ax",@progbits
	.align	128
        .global         _ZN13group_norm_v214gn_cuda_kernelI13__nv_bfloat16Li480ELi3ELi16ELi60ELi4096ELb1ELi16ELi960ELi960ELi4ELb1ELi1ELb0ELb0ENS_16CompileConditionILi1000EEEEEvPT_PKS4_S7_S7_flPfS8_Pj
        .type           _ZN13group_norm_v214gn_cuda_kernelI13__nv_bfloat16Li480ELi3ELi16ELi60ELi4096ELb1ELi16ELi960ELi960ELi4ELb1ELi1ELb0ELb0ENS_16CompileConditionILi1000EEEEEvPT_PKS4_S7_S7_flPfS8_Pj,@function
        .size           _ZN13group_norm_v214gn_cuda_kernelI13__nv_bfloat16Li480ELi3ELi16ELi60ELi4096ELb1ELi16ELi960ELi960ELi4ELb1ELi1ELb0ELb0ENS_16CompileConditionILi1000EEEEEvPT_PKS4_S7_S7_flPfS8_Pj,(.L_x_64 - _ZN13group_norm_v214gn_cuda_kernelI13__nv_bfloat16Li480ELi3ELi16ELi60ELi4096ELb1ELi16ELi960ELi960ELi4ELb1ELi1ELb0ELb0ENS_16CompileConditionILi1000EEEEEvPT_PKS4_S7_S7_flPfS8_Pj)
        .other          _ZN13group_norm_v214gn_cuda_kernelI13__nv_bfloat16Li480ELi3ELi16ELi60ELi4096ELb1ELi16ELi960ELi960ELi4ELb1ELi1ELb0ELb0ENS_16CompileConditionILi1000EEEEEvPT_PKS4_S7_S7_flPfS8_Pj,@"STO_CUDA_ENTRY STV_DEFAULT"
_ZN13group_norm_v214gn_cuda_kernelI13__nv_bfloat16Li480ELi3ELi16ELi60ELi4096ELb1ELi16ELi960ELi960ELi4ELb1ELi1ELb0ELb0ENS_16CompileConditionILi1000EEEEEvPT_PKS4_S7_S7_flPfS8_Pj:
.text._ZN13group_norm_v214gn_cuda_kernelI13__nv_bfloat16Li480ELi3ELi16ELi60ELi4096ELb1ELi16ELi960ELi960ELi4ELb1ELi1ELb0ELb0ENS_16CompileConditionILi1000EEEEEvPT_PKS4_S7_S7_flPfS8_Pj:
[----:B------:R-:W-:Y:S01]  /*0000*/  LDC R1, c[0x0][0x37c] ;  /* 0x0000df00ff017b82 */ /* 0x000fe20000000800 */
[----:B------:R-:W-:Y:S05]  /*0010*/  EXIT ;  /* 0x000000000000794d */ /* 0x000fea0003800000 */
.L_x_20:
        /* <DEDUP_REMOVED lines=14> */
.L_x_64:


//--------------------- .text._ZN13group_norm_v214gn_cuda_kernelI13__nv_bfloat16Li480ELi2ELi16ELi60ELi4096ELb1ELi32ELi960ELi960ELi4ELb1ELi2ELb0ELb0ENS_16CompileConditionILi1000EEEEEvPT_PKS4_S7_S7_flPfS8_Pj --------------------------
	.section	.text._ZN13group_norm_v214gn_cuda_kernelI13__nv_bfloat16Li480ELi2ELi16ELi60ELi4096ELb1ELi32ELi960ELi960ELi4ELb1ELi2ELb0ELb0ENS_16CompileConditionILi1000EEEEEvPT_PKS4_S7_S7_flPfS8_Pj,"ax",@progbits
	.align	128
        .global         _ZN13group_norm_v214gn_cuda_kernelI13__nv_bfloat16Li480ELi2ELi16ELi60ELi4096ELb1ELi32ELi960ELi960ELi4ELb1ELi2ELb0ELb0ENS_16CompileConditionILi1000EEEEEvPT_PKS4_S7_S7_flPfS8_Pj
        .type           _ZN13group_norm_v214gn_cuda_kernelI13__nv_bfloat16Li480ELi2ELi16ELi60ELi4096ELb1ELi32ELi960ELi960ELi4ELb1ELi2ELb0ELb0ENS_16CompileConditionILi1000EEEEEvPT_PKS4_S7_S7_flPfS8_Pj,@function
        .size           _ZN13group_norm_v214gn_cuda_kernelI13__nv_bfloat16Li480ELi2ELi16ELi60ELi4096ELb1ELi32ELi960ELi960ELi4ELb1ELi2ELb0ELb0ENS_16CompileConditionILi1000EEEEEvPT_PKS4_S7_S7_flPfS8_Pj,(.L_x_65 - _ZN13group_norm_v214gn_cuda_kernelI13__nv_bfloat16Li480ELi2ELi16ELi60ELi4096ELb1ELi32ELi960ELi960ELi4ELb1ELi2ELb0ELb0ENS_16CompileConditionILi1000EEEEEvPT_PKS4_S7_S7_flPfS8_Pj)
        .other          _ZN13group_norm_v214gn_cuda_kernelI13__nv_bfloat16Li480ELi2ELi16ELi60ELi4096ELb1ELi32ELi960ELi960ELi4ELb1ELi2ELb0ELb0ENS_16CompileConditionILi1000EEEEEvPT_PKS4_S7_S7_flPfS8_Pj,@"STO_CUDA_ENTRY STV_DEFAULT"
_ZN13group_norm_v214gn_cuda_kernelI13__nv_bfloat16Li480ELi2ELi16ELi60ELi4096ELb1ELi32ELi960ELi960ELi4ELb1ELi2ELb0ELb0ENS_16CompileConditionILi1000EEEEEvPT_PKS4_S7_S7_flPfS8_Pj:
.text._ZN13group_norm_v214gn_cuda_kernelI13__nv_bfloat16Li480ELi2ELi16ELi60ELi4096ELb1ELi32ELi960ELi960ELi4ELb1ELi2ELb0ELb0ENS_16CompileConditionILi1000EEEEEvPT_PKS4_S7_S7_flPfS8_Pj:
[----:B------:R-:W-:Y:S01]  /*0000*/  LDC R1, c[0x0][0x37c] ;  /* 0x0000df00ff017b82 */ /* 0x000fe20000000800 */
[----:B------:R-:W-:Y:S05]  /*0010*/  EXIT ;  /* 0x000000000000794d */ /* 0x000fea0003800000 */
.L_x_21:
        /* <DEDUP_REMOVED lines=14> */
.L_x_65:


//--------------------- .text._ZN13group_norm_v218gn_bwd_cuda_kernelI6__halfLi480ELi3ELi32ELi30ELi4096ELb0ELb1ELi16ELi960ELi960ELi4ELb1ELi1ELb1ELb0ELNS_15WgradSyncMethodE3ENS_16CompileConditionILi1000EEEEEvPT_S6_S6_PKS5_S8_S8_S8_PKfflPfPj --------------------------
	.section	.text._ZN13group_norm_v218gn_bwd_cuda_kernelI6__halfLi480ELi3ELi32ELi30ELi4096ELb0ELb1ELi16ELi960ELi960ELi4ELb1ELi1ELb1ELb0ELNS_15WgradSyncMethodE3ENS_16CompileConditionILi1000EEEEEvPT_S6_S6_PKS5_S8_S8_S8_PKfflPfPj,"ax",@progbits
	.align	128
        .global         _ZN13group_norm_v218gn_bwd_cuda_kernelI6__halfLi480ELi3ELi32ELi30ELi4096ELb0ELb1ELi16ELi960ELi960ELi4ELb1ELi1ELb1ELb0ELNS_15WgradSyncMethodE3ENS_16CompileConditionILi1000EEEEEvPT_S6_S6_PKS5_S8_S8_S8_PKfflPfPj
        .type           _ZN13group_norm_v218gn_bwd_cuda_kernelI6__halfLi480ELi3ELi32ELi30ELi4096ELb0ELb1ELi16ELi960ELi960ELi4ELb1ELi1ELb1ELb0ELNS_15WgradSyncMethodE3ENS_16CompileConditionILi1000EEEEEvPT_S6_S6_PKS5_S8_S8_S8_PKfflPfPj,@function
        .size           _ZN13group_norm_v218gn_bwd_cuda_kernelI6__halfLi480ELi3ELi32ELi30ELi4096ELb0ELb1ELi16ELi960ELi960ELi4ELb1ELi1ELb1ELb0ELNS_15WgradSyncMethodE3ENS_16CompileConditionILi1000EEEEEvPT_S6_S6_PKS5_S8_S8_S8_PKfflPfPj,(.L_x_66 - _ZN13group_norm_v218gn_bwd_cuda_kernelI6__halfLi480ELi3ELi32ELi30ELi4096ELb0ELb1ELi16ELi960ELi960ELi4ELb1ELi1ELb1ELb0ELNS_15WgradSyncMethodE3ENS_16CompileConditionILi1000EEEEEvPT_S6_S6_PKS5_S8_S8_S8_PKfflPfPj)
        .other          _ZN13group_norm_v218gn_bwd_cuda_kernelI6__halfLi480ELi3ELi32ELi30ELi4096ELb0ELb1ELi16ELi960ELi960ELi4ELb1ELi1ELb1ELb0ELNS_15WgradSyncMethodE3ENS_16CompileConditionILi1000EEEEEvPT_S6_S6_PKS5_S8_S8_S8_PKfflPfPj,@"STO_CUDA_ENTRY STV_DEFAULT"
_ZN13group_norm_v218gn_bwd_cuda_kernelI6__halfLi480ELi3ELi32ELi30ELi4096ELb0ELb1ELi16ELi960ELi960ELi4ELb1ELi1ELb1ELb0ELNS_15WgradSyncMethodE3ENS_16CompileConditionILi1000EEEEEvPT_S6_S6_PKS5_S8_S8_S8_PKfflPfPj:
.text._ZN13group_norm_v218gn_bwd_cuda_kernelI6__halfLi480ELi3ELi32ELi30ELi4096ELb0ELb1ELi16ELi960ELi960ELi4ELb1ELi1ELb1ELb0ELNS_15WgradSyncMethodE3ENS_16CompileConditionILi1000EEEEEvPT_S6_S6_PKS5_S8_S8_S8_PKfflPfPj:
[----:B------:R-:W-:Y:S01]  /*0000*/  LDC R1, c[0x0][0x37c] ;  /* 0x0000df00ff017b82 */ /* 0x000fe20000000800 */
[----:B------:R-:W-:Y:S05]  /*0010*/  EXIT ;  /* 0x000000000000794d */ /* 0x000fea0003800000 */
.L_x_22:
        /* <DEDUP_REMOVED lines=14> */
.L_x_66:


//--------------------- .text._ZN13group_norm_v218gn_bwd_cuda_kernelI6__halfLi480ELi1ELi32ELi30ELi4096ELb0ELb1ELi32ELi960ELi960ELi4ELb1ELi1ELb0ELb0ELNS_15WgradSyncMethodE3ENS_16CompileConditionILi1000EEEEEvPT_S6_S6_PKS5_S8_S8_S8_PKfflPfPj --------------------------
	.section	.text._ZN13group_norm_v218gn_bwd_cuda_kernelI6__halfLi480ELi1ELi32ELi30ELi4096ELb0ELb1ELi32ELi960ELi960ELi4ELb1ELi1ELb0ELb0ELNS_15WgradSyncMethodE3ENS_16CompileConditionILi1000EEEEEvPT_S6_S6_PKS5_S8_S8_S8_PKfflPfPj,"ax",@progbits
	.align	128
        .global         _ZN13group_norm_v218gn_bwd_cuda_kernelI6__halfLi480ELi1ELi32ELi30ELi4096ELb0ELb1ELi32ELi960ELi960ELi4ELb1ELi1ELb0ELb0ELNS_15WgradSyncMethodE3ENS_16CompileConditionILi1000EEEEEvPT_S6_S6_PKS5_S8_S8_S8_PKfflPfPj
        .type           _ZN13group_norm_v218gn_bwd_cuda_kernelI6__halfLi480ELi1ELi32ELi30ELi4096ELb0ELb1ELi32ELi960ELi960ELi4ELb1ELi1ELb0ELb0ELNS_15WgradSyncMethodE3ENS_16CompileConditionILi1000EEEEEvPT_S6_S6_PKS5_S8_S8_S8_PKfflPfPj,@function
        .size           _ZN13group_norm_v218gn_bwd_cuda_kernelI6__halfLi480ELi1ELi32ELi30ELi4096ELb0ELb1ELi32ELi960ELi960ELi4ELb1ELi1ELb0ELb0ELNS_15WgradSyncMethodE3ENS_16CompileConditionILi1000EEEEEvPT_S6_S6_PKS5_S8_S8_S8_PKfflPfPj,(.L_x_67 - _ZN13group_norm_v218gn_bwd_cuda_kernelI6__halfLi480ELi1ELi32ELi30ELi4096ELb0ELb1ELi32ELi960ELi960ELi4ELb1ELi1ELb0ELb0ELNS_15WgradSyncMethodE3ENS_16CompileConditionILi1000EEEEEvPT_S6_S6_PKS5_S8_S8_S8_PKfflPfPj)
        .other          _ZN13group_norm_v218gn_bwd_cuda_kernelI6__halfLi480ELi1ELi32ELi30ELi4096ELb0ELb1ELi32ELi960ELi960ELi4ELb1ELi1ELb0ELb0ELNS_15WgradSyncMethodE3ENS_16CompileConditionILi1000EEEEEvPT_S6_S6_PKS5_S8_S8_S8_PKfflPfPj,@"STO_CUDA_ENTRY STV_DEFAULT"
_ZN13group_norm_v218gn_bwd_cuda_kernelI6__halfLi480ELi1ELi32ELi30ELi4096ELb0ELb1ELi32ELi960ELi960ELi4ELb1ELi1ELb0ELb0ELNS_15WgradSyncMethodE3ENS_16CompileConditionILi1000EEEEEvPT_S6_S6_PKS5_S8_S8_S8_PKfflPfPj:
.text._ZN13group_norm_v218gn_bwd_cuda_kernelI6__halfLi480ELi1ELi32ELi30ELi4096ELb0ELb1ELi32ELi960ELi960ELi4ELb1ELi1ELb0ELb0ELNS_15WgradSyncMethodE3ENS_16CompileConditionILi1000EEEEEvPT_S6_S6_PKS5_S8_S8_S8_PKfflPfPj:
[----:B------:R-:W-:Y:S01]  /*0000*/  LDC R1, c[0x0][0x37c] ;  /* 0x0000df00ff017b82 */ /* 0x000fe20000000800 */
[----:B------:R-:W-:Y:S05]  /*0010*/  EXIT ;  /* 0x000000000000794d */ /* 0x000fea0003800000 */
.L_x_23:
        /* <DEDUP_REMOVED lines=14> */
.L_x_67:


//--------------------- .text._ZN13group_norm_v218gn_bwd_cuda_kernelI6__halfLi480ELi3ELi32ELi30ELi4096ELb0ELb1ELi32ELi960ELi960ELi4ELb1ELi2ELb1ELb0ELNS_15WgradSyncMethodE3ENS_16CompileConditionILi1000EEEEEvPT_S6_S6_PKS5_S8_S8_S8_PKfflPfPj --------------------------
	.section	.text._ZN13group_norm_v218gn_bwd_cuda_kernelI6__halfLi480ELi3ELi32ELi30ELi4096ELb0ELb1ELi32ELi960ELi960ELi4ELb1ELi2ELb1ELb0ELNS_15WgradSyncMethodE3ENS_16CompileConditionILi1000EEEEEvPT_S6_S6_PKS5_S8_S8_S8_PKfflPfPj,"ax",@progbits
	.align	128
        .global         _ZN13group_norm_v218gn_bwd_cuda_kernelI6__halfLi480ELi3ELi32ELi30ELi4096ELb0ELb1ELi32ELi960ELi960ELi4ELb1ELi2ELb1ELb0ELNS_15WgradSyncMethodE3ENS_16CompileConditionILi1000EEEEEvPT_S6_S6_PKS5_S8_S8_S8_PKfflPfPj
        .type           _ZN13group_norm_v218gn_bwd_cuda_kernelI6__halfLi480ELi3ELi32ELi30ELi4096ELb0ELb1ELi32ELi960ELi960ELi4ELb1ELi2ELb1ELb0ELNS_15WgradSyncMethodE3ENS_16CompileConditionILi1000EEEEEvPT_S6_S6_PKS5_S8_S8_S8_PKfflPfPj,@function
        .size           _ZN13group_norm_v218gn_bwd_cuda_kernelI6__halfLi480ELi3ELi32ELi30ELi4096ELb0ELb1ELi32ELi960ELi960ELi4ELb1ELi2ELb1ELb0ELNS_15WgradSyncMethodE3ENS_16CompileConditionILi1000EEEEEvPT_S6_S6_PKS5_S8_S8_S8_PKfflPfPj,(.L_x_68 - _ZN13group_norm_v218gn_bwd_cuda_kernelI6__halfLi480ELi3ELi32ELi30ELi4096ELb0ELb1ELi32ELi960ELi960ELi4ELb1ELi2ELb1ELb0ELNS_15WgradSyncMethodE3ENS_16CompileConditionILi1000EEEEEvPT_S6_S6_PKS5_S8_S8_S8_PKfflPfPj)
        .other          _ZN13group_norm_v218gn_bwd_cuda_kernelI6__halfLi480ELi3ELi32ELi30ELi4096ELb0ELb1ELi32ELi960ELi960ELi4ELb1ELi2ELb1ELb0ELNS_15WgradSyncMethodE3ENS_16CompileConditionILi1000EEEEEvPT_S6_S6_PKS5_S8_S8_S8_PKfflPfPj,@"STO_CUDA_ENTRY STV_DEFAULT"
_ZN13group_norm_v218gn_bwd_cuda_kernelI6__halfLi480ELi3ELi32ELi30ELi4096ELb0ELb1ELi32ELi960ELi960ELi4ELb1ELi2ELb1ELb0ELNS_15WgradSyncMethodE3ENS_16CompileConditionILi1000EEEEEvPT_S6_S6_PKS5_S8_S8_S8_PKfflPfPj:
.text._ZN13group_norm_v218gn_bwd_cuda_kernelI6__halfLi480ELi3ELi32ELi30ELi4096ELb0ELb1ELi32ELi960ELi960ELi4ELb1ELi2ELb1ELb0ELNS_15WgradSyncMethodE3ENS_16CompileConditionILi1000EEEEEvPT_S6_S6_PKS5_S8_S8_S8_PKfflPfPj:
[----:B------:R-:W-:Y:S01]  /*0000*/  LDC R1, c[0x0][0x37c] ;  /* 0x0000df00ff017b82 */ /* 0x000fe20000000800 */
[----:B------:R-:W-:Y:S05]  /*0010*/  EXIT ;  /* 0x000000000000794d */ /* 0x000fea0003800000 */
.L_x_24:
        /* <DEDUP_REMOVED lines=14> */
.L_x_68:


//--------------------- .text._ZN13group_norm_v218gn_bwd_cuda_kernelI6__halfLi480ELi3ELi32ELi30ELi4096ELb0ELb1ELi64ELi960ELi960ELi4ELb1ELi5ELb1ELb0ELNS_15WgradSyncMethodE3ENS_16CompileConditionILi1000EEEEEvPT_S6_S6_PKS5_S8_S8_S8_PKfflPfPj --------------------------
	.section	.text._ZN13group_norm_v218gn_bwd_cuda_kernelI6__halfLi480ELi3ELi32ELi30ELi4096ELb0ELb1ELi64ELi960ELi960ELi4ELb1ELi5ELb1ELb0ELNS_15WgradSyncMethodE3ENS_16CompileConditionILi1000EEEEEvPT_S6_S6_PKS5_S8_S8_S8_PKfflPfPj,"ax",@progbits
	.align	128
        .global         _ZN13group_norm_v218gn_bwd_cuda_kernelI6__halfLi480ELi3ELi32ELi30ELi4096ELb0ELb1ELi64ELi960ELi960ELi4ELb1ELi5ELb1ELb0ELNS_15WgradSyncMethodE3ENS_16CompileConditionILi1000EEEEEvPT_S6_S6_PKS5_S8_S8_S8_PKfflPfPj
        .type           _ZN13group_norm_v218gn_bwd_cuda_kernelI6__halfLi480ELi3ELi32ELi30ELi4096ELb0ELb1ELi64ELi960ELi960ELi4ELb1ELi5ELb1ELb0ELNS_15WgradSyncMethodE3ENS_16CompileConditionILi1000EEEEEvPT_S6_S6_PKS5_S8_S8_S8_PKfflPfPj,@function
        .size           _ZN13group_norm_v218gn_bwd_cuda_kernelI6__halfLi480ELi3ELi32ELi30ELi4096ELb0ELb1ELi64ELi960ELi960ELi4ELb1ELi5ELb1ELb0ELNS_15WgradSyncMethodE3ENS_16CompileConditionILi1000EEEEEvPT_S6_S6_PKS5_S8_S8_S8_PKfflPfPj,(.L_x_69 - _ZN13group_norm_v218gn_bwd_cuda_kernelI6__halfLi480ELi3ELi32ELi30ELi4096ELb0ELb1ELi64ELi960ELi960ELi4ELb1ELi5ELb1ELb0ELNS_15WgradSyncMethodE3ENS_16CompileConditionILi1000EEEEEvPT_S6_S6_PKS5_S8_S8_S8_PKfflPfPj)
        .other          _ZN13group_norm_v218gn_bwd_cuda_kernelI6__halfLi480ELi3ELi32ELi30ELi4096ELb0ELb1ELi64ELi960ELi960ELi4ELb1ELi5ELb1ELb0ELNS_15WgradSyncMethodE3ENS_16CompileConditionILi1000EEEEEvPT_S6_S6_PKS5_S8_S8_S8_PKfflPfPj,@"STO_CUDA_ENTRY STV_DEFAULT"
_ZN13group_norm_v218gn_bwd_cuda_kernelI6__halfLi480ELi3ELi32ELi30ELi4096ELb0ELb1ELi64ELi960ELi960ELi4ELb1ELi5ELb1ELb0ELNS_15WgradSyncMethodE3ENS_16CompileConditionILi1000EEEEEvPT_S6_S6_PKS5_S8_S8_S8_PKfflPfPj:
.text._ZN13group_norm_v218gn_bwd_cuda_kernelI6__halfLi480ELi3ELi32ELi30ELi4096ELb0ELb1ELi64ELi960ELi960ELi4ELb1ELi5ELb1ELb0ELNS_15WgradSyncMethodE3ENS_16CompileConditionILi1000EEEEEvPT_S6_S6_PKS5_S8_S8_S8_PKfflPfPj:
[----:B------:R-:W-:Y:S01]  /*0000*/  LDC R1, c[0x0][0x37c] ;  /* 0x0000df00ff017b82 */ /* 0x000fe20000000800 */
[----:B------:R-:W-:Y:S05]  /*0010*/  EXIT ;  /* 0x000000000000794d */ /* 0x000fea0003800000 */
.L_x_25:
        /* <DEDUP_REMOVED lines=14> */
.L_x_69:


//--------------------- .text._ZN13group_norm_v218gn_bwd_cuda_kernelI6__halfLi480ELi3ELi32ELi30ELi4096ELb0ELb1ELi128ELi960ELi960ELi4ELb1ELi10ELb1ELb0ELNS_15WgradSyncMethodE3ENS_16CompileConditionILi1000EEEEEvPT_S6_S6_PKS5_S8_S8_S8_PKfflPfPj --------------------------
	.section	.text._ZN13group_norm_v218gn_bwd_cuda_kernelI6__halfLi480ELi3ELi32ELi30ELi4096ELb0ELb1ELi128ELi960ELi960ELi4ELb1ELi10ELb1ELb0ELNS_15WgradSyncMethodE3ENS_16CompileConditionILi1000EEEEEvPT_S6_S6_PKS5_S8_S8_S8_PKfflPfPj,"ax",@progbits
	.align	128
        .global         _ZN13group_norm_v218gn_bwd_cuda_kernelI6__halfLi480ELi3ELi32ELi30ELi4096ELb0ELb1ELi128ELi960ELi960ELi4ELb1ELi10ELb1ELb0ELNS_15WgradSyncMethodE3ENS_16CompileConditionILi1000EEEEEvPT_S6_S6_PKS5_S8_S8_S8_PKfflPfPj
        .type           _ZN13group_norm_v218gn_bwd_cuda_kernelI6__halfLi480ELi3ELi32ELi30ELi4096ELb0ELb1ELi128ELi960ELi960ELi4ELb1ELi10ELb1ELb0ELNS_15WgradSyncMethodE3ENS_16CompileConditionILi1000EEEEEvPT_S6_S6_PKS5_S8_S8_S8_PKfflPfPj,@function
        .size           _ZN13group_norm_v218gn_bwd_cuda_kernelI6__halfLi480ELi3ELi32ELi30ELi4096ELb0ELb1ELi128ELi960ELi960ELi4ELb1ELi10ELb1ELb0ELNS_15WgradSyncMethodE3ENS_16CompileConditionILi1000EEEEEvPT_S6_S6_PKS5_S8_S8_S8_PKfflPfPj,(.L_x_70 - _ZN13group_norm_v218gn_bwd_cuda_kernelI6__halfLi480ELi3ELi32ELi30ELi4096ELb0ELb1ELi128ELi960ELi960ELi4ELb1ELi10ELb1ELb0ELNS_15WgradSyncMethodE3ENS_16CompileConditionILi1000EEEEEvPT_S6_S6_PKS5_S8_S8_S8_PKfflPfPj)
        .other          _ZN13group_norm_v218gn_bwd_cuda_kernelI6__halfLi480ELi3ELi32ELi30ELi4096ELb0ELb1ELi128ELi960ELi960ELi4ELb1ELi10ELb1ELb0ELNS_15WgradSyncMethodE3ENS_16CompileConditionILi1000EEEEEvPT_S6_S6_PKS5_S8_S8_S8_PKfflPfPj,@"STO_CUDA_ENTRY STV_DEFAULT"
_ZN13group_norm_v218gn_bwd_cuda_kernelI6__halfLi480ELi3ELi32ELi30ELi4096ELb0ELb1ELi128ELi960ELi960ELi4ELb1ELi10ELb1ELb0ELNS_15WgradSyncMethodE3ENS_16CompileConditionILi1000EEEEEvPT_S6_S6_PKS5_S8_S8_S8_PKfflPfPj:
.text._ZN13group_norm_v218gn_bwd_cuda_kernelI6__halfLi480ELi3ELi32ELi30ELi4096ELb0ELb1ELi128ELi960ELi960ELi4ELb1ELi10ELb1ELb0ELNS_15WgradSyncMethodE3ENS_16CompileConditionILi1000EEEEEvPT_S6_S6_PKS5_S8_S8_S8_PKfflPfPj:
[----:B------:R-:W-:Y:S01]  /*0000*/  LDC R1, c[0x0][0x37c] ;  /* 0x0000df00ff017b82 */ /* 0x000fe20000000800 */
[----:B------:R-:W-:Y:S05]  /*0010*/  EXIT ;  /* 0x000000000000794d */ /* 0x000fea0003800000 */
.L_x_26:
        /* <DEDUP_REMOVED lines=14> */
.L_x_70:


//--------------------- .text._ZN13group_norm_v218gn_bwd_cuda_kernelI6__halfLi480ELi3ELi32ELi30ELi4096ELb0ELb1ELi256ELi960ELi960ELi4ELb1ELi21ELb1ELb0ELNS_15WgradSyncMethodE3ENS_16CompileConditionILi1000EEEEEvPT_S6_S6_PKS5_S8_S8_S8_PKfflPfPj --------------------------
	.section	.text._ZN13group_norm_v218gn_bwd_cuda_kernelI6__halfLi480ELi3ELi32ELi30ELi4096ELb0ELb1ELi256ELi960ELi960ELi4ELb1ELi21ELb1ELb0ELNS_15WgradSyncMethodE3ENS_16CompileConditionILi1000EEEEEvPT_S6_S6_PKS5_S8_S8_S8_PKfflPfPj,"ax",@progbits
	.align	128
        .global         _ZN13group_norm_v218gn_bwd_cuda_kernelI6__halfLi480ELi3ELi32ELi30ELi4096ELb0ELb1ELi256ELi960ELi960ELi4ELb1ELi21ELb1ELb0ELNS_15WgradSyncMethodE3ENS_16CompileConditionILi1000EEEEEvPT_S6_S6_PKS5_S8_S8_S8_PKfflPfPj
        .type           _ZN13group_norm_v218gn_bwd_cuda_kernelI6__halfLi480ELi3ELi32ELi30ELi4096ELb0ELb1ELi256ELi960ELi960ELi4ELb1ELi21ELb1ELb0ELNS_15WgradSyncMethodE3ENS_16CompileConditionILi1000EEEEEvPT_S6_S6_PKS5_S8_S8_S8_PKfflPfPj,@function
        .size           _ZN13group_norm_v218gn_bwd_cuda_kernelI6__halfLi480ELi3ELi32ELi30ELi4096ELb0ELb1ELi256ELi960ELi960ELi4ELb1ELi21ELb1ELb0ELNS_15WgradSyncMethodE3ENS_16CompileConditionILi1000EEEEEvPT_S6_S6_PKS5_S8_S8_S8_PKfflPfPj,(.L_x_71 - _ZN13group_norm_v218gn_bwd_cuda_kernelI6__halfLi480ELi3ELi32ELi30ELi4096ELb0ELb1ELi256ELi960ELi960ELi4ELb1ELi21ELb1ELb0ELNS_15WgradSyncMethodE3ENS_16CompileConditionILi1000EEEEEvPT_S6_S6_PKS5_S8_S8_S8_PKfflPfPj)
        .other          _ZN13group_norm_v218gn_bwd_cuda_kernelI6__halfLi480ELi3ELi32ELi30ELi4096ELb0ELb1ELi256ELi960ELi960ELi4ELb1ELi21ELb1ELb0ELNS_15WgradSyncMethodE3ENS_16CompileConditionILi1000EEEEEvPT_S6_S6_PKS5_S8_S8_S8_PKfflPfPj,@"STO_CUDA_ENTRY STV_DEFAULT"
_ZN13group_norm_v218gn_bwd_cuda_kernelI6__halfLi480ELi3ELi32ELi30ELi4096ELb0ELb1ELi256ELi960ELi960ELi4ELb1ELi21ELb1ELb0ELNS_15WgradSyncMethodE3ENS_16CompileConditionILi1000EEEEEvPT_S6_S6_PKS5_S8_S8_S8_PKfflPfPj:
.text._ZN13group_norm_v218gn_bwd_cuda_kernelI6__halfLi480ELi3ELi32ELi30ELi4096ELb0ELb1ELi256ELi960ELi960ELi4ELb1ELi21ELb1ELb0ELNS_15WgradSyncMethodE3ENS_16CompileConditionILi1000EEEEEvPT_S6_S6_PKS5_S8_S8_S8_PKfflPfPj:
[----:B------:R-:W-:Y:S01]  /*0000*/  LDC R1, c[0x0][0x37c] ;  /* 0x0000df00ff017b82 */ /* 0x000fe20000000800 */
[----:B------:R-:W-:Y:S05]  /*0010*/  EXIT ;  /* 0x000000000000794d */ /* 0x000fea0003800000 */
.L_x_27:
        /* <DEDUP_REMOVED lines=14> */
.L_x_71:


//--------------------- .text._ZN13group_norm_v218gn_bwd_cuda_kernelI6__halfLi480ELi2ELi32ELi30ELi4096ELb0ELb1ELi16ELi960ELi960ELi4ELb1ELi1ELb0ELb0ELNS_15WgradSyncMethodE3ENS_16CompileConditionILi1000EEEEEvPT_S6_S6_PKS5_S8_S8_S8_PKfflPfPj --------------------------
	.section	.text._ZN13group_norm_v218gn_bwd_cuda_kernelI6__halfLi480ELi2ELi32ELi30ELi4096ELb0ELb1ELi16ELi960ELi960ELi4ELb1ELi1ELb0ELb0ELNS_15WgradSyncMethodE3ENS_16CompileConditionILi1000EEEEEvPT_S6_S6_PKS5_S8_S8_S8_PKfflPfPj,"ax",@progbits
	.align	128
        .global         _ZN13group_norm_v218gn_bwd_cuda_kernelI6__halfLi480ELi2ELi32ELi30ELi4096ELb0ELb1ELi16ELi960ELi960ELi4ELb1ELi1ELb0ELb0ELNS_15WgradSyncMethodE3ENS_16CompileConditionILi1000EEEEEvPT_S6_S6_PKS5_S8_S8_S8_PKfflPfPj
        .type           _ZN13group_norm_v218gn_bwd_cuda_kernelI6__halfLi480ELi2ELi32ELi30ELi4096ELb0ELb1ELi16ELi960ELi960ELi4ELb1ELi1ELb0ELb0ELNS_15WgradSyncMethodE3ENS_16CompileConditionILi1000EEEEEvPT_S6_S6_PKS5_S8_S8_S8_PKfflPfPj,@function
        .size           _ZN13group_norm_v218gn_bwd_cuda_kernelI6__halfLi480ELi2ELi32ELi30ELi4096ELb0ELb1ELi16ELi960ELi960ELi4ELb1ELi1ELb0ELb0ELNS_15WgradSyncMethodE3ENS_16CompileConditionILi1000EEEEEvPT_S6_S6_PKS5_S8_S8_S8_PKfflPfPj,(.L_x_72 - _ZN13group_norm_v218gn_bwd_cuda_kernelI6__halfLi480ELi2ELi32ELi30ELi4096ELb0ELb1ELi16ELi960ELi960ELi4ELb1ELi1ELb0ELb0ELNS_15WgradSyncMethodE3ENS_16CompileConditionILi1000EEEEEvPT_S6_S6_PKS5_S8_S8_S8_PKfflPfPj)
        .other          _ZN13group_norm_v218gn_bwd_cuda_kernelI6__halfLi480ELi2ELi32ELi30ELi4096ELb0ELb1ELi16ELi960ELi960ELi4ELb1ELi1ELb0ELb0ELNS_15WgradSyncMethodE3ENS_16CompileConditionILi1000EEEEEvPT_S6_S6_PKS5_S8_S8_S8_PKfflPfPj,@"STO_CUDA_ENTRY STV_DEFAULT"
_ZN13group_norm_v218gn_bwd_cuda_kernelI6__halfLi480ELi2ELi32ELi30ELi4096ELb0ELb1ELi16ELi960ELi960ELi4ELb1ELi1ELb0ELb0ELNS_15WgradSyncMethodE3ENS_16CompileConditionILi1000EEEEEvPT_S6_S6_PKS5_S8_S8_S8_PKfflPfPj:
.text._ZN13group_norm_v218gn_bwd_cuda_kernelI6__halfLi480ELi2ELi32ELi30ELi4096ELb0ELb1ELi16ELi960ELi960ELi4ELb1ELi1ELb0ELb0ELNS_15WgradSyncMethodE3ENS_16CompileConditionILi1000EEEEEvPT_S6_S6_PKS5_S8_S8_S8_PKfflPfPj:
[----:B------:R-:W-:Y:S01]  /*0000*/  LDC R1, c[0x0][0x37c] ;  /* 0x0000df00ff017b82 */ /* 0x000fe20000000800 */
[----:B------:R-:W-:Y:S05]  /*0010*/  EXIT ;  /* 0x000000000000794d */ /* 0x000fea0003800000 */
.L_x_28:
        /* <DEDUP_REMOVED lines=14> */
.L_x_72:


//--------------------- .text._ZN13group_norm_v218gn_bwd_cuda_kernelI6__halfLi480ELi3ELi16ELi60ELi4096ELb1ELb1ELi16ELi960ELi960ELi4ELb1ELi1ELb1ELb0ELNS_15WgradSyncMethodE3ENS_16CompileConditionILi1000EEEEEvPT_S6_S6_PKS5_S8_S8_S8_PKfflPfPj --------------------------
	.section	.text._ZN13group_norm_v218gn_bwd_cuda_kernelI6__halfLi480ELi3ELi16ELi60ELi4096ELb1ELb1ELi16ELi960ELi960ELi4ELb1ELi1ELb1ELb0ELNS_15WgradSyncMethodE3ENS_16CompileConditionILi1000EEEEEvPT_S6_S6_PKS5_S8_S8_S8_PKfflPfPj,"ax",@progbits
	.align	128
        .global         _ZN13group_norm_v218gn_bwd_cuda_kernelI6__halfLi480ELi3ELi16ELi60ELi4096ELb1ELb1ELi16ELi960ELi960ELi4ELb1ELi1ELb1ELb0ELNS_15WgradSyncMethodE3ENS_16CompileConditionILi1000EEEEEvPT_S6_S6_PKS5_S8_S8_S8_PKfflPfPj
        .type           _ZN13group_norm_v218gn_bwd_cuda_kernelI6__halfLi480ELi3ELi16ELi60ELi4096ELb1ELb1ELi16ELi960ELi960ELi4ELb1ELi1ELb1ELb0ELNS_15WgradSyncMethodE3ENS_16CompileConditionILi1000EEEEEvPT_S6_S6_PKS5_S8_S8_S8_PKfflPfPj,@function
        .size           _ZN13group_norm_v218gn_bwd_cuda_kernelI6__halfLi480ELi3ELi16ELi60ELi4096ELb1ELb1ELi16ELi960ELi960ELi4ELb1ELi1ELb1ELb0ELNS_15WgradSyncMethodE3ENS_16CompileConditionILi1000EEEEEvPT_S6_S6_PKS5_S8_S8_S8_PKfflPfPj,(.L_x_73 - _ZN13group_norm_v218gn_bwd_cuda_kernelI6__halfLi480ELi3ELi16ELi60ELi4096ELb1ELb1ELi16ELi960ELi960ELi4ELb1ELi1ELb1ELb0ELNS_15WgradSyncMethodE3ENS_16CompileConditionILi1000EEEEEvPT_S6_S6_PKS5_S8_S8_S8_PKfflPfPj)
        .other          _ZN13group_norm_v218gn_bwd_cuda_kernelI6__halfLi480ELi3ELi16ELi60ELi4096ELb1ELb1ELi16ELi960ELi960ELi4ELb1ELi1ELb1ELb0ELNS_15WgradSyncMethodE3ENS_16CompileConditionILi1000EEEEEvPT_S6_S6_PKS5_S8_S8_S8_PKfflPfPj,@"STO_CUDA_ENTRY STV_DEFAULT"
_ZN13group_norm_v218gn_bwd_cuda_kernelI6__halfLi480ELi3ELi16ELi60ELi4096ELb1ELb1ELi16ELi960ELi960ELi4ELb1ELi1ELb1ELb0ELNS_15WgradSyncMethodE3ENS_16CompileConditionILi1000EEEEEvPT_S6_S6_PKS5_S8_S8_S8_PKfflPfPj:
.text._ZN13group_norm_v218gn_bwd_cuda_kernelI6__halfLi480ELi3ELi16ELi60ELi4096ELb1ELb1ELi16ELi960ELi960ELi4ELb1ELi1ELb1ELb0ELNS_15WgradSyncMethodE3ENS_16CompileConditionILi1000EEEEEvPT_S6_S6_PKS5_S8_S8_S8_PKfflPfPj:
[----:B------:R-:W-:Y:S01]  /*0000*/  LDC R1, c[0x0][0x37c] ;  /* 0x0000df00ff017b82 */ /* 0x000fe20000000800 */
[----:B------:R-:W-:Y:S05]  /*0010*/  EXIT ;  /* 0x000000000000794d */ /* 0x000fea0003800000 */
.L_x_29:
        /* <DEDUP_REMOVED lines=14> */
.L_x_73:


//--------------------- .text._ZN13group_norm_v218gn_bwd_cuda_kernelI6__halfLi480ELi1ELi16ELi60ELi4096ELb1ELb1ELi32ELi960ELi960ELi4ELb1ELi1ELb0ELb0ELNS_15WgradSyncMethodE3ENS_16CompileConditionILi1000EEEEEvPT_S6_S6_PKS5_S8_S8_S8_PKfflPfPj --------------------------
	.section	.text._ZN13group_norm_v218gn_bwd_cuda_kernelI6__halfLi480ELi1ELi16ELi60ELi4096ELb1ELb1ELi32ELi960ELi960ELi4ELb1ELi1ELb0ELb0ELNS_15WgradSyncMethodE3ENS_16CompileConditionILi1000EEEEEvPT_S6_S6_PKS5_S8_S8_S8_PKfflPfPj,"ax",@progbits
	.align	128
        .global         _ZN13group_norm_v218gn_bwd_cuda_kernelI6__halfLi480ELi1ELi16ELi60ELi4096ELb1ELb1ELi32ELi960ELi960ELi4ELb1ELi1ELb0ELb0ELNS_15WgradSyncMethodE3ENS_16CompileConditionILi1000EEEEEvPT_S6_S6_PKS5_S8_S8_S8_PKfflPfPj
        .type           _ZN13group_norm_v218gn_bwd_cuda_kernelI6__halfLi480ELi1ELi16ELi60ELi4096ELb1ELb1ELi32ELi960ELi960ELi4ELb1ELi1ELb0ELb0ELNS_15WgradSyncMethodE3ENS_16CompileConditionILi1000EEEEEvPT_S6_S6_PKS5_S8_S8_S8_PKfflPfPj,@function
        .size           _ZN13group_norm_v218gn_bwd_cuda_kernelI6__halfLi480ELi1ELi16ELi60ELi4096ELb1ELb1ELi32ELi960ELi960ELi4ELb1ELi1ELb0ELb0ELNS_15WgradSyncMethodE3ENS_16CompileConditionILi1000EEEEEvPT_S6_S6_PKS5_S8_S8_S8_PKfflPfPj,(.L_x_74 - _ZN13group_norm_v218gn_bwd_cuda_kernelI6__halfLi480ELi1ELi16ELi60ELi4096ELb1ELb1ELi32ELi960ELi960ELi4ELb1ELi1ELb0ELb0ELNS_15WgradSyncMethodE3ENS_16CompileConditionILi1000EEEEEvPT_S6_S6_PKS5_S8_S8_S8_PKfflPfPj)
        .other          _ZN13group_norm_v218gn_bwd_cuda_kernelI6__halfLi480ELi1ELi16ELi60ELi4096ELb1ELb1ELi32ELi960ELi960ELi4ELb1ELi1ELb0ELb0ELNS_15WgradSyncMethodE3ENS_16CompileConditionILi1000EEEEEvPT_S6_S6_PKS5_S8_S8_S8_PKfflPfPj,@"STO_CUDA_ENTRY STV_DEFAULT"
_ZN13group_norm_v218gn_bwd_cuda_kernelI6__halfLi480ELi1ELi16ELi60ELi4096ELb1ELb1ELi32ELi960ELi960ELi4ELb1ELi1ELb0ELb0ELNS_15WgradSyncMethodE3ENS_16CompileConditionILi1000EEEEEvPT_S6_S6_PKS5_S8_S8_S8_PKfflPfPj:
.text._ZN13group_norm_v218gn_bwd_cuda_kernelI6__halfLi480ELi1ELi16ELi60ELi4096ELb1ELb1ELi32ELi960ELi960ELi4ELb1ELi1ELb0ELb0ELNS_15WgradSyncMethodE3ENS_16CompileConditionILi1000EEEEEvPT_S6_S6_PKS5_S8_S8_S8_PKfflPfPj:
[----:B------:R-:W-:Y:S01]  /*0000*/  LDC R1, c[0x0][0x37c] ;  /* 0x0000df00ff017b82 */ /* 0x000fe20000000800 */
[----:B------:R-:W-:Y:S05]  /*0010*/  EXIT ;  /* 0x000000000000794d */ /* 0x000fea0003800000 */
.L_x_30:
        /* <DEDUP_REMOVED lines=14> */
.L_x_74:


//--------------------- .text._ZN13group_norm_v218gn_bwd_cuda_kernelI6__halfLi480ELi3ELi16ELi60ELi4096ELb1ELb1ELi32ELi960ELi960ELi4ELb1ELi2ELb1ELb0ELNS_15WgradSyncMethodE3ENS_16CompileConditionILi1000EEEEEvPT_S6_S6_PKS5_S8_S8_S8_PKfflPfPj --------------------------
	.section	.text._ZN13group_norm_v218gn_bwd_cuda_kernelI6__halfLi480ELi3ELi16ELi60ELi4096ELb1ELb1ELi32ELi960ELi960ELi4ELb1ELi2ELb1ELb0ELNS_15WgradSyncMethodE3ENS_16CompileConditionILi1000EEEEEvPT_S6_S6_PKS5_S8_S8_S8_PKfflPfPj,"ax",@progbits
	.align	128
        .global         _ZN13group_norm_v218gn_bwd_cuda_kernelI6__halfLi480ELi3ELi16ELi60ELi4096ELb1ELb1ELi32ELi960ELi960ELi4ELb1ELi2ELb1ELb0ELNS_15WgradSyncMethodE3ENS_16CompileConditionILi1000EEEEEvPT_S6_S6_PKS5_S8_S8_S8_PKfflPfPj
        .type           _ZN13group_norm_v218gn_bwd_cuda_kernelI6__halfLi480ELi3ELi16ELi60ELi4096ELb1ELb1ELi32ELi960ELi960ELi4ELb1ELi2ELb1ELb0ELNS_15WgradSyncMethodE3ENS_16CompileConditionILi1000EEEEEvPT_S6_S6_PKS5_S8_S8_S8_PKfflPfPj,@function
        .size           _ZN13group_norm_v218gn_bwd_cuda_kernelI6__halfLi480ELi3ELi16ELi60ELi4096ELb1ELb1ELi32ELi960ELi960ELi4ELb1ELi2ELb1ELb0ELNS_15WgradSyncMethodE3ENS_16CompileConditionILi1000EEEEEvPT_S6_S6_PKS5_S8_S8_S8_PKfflPfPj,(.L_x_75 - _ZN13group_norm_v218gn_bwd_cuda_kernelI6__halfLi480ELi3ELi16ELi60ELi4096ELb1ELb1ELi32ELi960ELi960ELi4ELb1ELi2ELb1ELb0ELNS_15WgradSyncMethodE3ENS_16CompileConditionILi1000EEEEEvPT_S6_S6_PKS5_S8_S8_S8_PKfflPfPj)
        .other          _ZN13group_norm_v218gn_bwd_cuda_kernelI6__halfLi480ELi3ELi16ELi60ELi4096ELb1ELb1ELi32ELi960ELi960ELi4ELb1ELi2ELb1ELb0ELNS_15WgradSyncMethodE3ENS_16CompileConditionILi1000EEEEEvPT_S6_S6_PKS5_S8_S8_S8_PKfflPfPj,@"STO_CUDA_ENTRY STV_DEFAULT"
_ZN13group_norm_v218gn_bwd_cuda_kernelI6__halfLi480ELi3ELi16ELi60ELi4096ELb1ELb1ELi32ELi960ELi960ELi4ELb1ELi2ELb1ELb0ELNS_15WgradSyncMethodE3ENS_16CompileConditionILi1000EEEEEvPT_S6_S6_PKS5_S8_S8_S8_PKfflPfPj:
.text._ZN13group_norm_v218gn_bwd_cuda_kernelI6__halfLi480ELi3ELi16ELi60ELi4096ELb1ELb1ELi32ELi960ELi960ELi4ELb1ELi2ELb1ELb0ELNS_15WgradSyncMethodE3ENS_16CompileConditionILi1000EEEEEvPT_S6_S6_PKS5_S8_S8_S8_PKfflPfPj:
[----:B------:R-:W-:Y:S01]  /*0000*/  LDC R1, c[0x0][0x37c] ;  /* 0x0000df00ff017b82 */ /* 0x000fe20000000800 */
[----:B------:R-:W-:Y:S05]  /*0010*/  EXIT ;  /* 0x000000000000794d */ /* 0x000fea0003800000 */
.L_x_31:
        /* <DEDUP_REMOVED lines=14> */
.L_x_75:


//--------------------- .text._ZN13group_norm_v218gn_bwd_cuda_kernelI6__halfLi480ELi3ELi16ELi60ELi4096ELb1ELb1ELi64ELi960ELi960ELi4ELb1ELi5ELb1ELb0ELNS_15WgradSyncMethodE3ENS_16CompileConditionILi1000EEEEEvPT_S6_S6_PKS5_S8_S8_S8_PKfflPfPj --------------------------
	.section	.text._ZN13group_norm_v218gn_bwd_cuda_kernelI6__halfLi480ELi3ELi16ELi60ELi4096ELb1ELb1ELi64ELi960ELi960ELi4ELb1ELi5ELb1ELb0ELNS_15WgradSyncMethodE3ENS_16CompileConditionILi1000EEEEEvPT_S6_S6_PKS5_S8_S8_S8_PKfflPfPj,"ax",@progbits
	.align	128
        .global         _ZN13group_norm_v218gn_bwd_cuda_kernelI6__halfLi480ELi3ELi16ELi60ELi4096ELb1ELb1ELi64ELi960ELi960ELi4ELb1ELi5ELb1ELb0ELNS_15WgradSyncMethodE3ENS_16CompileConditionILi1000EEEEEvPT_S6_S6_PKS5_S8_S8_S8_PKfflPfPj
        .type           _ZN13group_norm_v218gn_bwd_cuda_kernelI6__halfLi480ELi3ELi16ELi60ELi4096ELb1ELb1ELi64ELi960ELi960ELi4ELb1ELi5ELb1ELb0ELNS_15WgradSyncMethodE3ENS_16CompileConditionILi1000EEEEEvPT_S6_S6_PKS5_S8_S8_S8_PKfflPfPj,@function
        .size           _ZN13group_norm_v218gn_bwd_cuda_kernelI6__halfLi480ELi3ELi16ELi60ELi4096ELb1ELb1ELi64ELi960ELi960ELi4ELb1ELi5ELb1ELb0ELNS_15WgradSyncMethodE3ENS_16CompileConditionILi1000EEEEEvPT_S6_S6_PKS5_S8_S8_S8_PKfflPfPj,(.L_x_76 - _ZN13group_norm_v218gn_bwd_cuda_kernelI6__halfLi480ELi3ELi16ELi60ELi4096ELb1ELb1ELi64ELi960ELi960ELi4ELb1ELi5ELb1ELb0ELNS_15WgradSyncMethodE3ENS_16CompileConditionILi1000EEEEEvPT_S6_S6_PKS5_S8_S8_S8_PKfflPfPj)
        .other          _ZN13group_norm_v218gn_bwd_cuda_kernelI6__halfLi480ELi3ELi16ELi60ELi4096ELb1ELb1ELi64ELi960ELi960ELi4ELb1ELi5ELb1ELb0ELNS_15WgradSyncMethodE3ENS_16CompileConditionILi1000EEEEEvPT_S6_S6_PKS5_S8_S8_S8_PKfflPfPj,@"STO_CUDA_ENTRY STV_DEFAULT"
_ZN13group_norm_v218gn_bwd_cuda_kernelI6__halfLi480ELi3ELi16ELi60ELi4096ELb1ELb1ELi64ELi960ELi960ELi4ELb1ELi5ELb1ELb0ELNS_15WgradSyncMethodE3ENS_16CompileConditionILi1000EEEEEvPT_S6_S6_PKS5_S8_S8_S8_PKfflPfPj:
.text._ZN13group_norm_v218gn_bwd_cuda_kernelI6__halfLi480ELi3ELi16ELi60ELi4096ELb1ELb1ELi64ELi960ELi960ELi4ELb1ELi5ELb1ELb0ELNS_15WgradSyncMethodE3ENS_16CompileConditionILi1000EEEEEvPT_S6_S6_PKS5_S8_S8_S8_PKfflPfPj:
[----:B------:R-:W-:Y:S01]  /*0000*/  LDC R1, c[0x0][0x37c] ;  /* 0x0000df00ff017b82 */ /* 0x000fe20000000800 */
[----:B------:R-:W-:Y:S05]  /*0010*/  EXIT ;  /* 0x000000000000794d */ /* 0x000fea0003800000 */
.L_x_32:
        /* <DEDUP_REMOVED lines=14> */
.L_x_76:


//--------------------- .text._ZN13group_norm_v218gn_bwd_cuda_kernelI6__halfLi480ELi3ELi16ELi60ELi4096ELb1ELb1ELi128ELi960ELi960ELi4ELb1ELi10ELb1ELb0ELNS_15WgradSyncMethodE3ENS_16CompileConditionILi1000EEEEEvPT_S6_S6_PKS5_S8_S8_S8_PKfflPfPj --------------------------
	.section	.text._ZN13group_norm_v218gn_bwd_cuda_kernelI6__halfLi480ELi3ELi16ELi60ELi4096ELb1ELb1ELi128ELi960ELi960ELi4ELb1ELi10ELb1ELb0ELNS_15WgradSyncMethodE3ENS_16CompileConditionILi1000EEEEEvPT_S6_S6_PKS5_S8_S8_S8_PKfflPfPj,"ax",@progbits
	.align	128
        .global         _ZN13group_norm_v218gn_bwd_cuda_kernelI6__halfLi480ELi3ELi16ELi60ELi4096ELb1ELb1ELi128ELi960ELi960ELi4ELb1ELi10ELb1ELb0ELNS_15WgradSyncMethodE3ENS_16CompileConditionILi1000EEEEEvPT_S6_S6_PKS5_S8_S8_S8_PKfflPfPj
        .type           _ZN13group_norm_v218gn_bwd_cuda_kernelI6__halfLi480ELi3ELi16ELi60ELi4096ELb1ELb1ELi128ELi960ELi960ELi4ELb1ELi10ELb1ELb0ELNS_15WgradSyncMethodE3ENS_16CompileConditionILi1000EEEEEvPT_S6_S6_PKS5_S8_S8_S8_PKfflPfPj,@function
        .size           _ZN13group_norm_v218gn_bwd_cuda_kernelI6__halfLi480ELi3ELi16ELi60ELi4096ELb1ELb1ELi128ELi960ELi960ELi4ELb1ELi10ELb1ELb0ELNS_15WgradSyncMethodE3ENS_16CompileConditionILi1000EEEEEvPT_S6_S6_PKS5_S8_S8_S8_PKfflPfPj,(.L_x_77 - _ZN13group_norm_v218gn_bwd_cuda_kernelI6__halfLi480ELi3ELi16ELi60ELi4096ELb1ELb1ELi128ELi960ELi960ELi4ELb1ELi10ELb1ELb0ELNS_15WgradSyncMethodE3ENS_16CompileConditionILi1000EEEEEvPT_S6_S6_PKS5_S8_S8_S8_PKfflPfPj)
        .other          _ZN13group_norm_v218gn_bwd_cuda_kernelI6__halfLi480ELi3ELi16ELi60ELi4096ELb1ELb1ELi128ELi960ELi960ELi4ELb1ELi10ELb1ELb0ELNS_15WgradSyncMethodE3ENS_16CompileConditionILi1000EEEEEvPT_S6_S6_PKS5_S8_S8_S8_PKfflPfPj,@"STO_CUDA_ENTRY STV_DEFAULT"
_ZN13group_norm_v218gn_bwd_cuda_kernelI6__halfLi480ELi3ELi16ELi60ELi4096ELb1ELb1ELi128ELi960ELi960ELi4ELb1ELi10ELb1ELb0ELNS_15WgradSyncMethodE3ENS_16CompileConditionILi1000EEEEEvPT_S6_S6_PKS5_S8_S8_S8_PKfflPfPj:
.text._ZN13group_norm_v218gn_bwd_cuda_kernelI6__halfLi480ELi3ELi16ELi60ELi4096ELb1ELb1ELi128ELi960ELi960ELi4ELb1ELi10ELb1ELb0ELNS_15WgradSyncMethodE3ENS_16CompileConditionILi1000EEEEEvPT_S6_S6_PKS5_S8_S8_S8_PKfflPfPj:
[----:B------:R-:W-:Y:S01]  /*0000*/  LDC R1, c[0x0][0x37c] ;  /* 0x0000df00ff017b82 */ /* 0x000fe20000000800 */
[----:B------:R-:W-:Y:S05]  /*0010*/  EXIT ;  /* 0x000000000000794d */ /* 0x000fea0003800000 */
.L_x_33:
        /* <DEDUP_REMOVED lines=14> */
.L_x_77:


//--------------------- .text._ZN13group_norm_v218gn_bwd_cuda_kernelI6__halfLi480ELi3ELi16ELi60ELi4096ELb1ELb1ELi256ELi960ELi960ELi4ELb1ELi21ELb1ELb0ELNS_15WgradSyncMethodE3ENS_16CompileConditionILi1000EEEEEvPT_S6_S6_PKS5_S8_S8_S8_PKfflPfPj --------------------------
	.section	.text._ZN13group_norm_v218gn_bwd_cuda_kernelI6__halfLi480ELi3ELi16ELi60ELi4096ELb1ELb1ELi256ELi960ELi960ELi4ELb1ELi21ELb1ELb0ELNS_15WgradSyncMethodE3ENS_16CompileConditionILi1000EEEEEvPT_S6_S6_PKS5_S8_S8_S8_PKfflPfPj,"ax",@progbits
	.align	128
        .global         _ZN13group_norm_v218gn_bwd_cuda_kernelI6__halfLi480ELi3ELi16ELi60ELi4096ELb1ELb1ELi256ELi960ELi960ELi4ELb1ELi21ELb1ELb0ELNS_15WgradSyncMethodE3ENS_16CompileConditionILi1000EEEEEvPT_S6_S6_PKS5_S8_S8_S8_PKfflPfPj
        .type           _ZN13group_norm_v218gn_bwd_cuda_kernelI6__halfLi480ELi3ELi16ELi60ELi4096ELb1ELb1ELi256ELi960ELi960ELi4ELb1ELi21ELb1ELb0ELNS_15WgradSyncMethodE3ENS_16CompileConditionILi1000EEEEEvPT_S6_S6_PKS5_S8_S8_S8_PKfflPfPj,@function
        .size           _ZN13group_norm_v218gn_bwd_cuda_kernelI6__halfLi480ELi3ELi16ELi60ELi4096ELb1ELb1ELi256ELi960ELi960ELi4ELb1ELi21ELb1ELb0ELNS_15WgradSyncMethodE3ENS_16CompileConditionILi1000EEEEEvPT_S6_S6_PKS5_S8_S8_S8_PKfflPfPj,(.L_x_78 - _ZN13group_norm_v218gn_bwd_cuda_kernelI6__halfLi480ELi3ELi16ELi60ELi4096ELb1ELb1ELi256ELi960ELi960ELi4ELb1ELi21ELb1ELb0ELNS_15WgradSyncMethodE3ENS_16CompileConditionILi1000EEEEEvPT_S6_S6_PKS5_S8_S8_S8_PKfflPfPj)
        .other          _ZN13group_norm_v218gn_bwd_cuda_kernelI6__halfLi480ELi3ELi16ELi60ELi4096ELb1ELb1ELi256ELi960ELi960ELi4ELb1ELi21ELb1ELb0ELNS_15WgradSyncMethodE3ENS_16CompileConditionILi1000EEEEEvPT_S6_S6_PKS5_S8_S8_S8_PKfflPfPj,@"STO_CUDA_ENTRY STV_DEFAULT"
_ZN13group_norm_v218gn_bwd_cuda_kernelI6__halfLi480ELi3ELi16ELi60ELi4096ELb1ELb1ELi256ELi960ELi960ELi4ELb1ELi21ELb1ELb0ELNS_15WgradSyncMethodE3ENS_16CompileConditionILi1000EEEEEvPT_S6_S6_PKS5_S8_S8_S8_PKfflPfPj:
.text._ZN13group_norm_v218gn_bwd_cuda_kernelI6__halfLi480ELi3ELi16ELi60ELi4096ELb1ELb1ELi256ELi960ELi960ELi4ELb1ELi21ELb1ELb0ELNS_15WgradSyncMethodE3ENS_16CompileConditionILi1000EEEEEvPT_S6_S6_PKS5_S8_S8_S8_PKfflPfPj:
[----:B------:R-:W-:Y:S01]  /*0000*/  LDC R1, c[0x0][0x37c] ;  /* 0x0000df00ff017b82 */ /* 0x000fe20000000800 */
[----:B------:R-:W-:Y:S05]  /*0010*/  EXIT ;  /* 0x000000000000794d */ /* 0x000fea0003800000 */
.L_x_34:
        /* <DEDUP_REMOVED lines=14> */
.L_x_78:


//--------------------- .text._ZN13group_norm_v218gn_bwd_cuda_kernelI6__halfLi480ELi2ELi16ELi60ELi4096ELb1ELb1ELi16ELi960ELi960ELi4ELb1ELi1ELb0ELb0ELNS_15WgradSyncMethodE3ENS_16CompileConditionILi1000EEEEEvPT_S6_S6_PKS5_S8_S8_S8_PKfflPfPj --------------------------
	.section	.text._ZN13group_norm_v218gn_bwd_cuda_kernelI6__halfLi480ELi2ELi16ELi60ELi4096ELb1ELb1ELi16ELi960ELi960ELi4ELb1ELi1ELb0ELb0ELNS_15WgradSyncMethodE3ENS_16CompileConditionILi1000EEEEEvPT_S6_S6_PKS5_S8_S8_S8_PKfflPfPj,"ax",@progbits
	.align	128
        .global         _ZN13group_norm_v218gn_bwd_cuda_kernelI6__halfLi480ELi2ELi16ELi60ELi4096ELb1ELb1ELi16ELi960ELi960ELi4ELb1ELi1ELb0ELb0ELNS_15WgradSyncMethodE3ENS_16CompileConditionILi1000EEEEEvPT_S6_S6_PKS5_S8_S8_S8_PKfflPfPj
        .type           _ZN13group_norm_v218gn_bwd_cuda_kernelI6__halfLi480ELi2ELi16ELi60ELi4096ELb1ELb1ELi16ELi960ELi960ELi4ELb1ELi1ELb0ELb0ELNS_15WgradSyncMethodE3ENS_16CompileConditionILi1000EEEEEvPT_S6_S6_PKS5_S8_S8_S8_PKfflPfPj,@function
        .size           _ZN13group_norm_v218gn_bwd_cuda_kernelI6__halfLi480ELi2ELi16ELi60ELi4096ELb1ELb1ELi16ELi960ELi960ELi4ELb1ELi1ELb0ELb0ELNS_15WgradSyncMethodE3ENS_16CompileConditionILi1000EEEEEvPT_S6_S6_PKS5_S8_S8_S8_PKfflPfPj,(.L_x_79 - _ZN13group_norm_v218gn_bwd_cuda_kernelI6__halfLi480ELi2ELi16ELi60ELi4096ELb1ELb1ELi16ELi960ELi960ELi4ELb1ELi1ELb0ELb0ELNS_15WgradSyncMethodE3ENS_16CompileConditionILi1000EEEEEvPT_S6_S6_PKS5_S8_S8_S8_PKfflPfPj)
        .other          _ZN13group_norm_v218gn_bwd_cuda_kernelI6__halfLi480ELi2ELi16ELi60ELi4096ELb1ELb1ELi16ELi960ELi960ELi4ELb1ELi1ELb0ELb0ELNS_15WgradSyncMethodE3ENS_16CompileConditionILi1000EEEEEvPT_S6_S6_PKS5_S8_S8_S8_PKfflPfPj,@"STO_CUDA_ENTRY STV_DEFAULT"
_ZN13group_norm_v218gn_bwd_cuda_kernelI6__halfLi480ELi2ELi16ELi60ELi4096ELb1ELb1ELi16ELi960ELi960ELi4ELb1ELi1ELb0ELb0ELNS_15WgradSyncMethodE3ENS_16CompileConditionILi1000EEEEEvPT_S6_S6_PKS5_S8_S8_S8_PKfflPfPj:
.text._ZN13group_norm_v218gn_bwd_cuda_kernelI6__halfLi480ELi2ELi16ELi60ELi4096ELb1ELb1ELi16ELi960ELi960ELi4ELb1ELi1ELb0ELb0ELNS_15WgradSyncMethodE3ENS_16CompileConditionILi1000EEEEEvPT_S6_S6_PKS5_S8_S8_S8_PKfflPfPj:
[----:B------:R-:W-:Y:S01]  /*0000*/  LDC R1, c[0x0][0x37c] ;  /* 0x0000df00ff017b82 */ /* 0x000fe20000000800 */
[----:B------:R-:W-:Y:S05]  /*0010*/  EXIT ;  /* 0x000000000000794d */ /* 0x000fea0003800000 */
.L_x_35:
        /* <DEDUP_REMOVED lines=14> */
.L_x_79:


//--------------------- .text._ZN13group_norm_v214gn_cuda_kernelI6__halfLi480ELi1ELi32ELi30ELi4096ELb0ELi32ELi960ELi960ELi4ELb1ELi1ELb0ELb0ENS_16CompileConditionILi1000EEEEEvPT_PKS4_S7_S7_flPfS8_Pj --------------------------
	.section	.text._ZN13group_norm_v214gn_cuda_kernelI6__halfLi480ELi1ELi32ELi30ELi4096ELb0ELi32ELi960ELi960ELi4ELb1ELi1ELb0ELb0ENS_16CompileConditionILi1000EEEEEvPT_PKS4_S7_S7_flPfS8_Pj,"ax",@progbits
	.align	128
        .global         _ZN13group_norm_v214gn_cuda_kernelI6__halfLi480ELi1ELi32ELi30ELi4096ELb0ELi32ELi960ELi960ELi4ELb1ELi1ELb0ELb0ENS_16CompileConditionILi1000EEEEEvPT_PKS4_S7_S7_flPfS8_Pj
        .type           _ZN13group_norm_v214gn_cuda_kernelI6__halfLi480ELi1ELi32ELi30ELi4096ELb0ELi32ELi960ELi960ELi4ELb1ELi1ELb0ELb0ENS_16CompileConditionILi1000EEEEEvPT_PKS4_S7_S7_flPfS8_Pj,@function
        .size           _ZN13group_norm_v214gn_cuda_kernelI6__halfLi480ELi1ELi32ELi30ELi4096ELb0ELi32ELi960ELi960ELi4ELb1ELi1ELb0ELb0ENS_16CompileConditionILi1000EEEEEvPT_PKS4_S7_S7_flPfS8_Pj,(.L_x_80 - _ZN13group_norm_v214gn_cuda_kernelI6__halfLi480ELi1ELi32ELi30ELi4096ELb0ELi32ELi960ELi960ELi4ELb1ELi1ELb0ELb0ENS_16CompileConditionILi1000EEEEEvPT_PKS4_S7_S7_flPfS8_Pj)
        .other          _ZN13group_norm_v214gn_cuda_kernelI6__halfLi480ELi1ELi32ELi30ELi4096ELb0ELi32ELi960ELi960ELi4ELb1ELi1ELb0ELb0ENS_16CompileConditionILi1000EEEEEvPT_PKS4_S7_S7_flPfS8_Pj,@"STO_CUDA_ENTRY STV_DEFAULT"
_ZN13group_norm_v214gn_cuda_kernelI6__halfLi480ELi1ELi32ELi30ELi4096ELb0ELi32ELi960ELi960ELi4ELb1ELi1ELb0ELb0ENS_16CompileConditionILi1000EEEEEvPT_PKS4_S7_S7_flPfS8_Pj:
.text._ZN13group_norm_v214gn_cuda_kernelI6__halfLi480ELi1ELi32ELi30ELi4096ELb0ELi32ELi960ELi960ELi4ELb1ELi1ELb0ELb0ENS_16CompileConditionILi1000EEEEEvPT_PKS4_S7_S7_flPfS8_Pj:
[----:B------:R-:W-:Y:S01]  /*0000*/  LDC R1, c[0x0][0x37c] ;  /* 0x0000df00ff017b82 */ /* 0x000fe20000000800 */
[----:B------:R-:W-:Y:S05]  /*0010*/  EXIT ;  /* 0x000000000000794d */ /* 0x000fea0003800000 */
.L_x_36:
        /* <DEDUP_REMOVED lines=14> */
.L_x_80:


//--------------------- .text._ZN13group_norm_v214gn_cuda_kernelI6__halfLi480ELi1ELi32ELi30ELi4096ELb0ELi64ELi960ELi960ELi4ELb1ELi2ELb0ELb0ENS_16CompileConditionILi1000EEEEEvPT_PKS4_S7_S7_flPfS8_Pj --------------------------
	.section	.text._ZN13group_norm_v214gn_cuda_kernelI6__halfLi480ELi1ELi32ELi30ELi4096ELb0ELi64ELi960ELi960ELi4ELb1ELi2ELb0ELb0ENS_16CompileConditionILi1000EEEEEvPT_PKS4_S7_S7_flPfS8_Pj,"ax",@progbits
	.align	128
        .global         _ZN13group_norm_v214gn_cuda_kernelI6__halfLi480ELi1ELi32ELi30ELi4096ELb0ELi64ELi960ELi960ELi4ELb1ELi2ELb0ELb0ENS_16CompileConditionILi1000EEEEEvPT_PKS4_S7_S7_flPfS8_Pj
        .type           _ZN13group_norm_v214gn_cuda_kernelI6__halfLi480ELi1ELi32ELi30ELi4096ELb0ELi64ELi960ELi960ELi4ELb1ELi2ELb0ELb0ENS_16CompileConditionILi1000EEEEEvPT_PKS4_S7_S7_flPfS8_Pj,@function
        .size           _ZN13group_norm_v214gn_cuda_kernelI6__halfLi480ELi1ELi32ELi30ELi4096ELb0ELi64ELi960ELi960ELi4ELb1ELi2ELb0ELb0ENS_16CompileConditionILi1000EEEEEvPT_PKS4_S7_S7_flPfS8_Pj,(.L_x_81 - _ZN13group_norm_v214gn_cuda_kernelI6__halfLi480ELi1ELi32ELi30ELi4096ELb0ELi64ELi960ELi960ELi4ELb1ELi2ELb0ELb0ENS_16CompileConditionILi1000EEEEEvPT_PKS4_S7_S7_flPfS8_Pj)
        .other          _ZN13group_norm_v214gn_cuda_kernelI6__halfLi480ELi1ELi32ELi30ELi4096ELb0ELi64ELi960ELi960ELi4ELb1ELi2ELb0ELb0ENS_16CompileConditionILi1000EEEEEvPT_PKS4_S7_S7_flPfS8_Pj,@"STO_CUDA_ENTRY STV_DEFAULT"
_ZN13group_norm_v214gn_cuda_kernelI6__halfLi480ELi1ELi32ELi30ELi4096ELb0ELi64ELi960ELi960ELi4ELb1ELi2ELb0ELb0ENS_16CompileConditionILi1000EEEEEvPT_PKS4_S7_S7_flPfS8_Pj:
.text._ZN13group_norm_v214gn_cuda_kernelI6__halfLi480ELi1ELi32ELi30ELi4096ELb0ELi64ELi960ELi960ELi4ELb1ELi2ELb0ELb0ENS_16CompileConditionILi1000EEEEEvPT_PKS4_S7_S7_flPfS8_Pj:
[----:B------:R-:W-:Y:S01]  /*0000*/  LDC R1, c[0x0][0x37c] ;  /* 0x0000df00ff017b82 */ /* 0x000fe20000000800 */
[----:B------:R-:W-:Y:S05]  /*0010*/  EXIT ;  /* 0x000000000000794d */ /* 0x000fea0003800000 */
.L_x_37:
        /* <DEDUP_REMOVED lines=14> */
.L_x_81:


//--------------------- .text._ZN13group_norm_v214gn_cuda_kernelI6__halfLi480ELi3ELi32ELi30ELi4096ELb0ELi16ELi960ELi960ELi4ELb1ELi1ELb0ELb0ENS_16CompileConditionILi1000EEEEEvPT_PKS4_S7_S7_flPfS8_Pj --------------------------
	.section	.text._ZN13group_norm_v214gn_cuda_kernelI6__halfLi480ELi3ELi32ELi30ELi4096ELb0ELi16ELi960ELi960ELi4ELb1ELi1ELb0ELb0ENS_16CompileConditionILi1000EEEEEvPT_PKS4_S7_S7_flPfS8_Pj,"ax",@progbits
	.align	128
        .global         _ZN13group_norm_v214gn_cuda_kernelI6__halfLi480ELi3ELi32ELi30ELi4096ELb0ELi16ELi960ELi960ELi4ELb1ELi1ELb0ELb0ENS_16CompileConditionILi1000EEEEEvPT_PKS4_S7_S7_flPfS8_Pj
        .type           _ZN13group_norm_v214gn_cuda_kernelI6__halfLi480ELi3ELi32ELi30ELi4096ELb0ELi16ELi960ELi960ELi4ELb1ELi1ELb0ELb0ENS_16CompileConditionILi1000EEEEEvPT_PKS4_S7_S7_flPfS8_Pj,@function
        .size           _ZN13group_norm_v214gn_cuda_kernelI6__halfLi480ELi3ELi32ELi30ELi4096ELb0ELi16ELi960ELi960ELi4ELb1ELi1ELb0ELb0ENS_16CompileConditionILi1000EEEEEvPT_PKS4_S7_S7_flPfS8_Pj,(.L_x_82 - _ZN13group_norm_v214gn_cuda_kernelI6__halfLi480ELi3ELi32ELi30ELi4096ELb0ELi16ELi960ELi960ELi4ELb1ELi1ELb0ELb0ENS_16CompileConditionILi1000EEEEEvPT_PKS4_S7_S7_flPfS8_Pj)
        .other          _ZN13group_norm_v214gn_cuda_kernelI6__halfLi480ELi3ELi32ELi30ELi4096ELb0ELi16ELi960ELi960ELi4ELb1ELi1ELb0ELb0ENS_16CompileConditionILi1000EEEEEvPT_PKS4_S7_S7_flPfS8_Pj,@"STO_CUDA_ENTRY STV_DEFAULT"
_ZN13group_norm_v214gn_cuda_kernelI6__halfLi480ELi3ELi32ELi30ELi4096ELb0ELi16ELi960ELi960ELi4ELb1ELi1ELb0ELb0ENS_16CompileConditionILi1000EEEEEvPT_PKS4_S7_S7_flPfS8_Pj:
.text._ZN13group_norm_v214gn_cuda_kernelI6__halfLi480ELi3ELi32ELi30ELi4096ELb0ELi16ELi960ELi960ELi4ELb1ELi1ELb0ELb0ENS_16CompileConditionILi1000EEEEEvPT_PKS4_S7_S7_flPfS8_Pj:
[----:B------:R-:W-:Y:S01]  /*0000*/  LDC R1, c[0x0][0x37c] ;  /* 0x0000df00ff017b82 */ /* 0x000fe20000000800 */
[----:B------:R-:W-:Y:S05]  /*0010*/  EXIT ;  /* 0x000000000000794d */ /* 0x000fea0003800000 */
.L_x_38:
        /* <DEDUP_REMOVED lines=14> */
.L_x_82:


//--------------------- .text._ZN13group_norm_v214gn_cuda_kernelI6__halfLi480ELi2ELi32ELi30ELi4096ELb0ELi32ELi960ELi960ELi4ELb1ELi2ELb0ELb0ENS_16CompileConditionILi1000EEEEEvPT_PKS4_S7_S7_flPfS8_Pj --------------------------
	.section	.text._ZN13group_norm_v214gn_cuda_kernelI6__halfLi480ELi2ELi32ELi30ELi4096ELb0ELi32ELi960ELi960ELi4ELb1ELi2ELb0ELb0ENS_16CompileConditionILi1000EEEEEvPT_PKS4_S7_S7_flPfS8_Pj,"ax",@progbits
	.align	128
        .global         _ZN13group_norm_v214gn_cuda_kernelI6__halfLi480ELi2ELi32ELi30ELi4096ELb0ELi32ELi960ELi960ELi4ELb1ELi2ELb0ELb0ENS_16CompileConditionILi1000EEEEEvPT_PKS4_S7_S7_flPfS8_Pj
        .type           _ZN13group_norm_v214gn_cuda_kernelI6__halfLi480ELi2ELi32ELi30ELi4096ELb0ELi32ELi960ELi960ELi4ELb1ELi2ELb0ELb0ENS_16CompileConditionILi1000EEEEEvPT_PKS4_S7_S7_flPfS8_Pj,@function
        .size           _ZN13group_norm_v214gn_cuda_kernelI6__halfLi480ELi2ELi32ELi30ELi4096ELb0ELi32ELi960ELi960ELi4ELb1ELi2ELb0ELb0ENS_16CompileConditionILi1000EEEEEvPT_PKS4_S7_S7_flPfS8_Pj,(.L_x_83 - _ZN13group_norm_v214gn_cuda_kernelI6__halfLi480ELi2ELi32ELi30ELi4096ELb0ELi32ELi960ELi960ELi4ELb1ELi2ELb0ELb0ENS_16CompileConditionILi1000EEEEEvPT_PKS4_S7_S7_flPfS8_Pj)
        .other          _ZN13group_norm_v214gn_cuda_kernelI6__halfLi480ELi2ELi32ELi30ELi4096ELb0ELi32ELi960ELi960ELi4ELb1ELi2ELb0ELb0ENS_16CompileConditionILi1000EEEEEvPT_PKS4_S7_S7_flPfS8_Pj,@"STO_CUDA_ENTRY STV_DEFAULT"
_ZN13group_norm_v214gn_cuda_kernelI6__halfLi480ELi2ELi32ELi30ELi4096ELb0ELi32ELi960ELi960ELi4ELb1ELi2ELb0ELb0ENS_16CompileConditionILi1000EEEEEvPT_PKS4_S7_S7_flPfS8_Pj:
.text._ZN13group_norm_v214gn_cuda_kernelI6__halfLi480ELi2ELi32ELi30ELi4096ELb0ELi32ELi960ELi960ELi4ELb1ELi2ELb0ELb0ENS_16CompileConditionILi1000EEEEEvPT_PKS4_S7_S7_flPfS8_Pj:
[----:B------:R-:W-:Y:S01]  /*0000*/  LDC R1, c[0x0][0x37c] ;  /* 0x0000df00ff017b82 */ /* 0x000fe20000000800 */
[----:B------:R-:W-:Y:S05]  /*0010*/  EXIT ;  /* 0x000000000000794d */ /* 0x000fea0003800000 */
.L_x_39:
        /* <DEDUP_REMOVED lines=14> */
.L_x_83:


//--------------------- .text._ZN13group_norm_v214gn_cuda_kernelI6__halfLi480ELi1ELi16ELi60ELi4096ELb1ELi32ELi960ELi960ELi4ELb1ELi1ELb0ELb0ENS_16CompileConditionILi1000EEEEEvPT_PKS4_S7_S7_flPfS8_Pj --------------------------
	.section	.text._ZN13group_norm_v214gn_cuda_kernelI6__halfLi480ELi1ELi16ELi60ELi4096ELb1ELi32ELi960ELi960ELi4ELb1ELi1ELb0ELb0ENS_16CompileConditionILi1000EEEEEvPT_PKS4_S7_S7_flPfS8_Pj,"ax",@progbits
	.align	128
        .global         _ZN13group_norm_v214gn_cuda_kernelI6__halfLi480ELi1ELi16ELi60ELi4096ELb1ELi32ELi960ELi960ELi4ELb1ELi1ELb0ELb0ENS_16CompileConditionILi1000EEEEEvPT_PKS4_S7_S7_flPfS8_Pj
        .type           _ZN13group_norm_v214gn_cuda_kernelI6__halfLi480ELi1ELi16ELi60ELi4096ELb1ELi32ELi960ELi960ELi4ELb1ELi1ELb0ELb0ENS_16CompileConditionILi1000EEEEEvPT_PKS4_S7_S7_flPfS8_Pj,@function
        .size           _ZN13group_norm_v214gn_cuda_kernelI6__halfLi480ELi1ELi16ELi60ELi4096ELb1ELi32ELi960ELi960ELi4ELb1ELi1ELb0ELb0ENS_16CompileConditionILi1000EEEEEvPT_PKS4_S7_S7_flPfS8_Pj,(.L_x_84 - _ZN13group_norm_v214gn_cuda_kernelI6__halfLi480ELi1ELi16ELi60ELi4096ELb1ELi32ELi960ELi960ELi4ELb1ELi1ELb0ELb0ENS_16CompileConditionILi1000EEEEEvPT_PKS4_S7_S7_flPfS8_Pj)
        .other          _ZN13group_norm_v214gn_cuda_kernelI6__halfLi480ELi1ELi16ELi60ELi4096ELb1ELi32ELi960ELi960ELi4ELb1ELi1ELb0ELb0ENS_16CompileConditionILi1000EEEEEvPT_PKS4_S7_S7_flPfS8_Pj,@"STO_CUDA_ENTRY STV_DEFAULT"
_ZN13group_norm_v214gn_cuda_kernelI6__halfLi480ELi1ELi16ELi60ELi4096ELb1ELi32ELi960ELi960ELi4ELb1ELi1ELb0ELb0ENS_16CompileConditionILi1000EEEEEvPT_PKS4_S7_S7_flPfS8_Pj:
.text._ZN13group_norm_v214gn_cuda_kernelI6__halfLi480ELi1ELi16ELi60ELi4096ELb1ELi32ELi960ELi960ELi4ELb1ELi1ELb0ELb0ENS_16CompileConditionILi1000EEEEEvPT_PKS4_S7_S7_flPfS8_Pj:
[----:B------:R-:W-:Y:S01]  /*0000*/  LDC R1, c[0x0][0x37c] ;  /* 0x0000df00ff017b82 */ /* 0x000fe20000000800 */
[----:B------:R-:W-:Y:S05]  /*0010*/  EXIT ;  /* 0x000000000000794d */ /* 0x000fea0003800000 */
.L_x_40:
        /* <DEDUP_REMOVED lines=14> */
.L_x_84:


//--------------------- .text._ZN13group_norm_v214gn_cuda_kernelI6__halfLi480ELi1ELi16ELi60ELi4096ELb1ELi64ELi960ELi960ELi4ELb1ELi2ELb0ELb0ENS_16CompileConditionILi1000EEEEEvPT_PKS4_S7_S7_flPfS8_Pj --------------------------
	.section	.text._ZN13group_norm_v214gn_cuda_kernelI6__halfLi480ELi1ELi16ELi60ELi4096ELb1ELi64ELi960ELi960ELi4ELb1ELi2ELb0ELb0ENS_16CompileConditionILi1000EEEEEvPT_PKS4_S7_S7_flPfS8_Pj,"ax",@progbits
	.align	128
        .global         _ZN13group_norm_v214gn_cuda_kernelI6__halfLi480ELi1ELi16ELi60ELi4096ELb1ELi64ELi960ELi960ELi4ELb1ELi2ELb0ELb0ENS_16CompileConditionILi1000EEEEEvPT_PKS4_S7_S7_flPfS8_Pj
        .type           _ZN13group_norm_v214gn_cuda_kernelI6__halfLi480ELi1ELi16ELi60ELi4096ELb1ELi64ELi960ELi960ELi4ELb1ELi2ELb0ELb0ENS_16CompileConditionILi1000EEEEEvPT_PKS4_S7_S7_flPfS8_Pj,@function
        .size           _ZN13group_norm_v214gn_cuda_kernelI6__halfLi480ELi1ELi16ELi60ELi4096ELb1ELi64ELi960ELi960ELi4ELb1ELi2ELb0ELb0ENS_16CompileConditionILi1000EEEEEvPT_PKS4_S7_S7_flPfS8_Pj,(.L_x_85 - _ZN13group_norm_v214gn_cuda_kernelI6__halfLi480ELi1ELi16ELi60ELi4096ELb1ELi64ELi960ELi960ELi4ELb1ELi2ELb0ELb0ENS_16CompileConditionILi1000EEEEEvPT_PKS4_S7_S7_flPfS8_Pj)
        .other          _ZN13group_norm_v214gn_cuda_kernelI6__halfLi480ELi1ELi16ELi60ELi4096ELb1ELi64ELi960ELi960ELi4ELb1ELi2ELb0ELb0ENS_16CompileConditionILi1000EEEEEvPT_PKS4_S7_S7_flPfS8_Pj,@"STO_CUDA_ENTRY STV_DEFAULT"
_ZN13group_norm_v214gn_cuda_kernelI6__halfLi480ELi1ELi16ELi60ELi4096ELb1ELi64ELi960ELi960ELi4ELb1ELi2ELb0ELb0ENS_16CompileConditionILi1000EEEEEvPT_PKS4_S7_S7_flPfS8_Pj:
.text._ZN13group_norm_v214gn_cuda_kernelI6__halfLi480ELi1ELi16ELi60ELi4096ELb1ELi64ELi960ELi960ELi4ELb1ELi2ELb0ELb0ENS_16CompileConditionILi1000EEEEEvPT_PKS4_S7_S7_flPfS8_Pj:
[----:B------:R-:W-:Y:S01]  /*0000*/  LDC R1, c[0x0][0x37c] ;  /* 0x0000df00ff017b82 */ /* 0x000fe20000000800 */
[----:B------:R-:W-:Y:S05]  /*0010*/  EXIT ;  /* 0x000000000000794d */ /* 0x000fea0003800000 */
.L_x_41:
        /* <DEDUP_REMOVED lines=14> */
.L_x_85:


//--------------------- .text._ZN13group_norm_v214gn_cuda_kernelI6__halfLi480ELi3ELi16ELi60ELi4096ELb1ELi16ELi960ELi960ELi4ELb1ELi1ELb0ELb0ENS_16CompileConditionILi1000EEEEEvPT_PKS4_S7_S7_flPfS8_Pj --------------------------
	.section	.text._ZN13group_norm_v214gn_cuda_kernelI6__halfLi480ELi3ELi16ELi60ELi4096ELb1ELi16ELi960ELi960ELi4ELb1ELi1ELb0ELb0ENS_16CompileConditionILi1000EEEEEvPT_PKS4_S7_S7_flPfS8_Pj,"ax",@progbits
	.align	128
        .global         _ZN13group_norm_v214gn_cuda_kernelI6__halfLi480ELi3ELi16ELi60ELi4096ELb1ELi16ELi960ELi960ELi4ELb1ELi1ELb0ELb0ENS_16CompileConditionILi1000EEEEEvPT_PKS4_S7_S7_flPfS8_Pj
        .type           _ZN13group_norm_v214gn_cuda_kernelI6__halfLi480ELi3ELi16ELi60ELi4096ELb1ELi16ELi960ELi960ELi4ELb1ELi1ELb0ELb0ENS_16CompileConditionILi1000EEEEEvPT_PKS4_S7_S7_flPfS8_Pj,@function
        .size           _ZN13group_norm_v214gn_cuda_kernelI6__halfLi480ELi3ELi16ELi60ELi4096ELb1ELi16ELi960ELi960ELi4ELb1ELi1ELb0ELb0ENS_16CompileConditionILi1000EEEEEvPT_PKS4_S7_S7_flPfS8_Pj,(.L_x_86 - _ZN13group_norm_v214gn_cuda_kernelI6__halfLi480ELi3ELi16ELi60ELi4096ELb1ELi16ELi960ELi960ELi4ELb1ELi1ELb0ELb0ENS_16CompileConditionILi1000EEEEEvPT_PKS4_S7_S7_flPfS8_Pj)
        .other          _ZN13group_norm_v214gn_cuda_kernelI6__halfLi480ELi3ELi16ELi60ELi4096ELb1ELi16ELi960ELi960ELi4ELb1ELi1ELb0ELb0ENS_16CompileConditionILi1000EEEEEvPT_PKS4_S7_S7_flPfS8_Pj,@"STO_CUDA_ENTRY STV_DEFAULT"
_ZN13group_norm_v214gn_cuda_kernelI6__halfLi480ELi3ELi16ELi60ELi4096ELb1ELi16ELi960ELi960ELi4ELb1ELi1ELb0ELb0ENS_16CompileConditionILi1000EEEEEvPT_PKS4_S7_S7_flPfS8_Pj:
.text._ZN13group_norm_v214gn_cuda_kernelI6__halfLi480ELi3ELi16ELi60ELi4096ELb1ELi16ELi960ELi960ELi4ELb1ELi1ELb0ELb0ENS_16CompileConditionILi1000EEEEEvPT_PKS4_S7_S7_flPfS8_Pj:
[----:B------:R-:W-:Y:S01]  /*0000*/  LDC R1, c[0x0][0x37c] ;  /* 0x0000df00ff017b82 */ /* 0x000fe20000000800 */
[----:B------:R-:W-:Y:S05]  /*0010*/  EXIT ;  /* 0x000000000000794d */ /* 0x000fea0003800000 */
.L_x_42:
        /* <DEDUP_REMOVED lines=14> */
.L_x_86:


//--------------------- .text._ZN13group_norm_v214gn_cuda_kernelI6__halfLi480ELi2ELi16ELi60ELi4096ELb1ELi32ELi960ELi960ELi4ELb1ELi2ELb0ELb0ENS_16CompileConditionILi1000EEEEEvPT_PKS4_S7_S7_flPfS8_Pj --------------------------
	.section	.text._ZN13group_norm_v214gn_cuda_kernelI6__halfLi480ELi2ELi16ELi60ELi4096ELb1ELi32ELi960ELi960ELi4ELb1ELi2ELb0ELb0ENS_16CompileConditionILi1000EEEEEvPT_PKS4_S7_S7_flPfS8_Pj,"ax",@progbits
	.align	128
        .global         _ZN13group_norm_v214gn_cuda_kernelI6__halfLi480ELi2ELi16ELi60ELi4096ELb1ELi32ELi960ELi960ELi4ELb1ELi2ELb0ELb0ENS_16CompileConditionILi1000EEEEEvPT_PKS4_S7_S7_flPfS8_Pj
        .type           _ZN13group_norm_v214gn_cuda_kernelI6__halfLi480ELi2ELi16ELi60ELi4096ELb1ELi32ELi960ELi960ELi4ELb1ELi2ELb0ELb0ENS_16CompileConditionILi1000EEEEEvPT_PKS4_S7_S7_flPfS8_Pj,@function
        .size           _ZN13group_norm_v214gn_cuda_kernelI6__halfLi480ELi2ELi16ELi60ELi4096ELb1ELi32ELi960ELi960ELi4ELb1ELi2ELb0ELb0ENS_16CompileConditionILi1000EEEEEvPT_PKS4_S7_S7_flPfS8_Pj,(.L_x_87 - _ZN13group_norm_v214gn_cuda_kernelI6__halfLi480ELi2ELi16ELi60ELi4096ELb1ELi32ELi960ELi960ELi4ELb1ELi2ELb0ELb0ENS_16CompileConditionILi1000EEEEEvPT_PKS4_S7_S7_flPfS8_Pj)
        .other          _ZN13group_norm_v214gn_cuda_kernelI6__halfLi480ELi2ELi16ELi60ELi4096ELb1ELi32ELi960ELi960ELi4ELb1ELi2ELb0ELb0ENS_16CompileConditionILi1000EEEEEvPT_PKS4_S7_S7_flPfS8_Pj,@"STO_CUDA_ENTRY STV_DEFAULT"
_ZN13group_norm_v214gn_cuda_kernelI6__halfLi480ELi2ELi16ELi60ELi4096ELb1ELi32ELi960ELi960ELi4ELb1ELi2ELb0ELb0ENS_16CompileConditionILi1000EEEEEvPT_PKS4_S7_S7_flPfS8_Pj:
.text._ZN13group_norm_v214gn_cuda_kernelI6__halfLi480ELi2ELi16ELi60ELi4096ELb1ELi32ELi960ELi960ELi4ELb1ELi2ELb0ELb0ENS_16CompileConditionILi1000EEEEEvPT_PKS4_S7_S7_flPfS8_Pj:
[----:B------:R-:W-:Y:S01]  /*0000*/  LDC R1, c[0x0][0x37c] ;  /* 0x0000df00ff017b82 */ /* 0x000fe20000000800 */
[----:B------:R-:W-:Y:S05]  /*0010*/  EXIT ;  /* 0x000000000000794d */ /* 0x000fea0003800000 */
.L_x_43:
        /* <DEDUP_REMOVED lines=14> */
.L_x_87:


//--------------------- .nv.shared.reserved.0     --------------------------
	.section	.nv.shared.reserved.0,"aw",@nobits
	.weak		__nv_reservedSMEM_offset_0_alias
	.size		__nv_reservedSMEM_offset_0_alias, 0, 64
	.other		__nv_reservedSMEM_offset_0_alias,@"STO_CUDA_RESERVED_SHARED STV_DEFAULT"
__nv_reservedSMEM_offset_0_alias:
	.zero		0
	.zero		64


//--------------------- .nv.constant0._ZN13group_norm_v218gn_bwd_cuda_kernelI13__nv_bfloat16Li480ELi3ELi32ELi30ELi4096ELb0ELb1ELi16ELi960ELi960ELi4ELb1ELi1ELb1ELb0ELNS_15WgradSyncMethodE3ENS_16CompileConditionILi1000EEEEEvPT_S6_S6_PKS5_S8_S8_S8_PKfflPfPj --------------------------
	.section	.nv.constant0._ZN13group_norm_v218gn_bwd_cuda_kernelI13__nv_bfloat16Li480ELi3ELi32ELi30ELi4096ELb0ELb1ELi16ELi960ELi960ELi4ELb1ELi1ELb1ELb0ELNS_15WgradSyncMethodE3ENS_16CompileConditionILi1000EEEEEvPT_S6_S6_PKS5_S8_S8_S8_PKfflPfPj,"a",@progbits
	.sectionflags	@""
	.align	4
.nv.constant0._ZN13group_norm_v218gn_bwd_cuda_kernelI13__nv_bfloat16Li480ELi3ELi32ELi30ELi4096ELb0ELb1ELi16ELi960ELi960ELi4ELb1ELi1ELb1ELb0ELNS_15WgradSyncMethodE3ENS_16CompileConditionILi1000EEEEEvPT_S6_S6_PKS5_S8_S8_S8_PKfflPfPj:
	.zero		992


//--------------------- .nv.constant0._ZN13group_norm_v218gn_bwd_cuda_kernelI13__nv_bfloat16Li480ELi1ELi32ELi30ELi4096ELb0ELb1ELi32ELi960ELi960ELi4ELb1ELi1ELb0ELb0ELNS_15WgradSyncMethodE3ENS_16CompileConditionILi1000EEEEEvPT_S6_S6_PKS5_S8_S8_S8_PKfflPfPj --------------------------
	.section	.nv.constant0._ZN13group_norm_v218gn_bwd_cuda_kernelI13__nv_bfloat16Li480ELi1ELi32ELi30ELi4096ELb0ELb1ELi32ELi960ELi960ELi4ELb1ELi1ELb0ELb0ELNS_15WgradSyncMethodE3ENS_16CompileConditionILi1000EEEEEvPT_S6_S6_PKS5_S8_S8_S8_PKfflPfPj,"a",@progbits
	.sectionflags	@""
	.align	4
.nv.constant0._ZN13group_norm_v218gn_bwd_cuda_kernelI13__nv_bfloat16Li480ELi1ELi32ELi30ELi4096ELb0ELb1ELi32ELi960ELi960ELi4ELb1ELi1ELb0ELb0ELNS_15WgradSyncMethodE3ENS_16CompileConditionILi1000EEEEEvPT_S6_S6_PKS5_S8_S8_S8_PKfflPfPj:
	.zero		992


//--------------------- .nv.constant0._ZN13group_norm_v218gn_bwd_cuda_kernelI13__nv_bfloat16Li480ELi3ELi32ELi30ELi4096ELb0ELb1ELi32ELi960ELi960ELi4ELb1ELi2ELb1ELb0ELNS_15WgradSyncMethodE3ENS_16CompileConditionILi1000EEEEEvPT_S6_S6_PKS5_S8_S8_S8_PKfflPfPj --------------------------
	.section	.nv.constant0._ZN13group_norm_v218gn_bwd_cuda_kernelI13__nv_bfloat16Li480ELi3ELi32ELi30ELi4096ELb0ELb1ELi32ELi960ELi960ELi4ELb1ELi2ELb1ELb0ELNS_15WgradSyncMethodE3ENS_16CompileConditionILi1000EEEEEvPT_S6_S6_PKS5_S8_S8_S8_PKfflPfPj,"a",@progbits
	.sectionflags	@""
	.align	4
.nv.constant0._ZN13group_norm_v218gn_bwd_cuda_kernelI13__nv_bfloat16Li480ELi3ELi32ELi30ELi4096ELb0ELb1ELi32ELi960ELi960ELi4ELb1ELi2ELb1ELb0ELNS_15WgradSyncMethodE3ENS_16CompileConditionILi1000EEEEEvPT_S6_S6_PKS5_S8_S8_S8_PKfflPfPj:
	.zero		992


//--------------------- .nv.constant0._ZN13group_norm_v218gn_bwd_cuda_kernelI13__nv_bfloat16Li480ELi3ELi32ELi30ELi4096ELb0ELb1ELi64ELi960ELi960ELi4ELb1ELi5ELb1ELb0ELNS_15WgradSyncMethodE3ENS_16CompileConditionILi1000EEEEEvPT_S6_S6_PKS5_S8_S8_S8_PKfflPfPj --------------------------
	.section	.nv.constant0._ZN13group_norm_v218gn_bwd_cuda_kernelI13__nv_bfloat16Li480ELi3ELi32ELi30ELi4096ELb0ELb1ELi64ELi960ELi960ELi4ELb1ELi5ELb1ELb0ELNS_15WgradSyncMethodE3ENS_16CompileConditionILi1000EEEEEvPT_S6_S6_PKS5_S8_S8_S8_PKfflPfPj,"a",@progbits
	.sectionflags	@""
	.align	4
.nv.constant0._ZN13group_norm_v218gn_bwd_cuda_kernelI13__nv_bfloat16Li480ELi3ELi32ELi30ELi4096ELb0ELb1ELi64ELi960ELi960ELi4ELb1ELi5ELb1ELb0ELNS_15WgradSyncMethodE3ENS_16CompileConditionILi1000EEEEEvPT_S6_S6_PKS5_S8_S8_S8_PKfflPfPj:
	.zero		992


//--------------------- .nv.constant0._ZN13group_norm_v218gn_bwd_cuda_kernelI13__nv_bfloat16Li480ELi3ELi32ELi30ELi4096ELb0ELb1ELi128ELi960ELi960ELi4ELb1ELi10ELb1ELb0ELNS_15WgradSyncMethodE3ENS_16CompileConditionILi1000EEEEEvPT_S6_S6_PKS5_S8_S8_S8_PKfflPfPj --------------------------
	.section	.nv.constant0._ZN13group_norm_v218gn_bwd_cuda_kernelI13__nv_bfloat16Li480ELi3ELi32ELi30ELi4096ELb0ELb1ELi128ELi960ELi960ELi4ELb1ELi10ELb1ELb0ELNS_15WgradSyncMethodE3ENS_16CompileConditionILi1000EEEEEvPT_S6_S6_PKS5_S8_S8_S8_PKfflPfPj,"a",@progbits
	.sectionflags	@""
	.align	4
.nv.constant0._ZN13group_norm_v218gn_bwd_cuda_kernelI13__nv_bfloat16Li480ELi3ELi32ELi30ELi4096ELb0ELb1ELi128ELi960ELi960ELi4ELb1ELi10ELb1ELb0ELNS_15WgradSyncMethodE3ENS_16CompileConditionILi1000EEEEEvPT_S6_S6_PKS5_S8_S8_S8_PKfflPfPj:
	.zero		992


//--------------------- .nv.constant0._ZN13group_norm_v218gn_bwd_cuda_kernelI13__nv_bfloat16Li480ELi3ELi32ELi30ELi4096ELb0ELb1ELi256ELi960ELi960ELi4ELb1ELi21ELb1ELb0ELNS_15WgradSyncMethodE3ENS_16CompileConditionILi1000EEEEEvPT_S6_S6_PKS5_S8_S8_S8_PKfflPfPj --------------------------
	.section	.nv.constant0._ZN13group_norm_v218gn_bwd_cuda_kernelI13__nv_bfloat16Li480ELi3ELi32ELi30ELi4096ELb0ELb1ELi256ELi960ELi960ELi4ELb1ELi21ELb1ELb0ELNS_15WgradSyncMethodE3ENS_16CompileConditionILi1000EEEEEvPT_S6_S6_PKS5_S8_S8_S8_PKfflPfPj,"a",@progbits
	.sectionflags	@""
	.align	4
.nv.constant0._ZN13group_norm_v218gn_bwd_cuda_kernelI13__nv_bfloat16Li480ELi3ELi32ELi30ELi4096ELb0ELb1ELi256ELi960ELi960ELi4ELb1ELi21ELb1ELb0ELNS_15WgradSyncMethodE3ENS_16CompileConditionILi1000EEEEEvPT_S6_S6_PKS5_S8_S8_S8_PKfflPfPj:
	.zero		992


//--------------------- .nv.constant0._ZN13group_norm_v218gn_bwd_cuda_kernelI13__nv_bfloat16Li480ELi2ELi32ELi30ELi4096ELb0ELb1ELi16ELi960ELi960ELi4ELb1ELi1ELb0ELb0ELNS_15WgradSyncMethodE3ENS_16CompileConditionILi1000EEEEEvPT_S6_S6_PKS5_S8_S8_S8_PKfflPfPj --------------------------
	.section	.nv.constant0._ZN13group_norm_v218gn_bwd_cuda_kernelI13__nv_bfloat16Li480ELi2ELi32ELi30ELi4096ELb0ELb1ELi16ELi960ELi960ELi4ELb1ELi1ELb0ELb0ELNS_15WgradSyncMethodE3ENS_16CompileConditionILi1000EEEEEvPT_S6_S6_PKS5_S8_S8_S8_PKfflPfPj,"a",@progbits
	.sectionflags	@""
	.align	4
.nv.constant0._ZN13group_norm_v218gn_bwd_cuda_kernelI13__nv_bfloat16Li480ELi2ELi32ELi30ELi4096ELb0ELb1ELi16ELi960ELi960ELi4ELb1ELi1ELb0ELb0ELNS_15WgradSyncMethodE3ENS_16CompileConditionILi1000EEEEEvPT_S6_S6_PKS5_S8_S8_S8_PKfflPfPj:
	.zero		992


//--------------------- .nv.constant0._ZN13group_norm_v218gn_bwd_cuda_kernelI13__nv_bfloat16Li480ELi3ELi16ELi60ELi4096ELb1ELb1ELi16ELi960ELi960ELi4ELb1ELi1ELb1ELb0ELNS_15WgradSyncMethodE3ENS_16CompileConditionILi1000EEEEEvPT_S6_S6_PKS5_S8_S8_S8_PKfflPfPj --------------------------
	.section	.nv.constant0._ZN13group_norm_v218gn_bwd_cuda_kernelI13__nv_bfloat16Li480ELi3ELi16ELi60ELi4096ELb1ELb1ELi16ELi960ELi960ELi4ELb1ELi1ELb1ELb0ELNS_15WgradSyncMethodE3ENS_16CompileConditionILi1000EEEEEvPT_S6_S6_PKS5_S8_S8_S8_PKfflPfPj,"a",@progbits
	.sectionflags	@""
	.align	4
.nv.constant0._ZN13group_norm_v218gn_bwd_cuda_kernelI13__nv_bfloat16Li480ELi3ELi16ELi60ELi4096ELb1ELb1ELi16ELi960ELi960ELi4ELb1ELi1ELb1ELb0ELNS_15WgradSyncMethodE3ENS_16CompileConditionILi1000EEEEEvPT_S6_S6_PKS5_S8_S8_S8_PKfflPfPj:
	.zero		992


//--------------------- .nv.constant0._ZN13group_norm_v218gn_bwd_cuda_kernelI13__nv_bfloat16Li480ELi1ELi16ELi60ELi4096ELb1ELb1ELi32ELi960ELi960ELi4ELb1ELi1ELb0ELb0ELNS_15WgradSyncMethodE3ENS_16CompileConditionILi1000EEEEEvPT_S6_S6_PKS5_S8_S8_S8_PKfflPfPj --------------------------
	.section	.nv.constant0._ZN13group_norm_v218gn_bwd_cuda_kernelI13__nv_bfloat16Li480ELi1ELi16ELi60ELi4096ELb1ELb1ELi32ELi960ELi960ELi4ELb1ELi1ELb0ELb0ELNS_15WgradSyncMethodE3ENS_16CompileConditionILi1000EEEEEvPT_S6_S6_PKS5_S8_S8_S8_PKfflPfPj,"a",@progbits
	.sectionflags	@""
	.align	4
.nv.constant0._ZN13group_norm_v218gn_bwd_cuda_kernelI13__nv_bfloat16Li480ELi1ELi16ELi60ELi4096ELb1ELb1ELi32ELi960ELi960ELi4ELb1ELi1ELb0ELb0ELNS_15WgradSyncMethodE3ENS_16CompileConditionILi1000EEEEEvPT_S6_S6_PKS5_S8_S8_S8_PKfflPfPj:
	.zero		992


//--------------------- .nv.constant0._ZN13group_norm_v218gn_bwd_cuda_kernelI13__nv_bfloat16Li480ELi3ELi16ELi60ELi4096ELb1ELb1ELi32ELi960ELi960ELi4ELb1ELi2ELb1ELb0ELNS_15WgradSyncMethodE3ENS_16CompileConditionILi1000EEEEEvPT_S6_S6_PKS5_S8_S8_S8_PKfflPfPj --------------------------
	.section	.nv.constant0._ZN13group_norm_v218gn_bwd_cuda_kernelI13__nv_bfloat16Li480ELi3ELi16ELi60ELi4096ELb1ELb1ELi32ELi960ELi960ELi4ELb1ELi2ELb1ELb0ELNS_15WgradSyncMethodE3ENS_16CompileConditionILi1000EEEEEvPT_S6_S6_PKS5_S8_S8_S8_PKfflPfPj,"a",@progbits
	.sectionflags	@""
	.align	4
.nv.constant0._ZN13group_norm_v218gn_bwd_cuda_kernelI13__nv_bfloat16Li480ELi3ELi16ELi60ELi4096ELb1ELb1ELi32ELi960ELi960ELi4ELb1ELi2ELb1ELb0ELNS_15WgradSyncMethodE3ENS_16CompileConditionILi1000EEEEEvPT_S6_S6_PKS5_S8_S8_S8_PKfflPfPj:
	.zero		992


//--------------------- .nv.constant0._ZN13group_norm_v218gn_bwd_cuda_kernelI13__nv_bfloat16Li480ELi3ELi16ELi60ELi4096ELb1ELb1ELi64ELi960ELi960ELi4ELb1ELi5ELb1ELb0ELNS_15WgradSyncMethodE3ENS_16CompileConditionILi1000EEEEEvPT_S6_S6_PKS5_S8_S8_S8_PKfflPfPj --------------------------
	.section	.nv.constant0._ZN13group_norm_v218gn_bwd_cuda_kernelI13__nv_bfloat16Li480ELi3ELi16ELi60ELi4096ELb1ELb1ELi64ELi960ELi960ELi4ELb1ELi5ELb1ELb0ELNS_15WgradSyncMethodE3ENS_16CompileConditionILi1000EEEEEvPT_S6_S6_PKS5_S8_S8_S8_PKfflPfPj,"a",@progbits
	.sectionflags	@""
	.align	4
.nv.constant0._ZN13group_norm_v218gn_bwd_cuda_kernelI13__nv_bfloat16Li480ELi3ELi16ELi60ELi4096ELb1ELb1ELi64ELi960ELi960ELi4ELb1ELi5ELb1ELb0ELNS_15WgradSyncMethodE3ENS_16CompileConditionILi1000EEEEEvPT_S6_S6_PKS5_S8_S8_S8_PKfflPfPj:
	.zero		992


//--------------------- .nv.constant0._ZN13group_norm_v218gn_bwd_cuda_kernelI13__nv_bfloat16Li480ELi3ELi16ELi60ELi4096ELb1ELb1ELi128ELi960ELi960ELi4ELb1ELi10ELb1ELb0ELNS_15WgradSyncMethodE3ENS_16CompileConditionILi1000EEEEEvPT_S6_S6_PKS5_S8_S8_S8_PKfflPfPj --------------------------
	.section	.nv.constant0._ZN13group_norm_v218gn_bwd_cuda_kernelI13__nv_bfloat16Li480ELi3ELi16ELi60ELi4096ELb1ELb1ELi128ELi960ELi960ELi4ELb1ELi10ELb1ELb0ELNS_15WgradSyncMethodE3ENS_16CompileConditionILi1000EEEEEvPT_S6_S6_PKS5_S8_S8_S8_PKfflPfPj,"a",@progbits
	.sectionflags	@""
	.align	4
.nv.constant0._ZN13group_norm_v218gn_bwd_cuda_kernelI13__nv_bfloat16Li480ELi3ELi16ELi60ELi4096ELb1ELb1ELi128ELi960ELi960ELi4ELb1ELi10ELb1ELb0ELNS_15WgradSyncMethodE3ENS_16CompileConditionILi1000EEEEEvPT_S6_S6_PKS5_S8_S8_S8_PKfflPfPj:
	.zero		992


//--------------------- .nv.constant0._ZN13group_norm_v218gn_bwd_cuda_kernelI13__nv_bfloat16Li480ELi3ELi16ELi60ELi4096ELb1ELb1ELi256ELi960ELi960ELi4ELb1ELi21ELb1ELb0ELNS_15WgradSyncMethodE3ENS_16CompileConditionILi1000EEEEEvPT_S6_S6_PKS5_S8_S8_S8_PKfflPfPj --------------------------
	.section	.nv.constant0._ZN13group_norm_v218gn_bwd_cuda_kernelI13__nv_bfloat16Li480ELi3ELi16ELi60ELi4096ELb1ELb1ELi256ELi960ELi960ELi4ELb1ELi21ELb1ELb0ELNS_15WgradSyncMethodE3ENS_16CompileConditionILi1000EEEEEvPT_S6_S6_PKS5_S8_S8_S8_PKfflPfPj,"a",@progbits
	.sectionflags	@""
	.align	4
.nv.constant0._ZN13group_norm_v218gn_bwd_cuda_kernelI13__nv_bfloat16Li480ELi3ELi16ELi60ELi4096ELb1ELb1ELi256ELi960ELi960ELi4ELb1ELi21ELb1ELb0ELNS_15WgradSyncMethodE3ENS_16CompileConditionILi1000EEEEEvPT_S6_S6_PKS5_S8_S8_S8_PKfflPfPj:
	.zero		992


//--------------------- .nv.constant0._ZN13group_norm_v218gn_bwd_cuda_kernelI13__nv_bfloat16Li480ELi2ELi16ELi60ELi4096ELb1ELb1ELi16ELi960ELi960ELi4ELb1ELi1ELb0ELb0ELNS_15WgradSyncMethodE3ENS_16CompileConditionILi1000EEEEEvPT_S6_S6_PKS5_S8_S8_S8_PKfflPfPj --------------------------
	.section	.nv.constant0._ZN13group_norm_v218gn_bwd_cuda_kernelI13__nv_bfloat16Li480ELi2ELi16ELi60ELi4096ELb1ELb1ELi16ELi960ELi960ELi4ELb1ELi1ELb0ELb0ELNS_15WgradSyncMethodE3ENS_16CompileConditionILi1000EEEEEvPT_S6_S6_PKS5_S8_S8_S8_PKfflPfPj,"a",@progbits
	.sectionflags	@""
	.align	4
.nv.constant0._ZN13group_norm_v218gn_bwd_cuda_kernelI13__nv_bfloat16Li480ELi2ELi16ELi60ELi4096ELb1ELb1ELi16ELi960ELi960ELi4ELb1ELi1ELb0ELb0ELNS_15WgradSyncMethodE3ENS_16CompileConditionILi1000EEEEEvPT_S6_S6_PKS5_S8_S8_S8_PKfflPfPj:
	.zero		992


//--------------------- .nv.constant0._ZN13group_norm_v214gn_cuda_kernelI13__nv_bfloat16Li480ELi1ELi32ELi30ELi4096ELb0ELi32ELi960ELi960ELi4ELb1ELi1ELb0ELb0ENS_16CompileConditionILi1000EEEEEvPT_PKS4_S7_S7_flPfS8_Pj --------------------------
	.section	.nv.constant0._ZN13group_norm_v214gn_cuda_kernelI13__nv_bfloat16Li480ELi1ELi32ELi30ELi4096ELb0ELi32ELi960ELi960ELi4ELb1ELi1ELb0ELb0ENS_16CompileConditionILi1000EEEEEvPT_PKS4_S7_S7_flPfS8_Pj,"a",@progbits
	.sectionflags	@""
	.align	4
.nv.constant0._ZN13group_norm_v214gn_cuda_kernelI13__nv_bfloat16Li480ELi1ELi32ELi30ELi4096ELb0ELi32ELi960ELi960ELi4ELb1ELi1ELb0ELb0ENS_16CompileConditionILi1000EEEEEvPT_PKS4_S7_S7_flPfS8_Pj:
	.zero		968


//--------------------- .nv.constant0._ZN13group_norm_v214gn_cuda_kernelI13__nv_bfloat16Li480ELi1ELi32ELi30ELi4096ELb0ELi64ELi960ELi960ELi4ELb1ELi2ELb0ELb0ENS_16CompileConditionILi1000EEEEEvPT_PKS4_S7_S7_flPfS8_Pj --------------------------
	.section	.nv.constant0._ZN13group_norm_v214gn_cuda_kernelI13__nv_bfloat16Li480ELi1ELi32ELi30ELi4096ELb0ELi64ELi960ELi960ELi4ELb1ELi2ELb0ELb0ENS_16CompileConditionILi1000EEEEEvPT_PKS4_S7_S7_flPfS8_Pj,"a",@progbits
	.sectionflags	@""
	.align	4
.nv.constant0._ZN13group_norm_v214gn_cuda_kernelI13__nv_bfloat16Li480ELi1ELi32ELi30ELi4096ELb0ELi64ELi960ELi960ELi4ELb1ELi2ELb0ELb0ENS_16CompileConditionILi1000EEEEEvPT_PKS4_S7_S7_flPfS8_Pj:
	.zero		968


//--------------------- .nv.constant0._ZN13group_norm_v214gn_cuda_kernelI13__nv_bfloat16Li480ELi3ELi32ELi30ELi4096ELb0ELi16ELi960ELi960ELi4ELb1ELi1ELb0ELb0ENS_16CompileConditionILi1000EEEEEvPT_PKS4_S7_S7_flPfS8_Pj --------------------------
	.section	.nv.constant0._ZN13group_norm_v214gn_cuda_kernelI13__nv_bfloat16Li480ELi3ELi32ELi30ELi4096ELb0ELi16ELi960ELi960ELi4ELb1ELi1ELb0ELb0ENS_16CompileConditionILi1000EEEEEvPT_PKS4_S7_S7_flPfS8_Pj,"a",@progbits
	.sectionflags	@""
	.align	4
.nv.constant0._ZN13group_norm_v214gn_cuda_kernelI13__nv_bfloat16Li480ELi3ELi32ELi30ELi4096ELb0ELi16ELi960ELi960ELi4ELb1ELi1ELb0ELb0ENS_16CompileConditionILi1000EEEEEvPT_PKS4_S7_S7_flPfS8_Pj:
	.zero		968


//--------------------- .nv.constant0._ZN13group_norm_v214gn_cuda_kernelI13__nv_bfloat16Li480ELi2ELi32ELi30ELi4096ELb0ELi32ELi960ELi960ELi4ELb1ELi2ELb0ELb0ENS_16CompileConditionILi1000EEEEEvPT_PKS4_S7_S7_flPfS8_Pj --------------------------
	.section	.nv.constant0._ZN13group_norm_v214gn_cuda_kernelI13__nv_bfloat16Li480ELi2ELi32ELi30ELi4096ELb0ELi32ELi960ELi960ELi4ELb1ELi2ELb0ELb0ENS_16CompileConditionILi1000EEEEEvPT_PKS4_S7_S7_flPfS8_Pj,"a",@progbits
	.sectionflags	@""
	.align	4
.nv.constant0._ZN13group_norm_v214gn_cuda_kernelI13__nv_bfloat16Li480ELi2ELi32ELi30ELi4096ELb0ELi32ELi960ELi960ELi4ELb1ELi2ELb0ELb0ENS_16CompileConditionILi1000EEEEEvPT_PKS4_S7_S7_flPfS8_Pj:
	.zero		968


//--------------------- .nv.constant0._ZN13group_norm_v214gn_cuda_kernelI13__nv_bfloat16Li480ELi1ELi16ELi60ELi4096ELb1ELi32ELi960ELi960ELi4ELb1ELi1ELb0ELb0ENS_16CompileConditionILi1000EEEEEvPT_PKS4_S7_S7_flPfS8_Pj --------------------------
	.section	.nv.constant0._ZN13group_norm_v214gn_cuda_kernelI13__nv_bfloat16Li480ELi1ELi16ELi60ELi4096ELb1ELi32ELi960ELi960ELi4ELb1ELi1ELb0ELb0ENS_16CompileConditionILi1000EEEEEvPT_PKS4_S7_S7_flPfS8_Pj,"a",@progbits
	.sectionflags	@""
	.align	4
.nv.constant0._ZN13group_norm_v214gn_cuda_kernelI13__nv_bfloat16Li480ELi1ELi16ELi60ELi4096ELb1ELi32ELi960ELi960ELi4ELb1ELi1ELb0ELb0ENS_16CompileConditionILi1000EEEEEvPT_PKS4_S7_S7_flPfS8_Pj:
	.zero		968


//--------------------- .nv.constant0._ZN13group_norm_v214gn_cuda_kernelI13__nv_bfloat16Li480ELi1ELi16ELi60ELi4096ELb1ELi64ELi960ELi960ELi4ELb1ELi2ELb0ELb0ENS_16CompileConditionILi1000EEEEEvPT_PKS4_S7_S7_flPfS8_Pj --------------------------
	.section	.nv.constant0._ZN13group_norm_v214gn_cuda_kernelI13__nv_bfloat16Li480ELi1ELi16ELi60ELi4096ELb1ELi64ELi960ELi960ELi4ELb1ELi2ELb0ELb0ENS_16CompileConditionILi1000EEEEEvPT_PKS4_S7_S7_flPfS8_Pj,"a",@progbits
	.sectionflags	@""
	.align	4
.nv.constant0._ZN13group_norm_v214gn_cuda_kernelI13__nv_bfloat16Li480ELi1ELi16ELi60ELi4096ELb1ELi64ELi960ELi960ELi4ELb1ELi2ELb0ELb0ENS_16CompileConditionILi1000EEEEEvPT_PKS4_S7_S7_flPfS8_Pj:
	.zero		968


//--------------------- .nv.constant0._ZN13group_norm_v214gn_cuda_kernelI13__nv_bfloat16Li480ELi3ELi16ELi60ELi4096ELb1ELi16ELi960ELi960ELi4ELb1ELi1ELb0ELb0ENS_16CompileConditionILi1000EEEEEvPT_PKS4_S7_S7_flPfS8_Pj --------------------------
	.section	.nv.constant0._ZN13group_norm_v214gn_cuda_kernelI13__nv_bfloat16Li480ELi3ELi16ELi60ELi4096ELb1ELi16ELi960ELi960ELi4ELb1ELi1ELb0ELb0ENS_16CompileConditionILi1000EEEEEvPT_PKS4_S7_S7_flPfS8_Pj,"a",@progbits
	.sectionflags	@""
	.align	4
.nv.constant0._ZN13group_norm_v214gn_cuda_kernelI13__nv_bfloat16Li480ELi3ELi16ELi60ELi4096ELb1ELi16ELi960ELi960ELi4ELb1ELi1ELb0ELb0ENS_16CompileConditionILi1000EEEEEvPT_PKS4_S7_S7_flPfS8_Pj:
	.zero		968


//--------------------- .nv.constant0._ZN13group_norm_v214gn_cuda_kernelI13__nv_bfloat16Li480ELi2ELi16ELi60ELi4096ELb1ELi32ELi960ELi960ELi4ELb1ELi2ELb0ELb0ENS_16CompileConditionILi1000EEEEEvPT_PKS4_S7_S7_flPfS8_Pj --------------------------
	.section	.nv.constant0._ZN13group_norm_v214gn_cuda_kernelI13__nv_bfloat16Li480ELi2ELi16ELi60ELi4096ELb1ELi32ELi960ELi960ELi4ELb1ELi2ELb0ELb0ENS_16CompileConditionILi1000EEEEEvPT_PKS4_S7_S7_flPfS8_Pj,"a",@progbits
	.sectionflags	@""
	.align	4
.nv.constant0._ZN13group_norm_v214gn_cuda_kernelI13__nv_bfloat16Li480ELi2ELi16ELi60ELi4096ELb1ELi32ELi960ELi960ELi4ELb1ELi2ELb0ELb0ENS_16CompileConditionILi1000EEEEEvPT_PKS4_S7_S7_flPfS8_Pj:
	.zero		968


//--------------------- .nv.constant0._ZN13group_norm_v218gn_bwd_cuda_kernelI6__halfLi480ELi3ELi32ELi30ELi4096ELb0ELb1ELi16ELi960ELi960ELi4ELb1ELi1ELb1ELb0ELNS_15WgradSyncMethodE3ENS_16CompileConditionILi1000EEEEEvPT_S6_S6_PKS5_S8_S8_S8_PKfflPfPj --------------------------
	.section	.nv.constant0._ZN13group_norm_v218gn_bwd_cuda_kernelI6__halfLi480ELi3ELi32ELi30ELi4096ELb0ELb1ELi16ELi960ELi960ELi4ELb1ELi1ELb1ELb0ELNS_15WgradSyncMethodE3ENS_16CompileConditionILi1000EEEEEvPT_S6_S6_PKS5_S8_S8_S8_PKfflPfPj,"a",@progbits
	.sectionflags	@""
	.align	4
.nv.constant0._ZN13group_norm_v218gn_bwd_cuda_kernelI6__halfLi480ELi3ELi32ELi30ELi4096ELb0ELb1ELi16ELi960ELi960ELi4ELb1ELi1ELb1ELb0ELNS_15WgradSyncMethodE3ENS_16CompileConditionILi1000EEEEEvPT_S6_S6_PKS5_S8_S8_S8_PKfflPfPj:
	.zero		992


//--------------------- .nv.constant0._ZN13group_norm_v218gn_bwd_cuda_kernelI6__halfLi480ELi1ELi32ELi30ELi4096ELb0ELb1ELi32ELi960ELi960ELi4ELb1ELi1ELb0ELb0ELNS_15WgradSyncMethodE3ENS_16CompileConditionILi1000EEEEEvPT_S6_S6_PKS5_S8_S8_S8_PKfflPfPj --------------------------
	.section	.nv.constant0._ZN13group_norm_v218gn_bwd_cuda_kernelI6__halfLi480ELi1ELi32ELi30ELi4096ELb0ELb1ELi32ELi960ELi960ELi4ELb1ELi1ELb0ELb0ELNS_15WgradSyncMethodE3ENS_16CompileConditionILi1000EEEEEvPT_S6_S6_PKS5_S8_S8_S8_PKfflPfPj,"a",@progbits
	.sectionflags	@""
	.align	4
.nv.constant0._ZN13group_norm_v218gn_bwd_cuda_kernelI6__halfLi480ELi1ELi32ELi30ELi4096ELb0ELb1ELi32ELi960ELi960ELi4ELb1ELi1ELb0ELb0ELNS_15WgradSyncMethodE3ENS_16CompileConditionILi1000EEEEEvPT_S6_S6_PKS5_S8_S8_S8_PKfflPfPj:
	.zero		992


//--------------------- .nv.constant0._ZN13group_norm_v218gn_bwd_cuda_kernelI6__halfLi480ELi3ELi32ELi30ELi4096ELb0ELb1ELi32ELi960ELi960ELi4ELb1ELi2ELb1ELb0ELNS_15WgradSyncMethodE3ENS_16CompileConditionILi1000EEEEEvPT_S6_S6_PKS5_S8_S8_S8_PKfflPfPj --------------------------
	.section	.nv.constant0._ZN13group_norm_v218gn_bwd_cuda_kernelI6__halfLi480ELi3ELi32ELi30ELi4096ELb0ELb1ELi32ELi960ELi960ELi4ELb1ELi2ELb1ELb0ELNS_15WgradSyncMethodE3ENS_16CompileConditionILi1000EEEEEvPT_S6_S6_PKS5_S8_S8_S8_PKfflPfPj,"a",@progbits
	.sectionflags	@""
	.align	4
.nv.constant0._ZN13group_norm_v218gn_bwd_cuda_kernelI6__halfLi480ELi3ELi32ELi30ELi4096ELb0ELb1ELi32ELi960ELi960ELi4ELb1ELi2ELb1ELb0ELNS_15WgradSyncMethodE3ENS_16CompileConditionILi1000EEEEEvPT_S6_S6_PKS5_S8_S8_S8_PKfflPfPj:
	.zero		992


//--------------------- .nv.constant0._ZN13group_norm_v218gn_bwd_cuda_kernelI6__halfLi480ELi3ELi32ELi30ELi4096ELb0ELb1ELi64ELi960ELi960ELi4ELb1ELi5ELb1ELb0ELNS_15WgradSyncMethodE3ENS_16CompileConditionILi1000EEEEEvPT_S6_S6_PKS5_S8_S8_S8_PKfflPfPj --------------------------
	.section	.nv.constant0._ZN13group_norm_v218gn_bwd_cuda_kernelI6__halfLi480ELi3ELi32ELi30ELi4096ELb0ELb1ELi64ELi960ELi960ELi4ELb1ELi5ELb1ELb0ELNS_15WgradSyncMethodE3ENS_16CompileConditionILi1000EEEEEvPT_S6_S6_PKS5_S8_S8_S8_PKfflPfPj,"a",@progbits
	.sectionflags	@""
	.align	4
.nv.constant0._ZN13group_norm_v218gn_bwd_cuda_kernelI6__halfLi480ELi3ELi32ELi30ELi4096ELb0ELb1ELi64ELi960ELi960ELi4ELb1ELi5ELb1ELb0ELNS_15WgradSyncMethodE3ENS_16CompileConditionILi1000EEEEEvPT_S6_S6_PKS5_S8_S8_S8_PKfflPfPj:
	.zero		992


//--------------------- .nv.constant0._ZN13group_norm_v218gn_bwd_cuda_kernelI6__halfLi480ELi3ELi32ELi30ELi4096ELb0ELb1ELi128ELi960ELi960ELi4ELb1ELi10ELb1ELb0ELNS_15WgradSyncMethodE3ENS_16CompileConditionILi1000EEEEEvPT_S6_S6_PKS5_S8_S8_S8_PKfflPfPj --------------------------
	.section	.nv.constant0._ZN13group_norm_v218gn_bwd_cuda_kernelI6__halfLi480ELi3ELi32ELi30ELi4096ELb0ELb1ELi128ELi960ELi960ELi4ELb1ELi10ELb1ELb0ELNS_15WgradSyncMethodE3ENS_16CompileConditionILi1000EEEEEvPT_S6_S6_PKS5_S8_S8_S8_PKfflPfPj,"a",@progbits
	.sectionflags	@""
	.align	4
.nv.constant0._ZN13group_norm_v218gn_bwd_cuda_kernelI6__halfLi480ELi3ELi32ELi30ELi4096ELb0ELb1ELi128ELi960ELi960ELi4ELb1ELi10ELb1ELb0ELNS_15WgradSyncMethodE3ENS_16CompileConditionILi1000EEEEEvPT_S6_S6_PKS5_S8_S8_S8_PKfflPfPj:
	.zero		992


//--------------------- .nv.constant0._ZN13group_norm_v218gn_bwd_cuda_kernelI6__halfLi480ELi3ELi32ELi30ELi4096ELb0ELb1ELi256ELi960ELi960ELi4ELb1ELi21ELb1ELb0ELNS_15WgradSyncMethodE3ENS_16CompileConditionILi1000EEEEEvPT_S6_S6_PKS5_S8_S8_S8_PKfflPfPj --------------------------
	.section	.nv.constant0._ZN13group_norm_v218gn_bwd_cuda_kernelI6__halfLi480ELi3ELi32ELi30ELi4096ELb0ELb1ELi256ELi960ELi960ELi4ELb1ELi21ELb1ELb0ELNS_15WgradSyncMethodE3ENS_16CompileConditionILi1000EEEEEvPT_S6_S6_PKS5_S8_S8_S8_PKfflPfPj,"a",@progbits
	.sectionflags	@""
	.align	4
.nv.constant0._ZN13group_norm_v218gn_bwd_cuda_kernelI6__halfLi480ELi3ELi32ELi30ELi4096ELb0ELb1ELi256ELi960ELi960ELi4ELb1ELi21ELb1ELb0ELNS_15WgradSyncMethodE3ENS_16CompileConditionILi1000EEEEEvPT_S6_S6_PKS5_S8_S8_S8_PKfflPfPj:
	.zero		992


//--------------------- .nv.constant0._ZN13group_norm_v218gn_bwd_cuda_kernelI6__halfLi480ELi2ELi32ELi30ELi4096ELb0ELb1ELi16ELi960ELi960ELi4ELb1ELi1ELb0ELb0ELNS_15WgradSyncMethodE3ENS_16CompileConditionILi1000EEEEEvPT_S6_S6_PKS5_S8_S8_S8_PKfflPfPj --------------------------
	.section	.nv.constant0._ZN13group_norm_v218gn_bwd_cuda_kernelI6__halfLi480ELi2ELi32ELi30ELi4096ELb0ELb1ELi16ELi960ELi960ELi4ELb1ELi1ELb0ELb0ELNS_15WgradSyncMethodE3ENS_16CompileConditionILi1000EEEEEvPT_S6_S6_PKS5_S8_S8_S8_PKfflPfPj,"a",@progbits
	.sectionflags	@""
	.align	4
.nv.constant0._ZN13group_norm_v218gn_bwd_cuda_kernelI6__halfLi480ELi2ELi32ELi30ELi4096ELb0ELb1ELi16ELi960ELi960ELi4ELb1ELi1ELb0ELb0ELNS_15WgradSyncMethodE3ENS_16CompileConditionILi1000EEEEEvPT_S6_S6_PKS5_S8_S8_S8_PKfflPfPj:
	.zero		992


//--------------------- .nv.constant0._ZN13group_norm_v218gn_bwd_cuda_kernelI6__halfLi480ELi3ELi16ELi60ELi4096ELb1ELb1ELi16ELi960ELi960ELi4ELb1ELi1ELb1ELb0ELNS_15WgradSyncMethodE3ENS_16CompileConditionILi1000EEEEEvPT_S6_S6_PKS5_S8_S8_S8_PKfflPfPj --------------------------
	.section	.nv.constant0._ZN13group_norm_v218gn_bwd_cuda_kernelI6__halfLi480ELi3ELi16ELi60ELi4096ELb1ELb1ELi16ELi960ELi960ELi4ELb1ELi1ELb1ELb0ELNS_15WgradSyncMethodE3ENS_16CompileConditionILi1000EEEEEvPT_S6_S6_PKS5_S8_S8_S8_PKfflPfPj,"a",@progbits
	.sectionflags	@""
	.align	4
.nv.constant0._ZN13group_norm_v218gn_bwd_cuda_kernelI6__halfLi480ELi3ELi16ELi60ELi4096ELb1ELb1ELi16ELi960ELi960ELi4ELb1ELi1ELb1ELb0ELNS_15WgradSyncMethodE3ENS_16CompileConditionILi1000EEEEEvPT_S6_S6_PKS5_S8_S8_S8_PKfflPfPj:
	.zero		992


//--------------------- .nv.constant0._ZN13group_norm_v218gn_bwd_cuda_kernelI6__halfLi480ELi1ELi16ELi60ELi4096ELb1ELb1ELi32ELi960ELi960ELi4ELb1ELi1ELb0ELb0ELNS_15WgradSyncMethodE3ENS_16CompileConditionILi1000EEEEEvPT_S6_S6_PKS5_S8_S8_S8_PKfflPfPj --------------------------
	.section	.nv.constant0._ZN13group_norm_v218gn_bwd_cuda_kernelI6__halfLi480ELi1ELi16ELi60ELi4096ELb1ELb1ELi32ELi960ELi960ELi4ELb1ELi1ELb0ELb0ELNS_15WgradSyncMethodE3ENS_16CompileConditionILi1000EEEEEvPT_S6_S6_PKS5_S8_S8_S8_PKfflPfPj,"a",@progbits
	.sectionflags	@""
	.align	4
.nv.constant0._ZN13group_norm_v218gn_bwd_cuda_kernelI6__halfLi480ELi1ELi16ELi60ELi4096ELb1ELb1ELi32ELi960ELi960ELi4ELb1ELi1ELb0ELb0ELNS_15WgradSyncMethodE3ENS_16CompileConditionILi1000EEEEEvPT_S6_S6_PKS5_S8_S8_S8_PKfflPfPj:
	.zero		992


//--------------------- .nv.constant0._ZN13group_norm_v218gn_bwd_cuda_kernelI6__halfLi480ELi3ELi16ELi60ELi4096ELb1ELb1ELi32ELi960ELi960ELi4ELb1ELi2ELb1ELb0ELNS_15WgradSyncMethodE3ENS_16CompileConditionILi1000EEEEEvPT_S6_S6_PKS5_S8_S8_S8_PKfflPfPj --------------------------
	.section	.nv.constant0._ZN13group_norm_v218gn_bwd_cuda_kernelI6__halfLi480ELi3ELi16ELi60ELi4096ELb1ELb1ELi32ELi960ELi960ELi4ELb1ELi2ELb1ELb0ELNS_15WgradSyncMethodE3ENS_16CompileConditionILi1000EEEEEvPT_S6_S6_PKS5_S8_S8_S8_PKfflPfPj,"a",@progbits
	.sectionflags	@""
	.align	4
.nv.constant0._ZN13group_norm_v218gn_bwd_cuda_kernelI6__halfLi480ELi3ELi16ELi60ELi4096ELb1ELb1ELi32ELi960ELi960ELi4ELb1ELi2ELb1ELb0ELNS_15WgradSyncMethodE3ENS_16CompileConditionILi1000EEEEEvPT_S6_S6_PKS5_S8_S8_S8_PKfflPfPj:
	.zero		992


//--------------------- .nv.constant0._ZN13group_norm_v218gn_bwd_cuda_kernelI6__halfLi480ELi3ELi16ELi60ELi4096ELb1ELb1ELi64ELi960ELi960ELi4ELb1ELi5ELb1ELb0ELNS_15WgradSyncMethodE3ENS_16CompileConditionILi1000EEEEEvPT_S6_S6_PKS5_S8_S8_S8_PKfflPfPj --------------------------
	.section	.nv.constant0._ZN13group_norm_v218gn_bwd_cuda_kernelI6__halfLi480ELi3ELi16ELi60ELi4096ELb1ELb1ELi64ELi960ELi960ELi4ELb1ELi5ELb1ELb0ELNS_15WgradSyncMethodE3ENS_16CompileConditionILi1000EEEEEvPT_S6_S6_PKS5_S8_S8_S8_PKfflPfPj,"a",@progbits
	.sectionflags	@""
	.align	4
.nv.constant0._ZN13group_norm_v218gn_bwd_cuda_kernelI6__halfLi480ELi3ELi16ELi60ELi4096ELb1ELb1ELi64ELi960ELi960ELi4ELb1ELi5ELb1ELb0ELNS_15WgradSyncMethodE3ENS_16CompileConditionILi1000EEEEEvPT_S6_S6_PKS5_S8_S8_S8_PKfflPfPj:
	.zero		992


//--------------------- .nv.constant0._ZN13group_norm_v218gn_bwd_cuda_kernelI6__halfLi480ELi3ELi16ELi60ELi4096ELb1ELb1ELi128ELi960ELi960ELi4ELb1ELi10ELb1ELb0ELNS_15WgradSyncMethodE3ENS_16CompileConditionILi1000EEEEEvPT_S6_S6_PKS5_S8_S8_S8_PKfflPfPj --------------------------
	.section	.nv.constant0._ZN13group_norm_v218gn_bwd_cuda_kernelI6__halfLi480ELi3ELi16ELi60ELi4096ELb1ELb1ELi128ELi960ELi960ELi4ELb1ELi10ELb1ELb0ELNS_15WgradSyncMethodE3ENS_16CompileConditionILi1000EEEEEvPT_S6_S6_PKS5_S8_S8_S8_PKfflPfPj,"a",@progbits
	.sectionflags	@""
	.align	4
.nv.constant0._ZN13group_norm_v218gn_bwd_cuda_kernelI6__halfLi480ELi3ELi16ELi60ELi4096ELb1ELb1ELi128ELi960ELi960ELi4ELb1ELi10ELb1ELb0ELNS_15WgradSyncMethodE3ENS_16CompileConditionILi1000EEEEEvPT_S6_S6_PKS5_S8_S8_S8_PKfflPfPj:
	.zero		992


//--------------------- .nv.constant0._ZN13group_norm_v218gn_bwd_cuda_kernelI6__halfLi480ELi3ELi16ELi60ELi4096ELb1ELb1ELi256ELi960ELi960ELi4ELb1ELi21ELb1ELb0ELNS_15WgradSyncMethodE3ENS_16CompileConditionILi1000EEEEEvPT_S6_S6_PKS5_S8_S8_S8_PKfflPfPj --------------------------
	.section	.nv.constant0._ZN13group_norm_v218gn_bwd_cuda_kernelI6__halfLi480ELi3ELi16ELi60ELi4096ELb1ELb1ELi256ELi960ELi960ELi4ELb1ELi21ELb1ELb0ELNS_15WgradSyncMethodE3ENS_16CompileConditionILi1000EEEEEvPT_S6_S6_PKS5_S8_S8_S8_PKfflPfPj,"a",@progbits
	.sectionflags	@""
	.align	4
.nv.constant0._ZN13group_norm_v218gn_bwd_cuda_kernelI6__halfLi480ELi3ELi16ELi60ELi4096ELb1ELb1ELi256ELi960ELi960ELi4ELb1ELi21ELb1ELb0ELNS_15WgradSyncMethodE3ENS_16CompileConditionILi1000EEEEEvPT_S6_S6_PKS5_S8_S8_S8_PKfflPfPj:
	.zero		992


//--------------------- .nv.constant0._ZN13group_norm_v218gn_bwd_cuda_kernelI6__halfLi480ELi2ELi16ELi60ELi4096ELb1ELb1ELi16ELi960ELi960ELi4ELb1ELi1ELb0ELb0ELNS_15WgradSyncMethodE3ENS_16CompileConditionILi1000EEEEEvPT_S6_S6_PKS5_S8_S8_S8_PKfflPfPj --------------------------
	.section	.nv.constant0._ZN13group_norm_v218gn_bwd_cuda_kernelI6__halfLi480ELi2ELi16ELi60ELi4096ELb1ELb1ELi16ELi960ELi960ELi4ELb1ELi1ELb0ELb0ELNS_15WgradSyncMethodE3ENS_16CompileConditionILi1000EEEEEvPT_S6_S6_PKS5_S8_S8_S8_PKfflPfPj,"a",@progbits
	.sectionflags	@""
	.align	4
.nv.constant0._ZN13group_norm_v218gn_bwd_cuda_kernelI6__halfLi480ELi2ELi16ELi60ELi4096ELb1ELb1ELi16ELi960ELi960ELi4ELb1ELi1ELb0ELb0ELNS_15WgradSyncMethodE3ENS_16CompileConditionILi1000EEEEEvPT_S6_S6_PKS5_S8_S8_S8_PKfflPfPj:
	.zero		992


//--------------------- .nv.constant0._ZN13group_norm_v214gn_cuda_kernelI6__halfLi480ELi1ELi32ELi30ELi4096ELb0ELi32ELi960ELi960ELi4ELb1ELi1ELb0ELb0ENS_16CompileConditionILi1000EEEEEvPT_PKS4_S7_S7_flPfS8_Pj --------------------------
	.section	.nv.constant0._ZN13group_norm_v214gn_cuda_kernelI6__halfLi480ELi1ELi32ELi30ELi4096ELb0ELi32ELi960ELi960ELi4ELb1ELi1ELb0ELb0ENS_16CompileConditionILi1000EEEEEvPT_PKS4_S7_S7_flPfS8_Pj,"a",@progbits
	.sectionflags	@""
	.align	4
.nv.constant0._ZN13group_norm_v214gn_cuda_kernelI6__halfLi480ELi1ELi32ELi30ELi4096ELb0ELi32ELi960ELi960ELi4ELb1ELi1ELb0ELb0ENS_16CompileConditionILi1000EEEEEvPT_PKS4_S7_S7_flPfS8_Pj:
	.zero		968


//--------------------- .nv.constant0._ZN13group_norm_v214gn_cuda_kernelI6__halfLi480ELi1ELi32ELi30ELi4096ELb0ELi64ELi960ELi960ELi4ELb1ELi2ELb0ELb0ENS_16CompileConditionILi1000EEEEEvPT_PKS4_S7_S7_flPfS8_Pj --------------------------
	.section	.nv.constant0._ZN13group_norm_v214gn_cuda_kernelI6__halfLi480ELi1ELi32ELi30ELi4096ELb0ELi64ELi960ELi960ELi4ELb1ELi2ELb0ELb0ENS_16CompileConditionILi1000EEEEEvPT_PKS4_S7_S7_flPfS8_Pj,"a",@progbits
	.sectionflags	@""
	.align	4
.nv.constant0._ZN13group_norm_v214gn_cuda_kernelI6__halfLi480ELi1ELi32ELi30ELi4096ELb0ELi64ELi960ELi960ELi4ELb1ELi2ELb0ELb0ENS_16CompileConditionILi1000EEEEEvPT_PKS4_S7_S7_flPfS8_Pj:
	.zero		968


//--------------------- .nv.constant0._ZN13group_norm_v214gn_cuda_kernelI6__halfLi480ELi3ELi32ELi30ELi4096ELb0ELi16ELi960ELi960ELi4ELb1ELi1ELb0ELb0ENS_16CompileConditionILi1000EEEEEvPT_PKS4_S7_S7_flPfS8_Pj --------------------------
	.section	.nv.constant0._ZN13group_norm_v214gn_cuda_kernelI6__halfLi480ELi3ELi32ELi30ELi4096ELb0ELi16ELi960ELi960ELi4ELb1ELi1ELb0ELb0ENS_16CompileConditionILi1000EEEEEvPT_PKS4_S7_S7_flPfS8_Pj,"a",@progbits
	.sectionflags	@""
	.align	4
.nv.constant0._ZN13group_norm_v214gn_cuda_kernelI6__halfLi480ELi3ELi32ELi30ELi4096ELb0ELi16ELi960ELi960ELi4ELb1ELi1ELb0ELb0ENS_16CompileConditionILi1000EEEEEvPT_PKS4_S7_S7_flPfS8_Pj:
	.zero		968


//--------------------- .nv.constant0._ZN13group_norm_v214gn_cuda_kernelI6__halfLi480ELi2ELi32ELi30ELi4096ELb0ELi32ELi960ELi960ELi4ELb1ELi2ELb0ELb0ENS_16CompileConditionILi1000EEEEEvPT_PKS4_S7_S7_flPfS8_Pj --------------------------
	.section	.nv.constant0._ZN13group_norm_v214gn_cuda_kernelI6__halfLi480ELi2ELi32ELi30ELi4096ELb0ELi32ELi960ELi960ELi4ELb1ELi2ELb0ELb0ENS_16CompileConditionILi1000EEEEEvPT_PKS4_S7_S7_flPfS8_Pj,"a",@progbits
	.sectionflags	@""
	.align	4
.nv.constant0._ZN13group_norm_v214gn_cuda_kernelI6__halfLi480ELi2ELi32ELi30ELi4096ELb0ELi32ELi960ELi960ELi4ELb1ELi2ELb0ELb0ENS_16CompileConditionILi1000EEEEEvPT_PKS4_S7_S7_flPfS8_Pj:
	.zero		968


//--------------------- .nv.constant0._ZN13group_norm_v214gn_cuda_kernelI6__halfLi480ELi1ELi16ELi60ELi4096ELb1ELi32ELi960ELi960ELi4ELb1ELi1ELb0ELb0ENS_16CompileConditionILi1000EEEEEvPT_PKS4_S7_S7_flPfS8_Pj --------------------------
	.section	.nv.constant0._ZN13group_norm_v214gn_cuda_kernelI6__halfLi480ELi1ELi16ELi60ELi4096ELb1ELi32ELi960ELi960ELi4ELb1ELi1ELb0ELb0ENS_16CompileConditionILi1000EEEEEvPT_PKS4_S7_S7_flPfS8_Pj,"a",@progbits
	.sectionflags	@""
	.align	4
.nv.constant0._ZN13group_norm_v214gn_cuda_kernelI6__halfLi480ELi1ELi16ELi60ELi4096ELb1ELi32ELi960ELi960ELi4ELb1ELi1ELb0ELb0ENS_16CompileConditionILi1000EEEEEvPT_PKS4_S7_S7_flPfS8_Pj:
	.zero		968


//--------------------- .nv.constant0._ZN13group_norm_v214gn_cuda_kernelI6__halfLi480ELi1ELi16ELi60ELi4096ELb1ELi64ELi960ELi960ELi4ELb1ELi2ELb0ELb0ENS_16CompileConditionILi1000EEEEEvPT_PKS4_S7_S7_flPfS8_Pj --------------------------
	.section	.nv.constant0._ZN13group_norm_v214gn_cuda_kernelI6__halfLi480ELi1ELi16ELi60ELi4096ELb1ELi64ELi960ELi960ELi4ELb1ELi2ELb0ELb0ENS_16CompileConditionILi1000EEEEEvPT_PKS4_S7_S7_flPfS8_Pj,"a",@progbits
	.sectionflags	@""
	.align	4
.nv.constant0._ZN13group_norm_v214gn_cuda_kernelI6__halfLi480ELi1ELi16ELi60ELi4096ELb1ELi64ELi960ELi960ELi4ELb1ELi2ELb0ELb0ENS_16CompileConditionILi1000EEEEEvPT_PKS4_S7_S7_flPfS8_Pj:
	.zero		968


//--------------------- .nv.constant0._ZN13group_norm_v214gn_cuda_kernelI6__halfLi480ELi3ELi16ELi60ELi4096ELb1ELi16ELi960ELi960ELi4ELb1ELi1ELb0ELb0ENS_16CompileConditionILi1000EEEEEvPT_PKS4_S7_S7_flPfS8_Pj --------------------------
	.section	.nv.constant0._ZN13group_norm_v214gn_cuda_kernelI6__halfLi480ELi3ELi16ELi60ELi4096ELb1ELi16ELi960ELi960ELi4ELb1ELi1ELb0ELb0ENS_16CompileConditionILi1000EEEEEvPT_PKS4_S7_S7_flPfS8_Pj,"a",@progbits
	.sectionflags	@""
	.align	4
.nv.constant0._ZN13group_norm_v214gn_cuda_kernelI6__halfLi480ELi3ELi16ELi60ELi4096ELb1ELi16ELi960ELi960ELi4ELb1ELi1ELb0ELb0ENS_16CompileConditionILi1000EEEEEvPT_PKS4_S7_S7_flPfS8_Pj:
	.zero		968


//--------------------- .nv.constant0._ZN13group_norm_v214gn_cuda_kernelI6__halfLi480ELi2ELi16ELi60ELi4096ELb1ELi32ELi960ELi960ELi4ELb1ELi2ELb0ELb0ENS_16CompileConditionILi1000EEEEEvPT_PKS4_S7_S7_flPfS8_Pj --------------------------
	.section	.nv.constant0._ZN13group_norm_v214gn_cuda_kernelI6__halfLi480ELi2ELi16ELi60ELi4096ELb1ELi32ELi960ELi960ELi4ELb1ELi2ELb0ELb0ENS_16CompileConditionILi1000EEEEEvPT_PKS4_S7_S7_flPfS8_Pj,"a",@progbits
	.sectionflags	@""
	.align	4
.nv.constant0._ZN13group_norm_v214gn_cuda_kernelI6__halfLi480ELi2ELi16ELi60ELi4096ELb1ELi32ELi960ELi960ELi4ELb1ELi2ELb0ELb0ENS_16CompileConditionILi1000EEEEEvPT_PKS4_S7_S7_flPfS8_Pj:
	.zero		968


//--------------------- SYMBOLS --------------------------

	.type		.nv.reservedSmem.offset0,@object
	.size		.nv.reservedSmem.offset0,0x4
